//
// Generated by NVIDIA NVVM Compiler
//
// Compiler Build ID: CL-36424714
// Cuda compilation tools, release 13.0, V13.0.88
// Based on NVVM 20.0.0
//

.version 9.0
.target sm_100
.address_size 64

	// .globl	_Z11softmax_maxPfm
.extern .func  (.param .b32 func_retval0) vprintf
(
	.param .b64 vprintf_param_0,
	.param .b64 vprintf_param_1
)
;
// _ZZ11softmax_maxPfmE5sdata has been demoted
// _ZZ11softmax_maxPfmE7max_val has been demoted
// _ZZ9layernormPfS_iS_S_E5sdata has been demoted
// _ZZ9layernormPfS_iS_S_E3sum has been demoted
// _ZZ6matmulPKfS0_PfiiiE2As has been demoted
// _ZZ6matmulPKfS0_PfiiiE2Bs has been demoted
// _ZZ11matmul_biasPKfS0_PfS1_iiiiE2As has been demoted
// _ZZ11matmul_biasPKfS0_PfS1_iiiiE2Bs has been demoted
// _ZZ4QK_VPKfS0_PfiiE2As has been demoted
// _ZZ4QK_VPKfS0_PfiiE2Bs has been demoted
// _ZZ20matmul_mha_transposePKfS0_PfiiiiiE2As has been demoted
// _ZZ20matmul_mha_transposePKfS0_PfiiiiiE2Bs has been demoted
// _ZZ10matmul_mhaPKfS0_PfiiiiiE2As has been demoted
// _ZZ10matmul_mhaPKfS0_PfiiiiiE2Bs has been demoted
// _ZZ9max_indexPfmmPiE5sdata has been demoted
.global .align 1 .b8 $str[22] = {78, 65, 78, 32, 111, 114, 32, 73, 78, 70, 32, 97, 116, 32, 37, 100, 44, 32, 37, 100, 10};

.visible .entry _Z11softmax_maxPfm(
	.param .u64 .ptr .align 1 _Z11softmax_maxPfm_param_0,
	.param .u64 _Z11softmax_maxPfm_param_1
)
{
	.reg .pred 	%p<17>;
	.reg .b32 	%r<37>;
	.reg .b32 	%f<34>;
	.reg .b64 	%rd<12>;
	// demoted variable
	.shared .align 4 .b8 _ZZ11softmax_maxPfmE5sdata[128];
	// demoted variable
	.shared .align 4 .f32 _ZZ11softmax_maxPfmE7max_val;
	ld.param.u64 	%rd4, [_Z11softmax_maxPfm_param_0];
	ld.param.u64 	%rd5, [_Z11softmax_maxPfm_param_1];
	cvta.to.global.u64 	%rd1, %rd4;
	mov.u32 	%r1, %tid.x;
	shl.b32 	%r18, %r1, 2;
	mov.u32 	%r19, _ZZ11softmax_maxPfmE5sdata;
	add.s32 	%r2, %r19, %r18;
	mov.b32 	%r20, 0;
	st.shared.u32 	[%r2], %r20;
	mul.lo.s64 	%rd2, %rd5, %rd5;
	cvt.u32.u64 	%r3, %rd2;
	mov.u32 	%r21, %ctaid.x;
	cvt.u32.u64 	%r22, %rd5;
	mul.lo.s32 	%r23, %r21, %r22;
	add.s32 	%r4, %r23, %r22;
	st.shared.u32 	[_ZZ11softmax_maxPfmE7max_val], %r20;
	add.s32 	%r36, %r23, %r1;
	setp.ge.s32 	%p1, %r36, %r4;
	@%p1 bra 	$L__BB0_5;
	mov.f32 	%f33, 0f00000000;
	mov.u32 	%r6, %ntid.x;
	mov.u32 	%r32, %r36;
$L__BB0_2:
	cvt.s64.s32 	%rd3, %r32;
	setp.le.u64 	%p2, %rd2, %rd3;
	@%p2 bra 	$L__BB0_4;
	shl.b64 	%rd6, %rd3, 2;
	add.s64 	%rd7, %rd1, %rd6;
	ld.global.f32 	%f6, [%rd7];
	max.f32 	%f33, %f6, %f33;
	st.shared.f32 	[%r2], %f33;
$L__BB0_4:
	cvt.u32.u64 	%r24, %rd3;
	add.s32 	%r32, %r24, %r6;
	setp.lt.s32 	%p3, %r32, %r4;
	@%p3 bra 	$L__BB0_2;
$L__BB0_5:
	mov.u32 	%r9, %ntid.x;
	setp.lt.u32 	%p4, %r9, 2;
	@%p4 bra 	$L__BB0_10;
	mov.u32 	%r33, %r9;
$L__BB0_7:
	shr.u32 	%r11, %r33, 1;
	bar.sync 	0;
	setp.ge.u32 	%p5, %r1, %r11;
	@%p5 bra 	$L__BB0_9;
	ld.shared.f32 	%f7, [%r2];
	shl.b32 	%r25, %r11, 2;
	add.s32 	%r26, %r2, %r25;
	ld.shared.f32 	%f8, [%r26];
	max.f32 	%f9, %f7, %f8;
	st.shared.f32 	[%r2], %f9;
$L__BB0_9:
	setp.gt.u32 	%p6, %r33, 3;
	mov.u32 	%r33, %r11;
	@%p6 bra 	$L__BB0_7;
$L__BB0_10:
	bar.sync 	0;
	setp.ne.s32 	%p7, %r1, 0;
	@%p7 bra 	$L__BB0_12;
	ld.shared.f32 	%f10, [_ZZ11softmax_maxPfmE5sdata];
	st.shared.f32 	[_ZZ11softmax_maxPfmE7max_val], %f10;
$L__BB0_12:
	setp.ge.s32 	%p8, %r36, %r4;
	bar.sync 	0;
	mov.b32 	%r27, 0;
	st.shared.u32 	[%r2], %r27;
	@%p8 bra 	$L__BB0_17;
	mov.u32 	%r34, %r36;
$L__BB0_14:
	setp.ge.s32 	%p9, %r34, %r3;
	@%p9 bra 	$L__BB0_16;
	mul.wide.s32 	%rd8, %r34, 4;
	add.s64 	%rd9, %rd1, %rd8;
	ld.global.f32 	%f11, [%rd9];
	ld.shared.f32 	%f12, [_ZZ11softmax_maxPfmE7max_val];
	sub.f32 	%f13, %f11, %f12;
	fma.rn.f32 	%f14, %f13, 0f3BBB989D, 0f3F000000;
	cvt.sat.f32.f32 	%f15, %f14;
	mov.f32 	%f16, 0f4B400001;
	mov.f32 	%f17, 0f437C0000;
	fma.rm.f32 	%f18, %f15, %f17, %f16;
	add.f32 	%f19, %f18, 0fCB40007F;
	neg.f32 	%f20, %f19;
	fma.rn.f32 	%f21, %f13, 0f3FB8AA3B, %f20;
	fma.rn.f32 	%f22, %f13, 0f32A57060, %f21;
	mov.b32 	%r28, %f18;
	shl.b32 	%r29, %r28, 23;
	mov.b32 	%f23, %r29;
	ex2.approx.ftz.f32 	%f24, %f22;
	mul.f32 	%f25, %f24, %f23;
	st.global.f32 	[%rd9], %f25;
	atom.shared.add.f32 	%f26, [%r2], %f25;
$L__BB0_16:
	add.s32 	%r34, %r34, %r9;
	setp.lt.s32 	%p10, %r34, %r4;
	@%p10 bra 	$L__BB0_14;
$L__BB0_17:
	setp.lt.u32 	%p11, %r9, 2;
	bar.sync 	0;
	mov.u32 	%r35, %r9;
	@%p11 bra 	$L__BB0_18;
	bra.uni 	$L__BB0_24;
$L__BB0_18:
	setp.ge.s32 	%p14, %r36, %r4;
	@%p14 bra 	$L__BB0_23;
	ld.shared.f32 	%f4, [_ZZ11softmax_maxPfmE5sdata];
$L__BB0_20:
	setp.ge.s32 	%p15, %r36, %r3;
	@%p15 bra 	$L__BB0_22;
	mul.wide.s32 	%rd10, %r36, 4;
	add.s64 	%rd11, %rd1, %rd10;
	ld.global.f32 	%f30, [%rd11];
	div.rn.f32 	%f31, %f30, %f4;
	st.global.f32 	[%rd11], %f31;
$L__BB0_22:
	add.s32 	%r36, %r36, %r9;
	setp.lt.s32 	%p16, %r36, %r4;
	@%p16 bra 	$L__BB0_20;
$L__BB0_23:
	ret;
$L__BB0_24:
	shr.u32 	%r15, %r35, 1;
	setp.ge.u32 	%p12, %r1, %r15;
	@%p12 bra 	$L__BB0_26;
	shl.b32 	%r30, %r15, 2;
	add.s32 	%r31, %r2, %r30;
	ld.shared.f32 	%f27, [%r31];
	ld.shared.f32 	%f28, [%r2];
	add.f32 	%f29, %f27, %f28;
	st.shared.f32 	[%r2], %f29;
$L__BB0_26:
	bar.sync 	0;
	setp.lt.u32 	%p13, %r35, 4;
	mov.u32 	%r35, %r15;
	@%p13 bra 	$L__BB0_18;
	bra.uni 	$L__BB0_24;

}
	// .globl	_Z9layernormPfS_iS_S_
.visible .entry _Z9layernormPfS_iS_S_(
	.param .u64 .ptr .align 1 _Z9layernormPfS_iS_S__param_0,
	.param .u64 .ptr .align 1 _Z9layernormPfS_iS_S__param_1,
	.param .u32 _Z9layernormPfS_iS_S__param_2,
	.param .u64 .ptr .align 1 _Z9layernormPfS_iS_S__param_3,
	.param .u64 .ptr .align 1 _Z9layernormPfS_iS_S__param_4
)
{
	.reg .pred 	%p<32>;
	.reg .b32 	%r<300>;
	.reg .b32 	%f<238>;
	.reg .b64 	%rd<155>;
	.reg .b64 	%fd<5>;
	// demoted variable
	.shared .align 4 .b8 _ZZ9layernormPfS_iS_S_E5sdata[128];
	// demoted variable
	.shared .align 4 .f32 _ZZ9layernormPfS_iS_S_E3sum;
	ld.param.u64 	%rd5, [_Z9layernormPfS_iS_S__param_0];
	ld.param.u64 	%rd6, [_Z9layernormPfS_iS_S__param_1];
	ld.param.u32 	%r186, [_Z9layernormPfS_iS_S__param_2];
	ld.param.u64 	%rd7, [_Z9layernormPfS_iS_S__param_3];
	ld.param.u64 	%rd8, [_Z9layernormPfS_iS_S__param_4];
	cvta.to.global.u64 	%rd1, %rd6;
	cvta.to.global.u64 	%rd2, %rd8;
	cvta.to.global.u64 	%rd3, %rd7;
	cvta.to.global.u64 	%rd4, %rd5;
	mov.u32 	%r1, %tid.x;
	shl.b32 	%r187, %r1, 2;
	mov.u32 	%r188, _ZZ9layernormPfS_iS_S_E5sdata;
	add.s32 	%r2, %r188, %r187;
	mov.b32 	%r189, 0;
	st.shared.u32 	[%r2], %r189;
	st.shared.u32 	[_ZZ9layernormPfS_iS_S_E3sum], %r189;
	mov.u32 	%r3, %ntid.x;
	div.u32 	%r4, %r186, %r3;
	setp.gt.u32 	%p1, %r3, %r186;
	@%p1 bra 	$L__BB1_14;
	mov.u32 	%r191, %ctaid.x;
	mul.lo.s32 	%r5, %r186, %r191;
	add.s32 	%r6, %r5, %r1;
	max.u32 	%r7, %r4, 1;
	and.b32  	%r8, %r7, 15;
	setp.lt.u32 	%p2, %r4, 16;
	mov.b32 	%r242, 0;
	mov.f32 	%f227, 0f00000000;
	@%p2 bra 	$L__BB1_4;
	and.b32  	%r192, %r7, -16;
	neg.s32 	%r262, %r192;
	add.s32 	%r193, %r1, %r3;
	add.s32 	%r261, %r193, %r5;
	shl.b32 	%r194, %r3, 1;
	add.s32 	%r260, %r6, %r194;
	mad.lo.s32 	%r259, %r3, 3, %r6;
	shl.b32 	%r195, %r3, 2;
	add.s32 	%r258, %r6, %r195;
	mad.lo.s32 	%r257, %r3, 5, %r6;
	mad.lo.s32 	%r256, %r3, 6, %r6;
	mad.lo.s32 	%r255, %r3, 7, %r6;
	shl.b32 	%r196, %r3, 3;
	add.s32 	%r254, %r6, %r196;
	mad.lo.s32 	%r253, %r3, 9, %r6;
	mad.lo.s32 	%r252, %r3, 10, %r6;
	mad.lo.s32 	%r251, %r3, 11, %r6;
	mad.lo.s32 	%r250, %r3, 12, %r6;
	mad.lo.s32 	%r249, %r3, 13, %r6;
	mad.lo.s32 	%r248, %r3, 14, %r6;
	mad.lo.s32 	%r247, %r3, 15, %r6;
	mov.f32 	%f227, 0f00000000;
	mov.u32 	%r246, %r6;
$L__BB1_3:
	.pragma "nounroll";
	and.b32  	%r242, %r7, -16;
	mul.wide.u32 	%rd9, %r246, 4;
	add.s64 	%rd10, %rd4, %rd9;
	ld.global.f32 	%f33, [%rd10];
	add.f32 	%f34, %f33, %f227;
	mul.wide.u32 	%rd11, %r261, 4;
	add.s64 	%rd12, %rd4, %rd11;
	ld.global.f32 	%f35, [%rd12];
	add.f32 	%f36, %f35, %f34;
	mul.wide.u32 	%rd13, %r260, 4;
	add.s64 	%rd14, %rd4, %rd13;
	ld.global.f32 	%f37, [%rd14];
	add.f32 	%f38, %f37, %f36;
	mul.wide.u32 	%rd15, %r259, 4;
	add.s64 	%rd16, %rd4, %rd15;
	ld.global.f32 	%f39, [%rd16];
	add.f32 	%f40, %f39, %f38;
	mul.wide.u32 	%rd17, %r258, 4;
	add.s64 	%rd18, %rd4, %rd17;
	ld.global.f32 	%f41, [%rd18];
	add.f32 	%f42, %f41, %f40;
	mul.wide.u32 	%rd19, %r257, 4;
	add.s64 	%rd20, %rd4, %rd19;
	ld.global.f32 	%f43, [%rd20];
	add.f32 	%f44, %f43, %f42;
	mul.wide.u32 	%rd21, %r256, 4;
	add.s64 	%rd22, %rd4, %rd21;
	ld.global.f32 	%f45, [%rd22];
	add.f32 	%f46, %f45, %f44;
	mul.wide.u32 	%rd23, %r255, 4;
	add.s64 	%rd24, %rd4, %rd23;
	ld.global.f32 	%f47, [%rd24];
	add.f32 	%f48, %f47, %f46;
	mul.wide.u32 	%rd25, %r254, 4;
	add.s64 	%rd26, %rd4, %rd25;
	ld.global.f32 	%f49, [%rd26];
	add.f32 	%f50, %f49, %f48;
	mul.wide.u32 	%rd27, %r253, 4;
	add.s64 	%rd28, %rd4, %rd27;
	ld.global.f32 	%f51, [%rd28];
	add.f32 	%f52, %f51, %f50;
	mul.wide.u32 	%rd29, %r252, 4;
	add.s64 	%rd30, %rd4, %rd29;
	ld.global.f32 	%f53, [%rd30];
	add.f32 	%f54, %f53, %f52;
	mul.wide.u32 	%rd31, %r251, 4;
	add.s64 	%rd32, %rd4, %rd31;
	ld.global.f32 	%f55, [%rd32];
	add.f32 	%f56, %f55, %f54;
	mul.wide.u32 	%rd33, %r250, 4;
	add.s64 	%rd34, %rd4, %rd33;
	ld.global.f32 	%f57, [%rd34];
	add.f32 	%f58, %f57, %f56;
	mul.wide.u32 	%rd35, %r249, 4;
	add.s64 	%rd36, %rd4, %rd35;
	ld.global.f32 	%f59, [%rd36];
	add.f32 	%f60, %f59, %f58;
	mul.wide.u32 	%rd37, %r248, 4;
	add.s64 	%rd38, %rd4, %rd37;
	ld.global.f32 	%f61, [%rd38];
	add.f32 	%f62, %f61, %f60;
	mul.wide.u32 	%rd39, %r247, 4;
	add.s64 	%rd40, %rd4, %rd39;
	ld.global.f32 	%f63, [%rd40];
	add.f32 	%f227, %f63, %f62;
	add.s32 	%r262, %r262, 16;
	shl.b32 	%r197, %r3, 4;
	add.s32 	%r261, %r261, %r197;
	add.s32 	%r260, %r260, %r197;
	add.s32 	%r259, %r259, %r197;
	add.s32 	%r258, %r258, %r197;
	add.s32 	%r257, %r257, %r197;
	add.s32 	%r256, %r256, %r197;
	add.s32 	%r255, %r255, %r197;
	add.s32 	%r254, %r254, %r197;
	add.s32 	%r253, %r253, %r197;
	add.s32 	%r252, %r252, %r197;
	add.s32 	%r251, %r251, %r197;
	add.s32 	%r250, %r250, %r197;
	add.s32 	%r249, %r249, %r197;
	add.s32 	%r248, %r248, %r197;
	add.s32 	%r247, %r247, %r197;
	add.s32 	%r246, %r246, %r197;
	setp.eq.s32 	%p3, %r262, 0;
	@%p3 bra 	$L__BB1_4;
	bra.uni 	$L__BB1_3;
$L__BB1_4:
	setp.eq.s32 	%p4, %r8, 0;
	@%p4 bra 	$L__BB1_13;
	and.b32  	%r26, %r7, 7;
	setp.lt.u32 	%p5, %r8, 8;
	@%p5 bra 	$L__BB1_7;
	mad.lo.s32 	%r198, %r242, %r3, %r6;
	mul.wide.u32 	%rd41, %r198, 4;
	add.s64 	%rd42, %rd4, %rd41;
	ld.global.f32 	%f65, [%rd42];
	add.f32 	%f66, %f65, %f227;
	add.s32 	%r199, %r198, %r3;
	mul.wide.u32 	%rd43, %r199, 4;
	add.s64 	%rd44, %rd4, %rd43;
	ld.global.f32 	%f67, [%rd44];
	add.f32 	%f68, %f67, %f66;
	add.s32 	%r200, %r199, %r3;
	mul.wide.u32 	%rd45, %r200, 4;
	add.s64 	%rd46, %rd4, %rd45;
	ld.global.f32 	%f69, [%rd46];
	add.f32 	%f70, %f69, %f68;
	add.s32 	%r201, %r200, %r3;
	mul.wide.u32 	%rd47, %r201, 4;
	add.s64 	%rd48, %rd4, %rd47;
	ld.global.f32 	%f71, [%rd48];
	add.f32 	%f72, %f71, %f70;
	add.s32 	%r202, %r201, %r3;
	mul.wide.u32 	%rd49, %r202, 4;
	add.s64 	%rd50, %rd4, %rd49;
	ld.global.f32 	%f73, [%rd50];
	add.f32 	%f74, %f73, %f72;
	add.s32 	%r203, %r202, %r3;
	mul.wide.u32 	%rd51, %r203, 4;
	add.s64 	%rd52, %rd4, %rd51;
	ld.global.f32 	%f75, [%rd52];
	add.f32 	%f76, %f75, %f74;
	add.s32 	%r204, %r203, %r3;
	mul.wide.u32 	%rd53, %r204, 4;
	add.s64 	%rd54, %rd4, %rd53;
	ld.global.f32 	%f77, [%rd54];
	add.f32 	%f78, %f77, %f76;
	add.s32 	%r205, %r204, %r3;
	mul.wide.u32 	%rd55, %r205, 4;
	add.s64 	%rd56, %rd4, %rd55;
	ld.global.f32 	%f79, [%rd56];
	add.f32 	%f227, %f79, %f78;
	add.s32 	%r242, %r242, 8;
$L__BB1_7:
	setp.eq.s32 	%p6, %r26, 0;
	@%p6 bra 	$L__BB1_13;
	and.b32  	%r29, %r7, 3;
	setp.lt.u32 	%p7, %r26, 4;
	@%p7 bra 	$L__BB1_10;
	mad.lo.s32 	%r206, %r242, %r3, %r6;
	mul.wide.u32 	%rd57, %r206, 4;
	add.s64 	%rd58, %rd4, %rd57;
	ld.global.f32 	%f81, [%rd58];
	add.f32 	%f82, %f81, %f227;
	add.s32 	%r207, %r206, %r3;
	mul.wide.u32 	%rd59, %r207, 4;
	add.s64 	%rd60, %rd4, %rd59;
	ld.global.f32 	%f83, [%rd60];
	add.f32 	%f84, %f83, %f82;
	add.s32 	%r208, %r207, %r3;
	mul.wide.u32 	%rd61, %r208, 4;
	add.s64 	%rd62, %rd4, %rd61;
	ld.global.f32 	%f85, [%rd62];
	add.f32 	%f86, %f85, %f84;
	add.s32 	%r209, %r208, %r3;
	mul.wide.u32 	%rd63, %r209, 4;
	add.s64 	%rd64, %rd4, %rd63;
	ld.global.f32 	%f87, [%rd64];
	add.f32 	%f227, %f87, %f86;
	add.s32 	%r242, %r242, 4;
$L__BB1_10:
	setp.eq.s32 	%p8, %r29, 0;
	@%p8 bra 	$L__BB1_13;
	mad.lo.s32 	%r210, %r3, %r242, %r1;
	add.s32 	%r245, %r210, %r5;
	neg.s32 	%r244, %r29;
$L__BB1_12:
	.pragma "nounroll";
	mul.wide.u32 	%rd65, %r245, 4;
	add.s64 	%rd66, %rd4, %rd65;
	ld.global.f32 	%f88, [%rd66];
	add.f32 	%f227, %f88, %f227;
	add.s32 	%r245, %r245, %r3;
	add.s32 	%r244, %r244, 1;
	setp.ne.s32 	%p9, %r244, 0;
	@%p9 bra 	$L__BB1_12;
$L__BB1_13:
	st.shared.f32 	[%r2], %f227;
$L__BB1_14:
	setp.lt.u32 	%p10, %r3, 2;
	mov.u32 	%r263, %r3;
	@%p10 bra 	$L__BB1_18;
$L__BB1_15:
	shr.u32 	%r74, %r263, 1;
	bar.sync 	0;
	setp.ge.u32 	%p11, %r1, %r74;
	@%p11 bra 	$L__BB1_17;
	shl.b32 	%r211, %r74, 2;
	add.s32 	%r212, %r2, %r211;
	ld.shared.f32 	%f89, [%r212];
	ld.shared.f32 	%f90, [%r2];
	add.f32 	%f91, %f89, %f90;
	st.shared.f32 	[%r2], %f91;
$L__BB1_17:
	setp.gt.u32 	%p12, %r263, 3;
	mov.u32 	%r263, %r74;
	@%p12 bra 	$L__BB1_15;
$L__BB1_18:
	setp.ne.s32 	%p13, %r1, 0;
	@%p13 bra 	$L__BB1_20;
	ld.shared.f32 	%f92, [_ZZ9layernormPfS_iS_S_E5sdata];
	cvt.rn.f32.s32 	%f93, %r186;
	div.rn.f32 	%f94, %f92, %f93;
	st.shared.f32 	[_ZZ9layernormPfS_iS_S_E3sum], %f94;
$L__BB1_20:
	setp.gt.u32 	%p14, %r3, %r186;
	bar.sync 	0;
	mov.b32 	%r213, 0;
	st.shared.u32 	[%r2], %r213;
	@%p14 bra 	$L__BB1_34;
	mov.u32 	%r215, %ctaid.x;
	mul.lo.s32 	%r75, %r186, %r215;
	add.s32 	%r76, %r75, %r1;
	ld.shared.f32 	%f14, [_ZZ9layernormPfS_iS_S_E3sum];
	max.u32 	%r77, %r4, 1;
	and.b32  	%r78, %r77, 15;
	setp.lt.u32 	%p15, %r4, 16;
	mov.b32 	%r265, 0;
	mov.f32 	%f236, 0f00000000;
	@%p15 bra 	$L__BB1_24;
	and.b32  	%r216, %r77, -16;
	neg.s32 	%r285, %r216;
	add.s32 	%r217, %r1, %r3;
	add.s32 	%r284, %r217, %r75;
	shl.b32 	%r218, %r3, 1;
	add.s32 	%r283, %r76, %r218;
	mad.lo.s32 	%r282, %r3, 3, %r76;
	shl.b32 	%r219, %r3, 2;
	add.s32 	%r281, %r76, %r219;
	mad.lo.s32 	%r280, %r3, 5, %r76;
	mad.lo.s32 	%r279, %r3, 6, %r76;
	mad.lo.s32 	%r278, %r3, 7, %r76;
	shl.b32 	%r220, %r3, 3;
	add.s32 	%r277, %r76, %r220;
	mad.lo.s32 	%r276, %r3, 9, %r76;
	mad.lo.s32 	%r275, %r3, 10, %r76;
	mad.lo.s32 	%r274, %r3, 11, %r76;
	mad.lo.s32 	%r273, %r3, 12, %r76;
	mad.lo.s32 	%r272, %r3, 13, %r76;
	mad.lo.s32 	%r271, %r3, 14, %r76;
	mad.lo.s32 	%r270, %r3, 15, %r76;
	mov.f32 	%f236, 0f00000000;
	mov.u32 	%r269, %r76;
$L__BB1_23:
	.pragma "nounroll";
	and.b32  	%r265, %r77, -16;
	mul.wide.u32 	%rd67, %r269, 4;
	add.s64 	%rd68, %rd4, %rd67;
	ld.global.f32 	%f98, [%rd68];
	sub.f32 	%f99, %f98, %f14;
	fma.rn.f32 	%f100, %f99, %f99, %f236;
	mul.wide.u32 	%rd69, %r284, 4;
	add.s64 	%rd70, %rd4, %rd69;
	ld.global.f32 	%f101, [%rd70];
	sub.f32 	%f102, %f101, %f14;
	fma.rn.f32 	%f103, %f102, %f102, %f100;
	mul.wide.u32 	%rd71, %r283, 4;
	add.s64 	%rd72, %rd4, %rd71;
	ld.global.f32 	%f104, [%rd72];
	sub.f32 	%f105, %f104, %f14;
	fma.rn.f32 	%f106, %f105, %f105, %f103;
	mul.wide.u32 	%rd73, %r282, 4;
	add.s64 	%rd74, %rd4, %rd73;
	ld.global.f32 	%f107, [%rd74];
	sub.f32 	%f108, %f107, %f14;
	fma.rn.f32 	%f109, %f108, %f108, %f106;
	mul.wide.u32 	%rd75, %r281, 4;
	add.s64 	%rd76, %rd4, %rd75;
	ld.global.f32 	%f110, [%rd76];
	sub.f32 	%f111, %f110, %f14;
	fma.rn.f32 	%f112, %f111, %f111, %f109;
	mul.wide.u32 	%rd77, %r280, 4;
	add.s64 	%rd78, %rd4, %rd77;
	ld.global.f32 	%f113, [%rd78];
	sub.f32 	%f114, %f113, %f14;
	fma.rn.f32 	%f115, %f114, %f114, %f112;
	mul.wide.u32 	%rd79, %r279, 4;
	add.s64 	%rd80, %rd4, %rd79;
	ld.global.f32 	%f116, [%rd80];
	sub.f32 	%f117, %f116, %f14;
	fma.rn.f32 	%f118, %f117, %f117, %f115;
	mul.wide.u32 	%rd81, %r278, 4;
	add.s64 	%rd82, %rd4, %rd81;
	ld.global.f32 	%f119, [%rd82];
	sub.f32 	%f120, %f119, %f14;
	fma.rn.f32 	%f121, %f120, %f120, %f118;
	mul.wide.u32 	%rd83, %r277, 4;
	add.s64 	%rd84, %rd4, %rd83;
	ld.global.f32 	%f122, [%rd84];
	sub.f32 	%f123, %f122, %f14;
	fma.rn.f32 	%f124, %f123, %f123, %f121;
	mul.wide.u32 	%rd85, %r276, 4;
	add.s64 	%rd86, %rd4, %rd85;
	ld.global.f32 	%f125, [%rd86];
	sub.f32 	%f126, %f125, %f14;
	fma.rn.f32 	%f127, %f126, %f126, %f124;
	mul.wide.u32 	%rd87, %r275, 4;
	add.s64 	%rd88, %rd4, %rd87;
	ld.global.f32 	%f128, [%rd88];
	sub.f32 	%f129, %f128, %f14;
	fma.rn.f32 	%f130, %f129, %f129, %f127;
	mul.wide.u32 	%rd89, %r274, 4;
	add.s64 	%rd90, %rd4, %rd89;
	ld.global.f32 	%f131, [%rd90];
	sub.f32 	%f132, %f131, %f14;
	fma.rn.f32 	%f133, %f132, %f132, %f130;
	mul.wide.u32 	%rd91, %r273, 4;
	add.s64 	%rd92, %rd4, %rd91;
	ld.global.f32 	%f134, [%rd92];
	sub.f32 	%f135, %f134, %f14;
	fma.rn.f32 	%f136, %f135, %f135, %f133;
	mul.wide.u32 	%rd93, %r272, 4;
	add.s64 	%rd94, %rd4, %rd93;
	ld.global.f32 	%f137, [%rd94];
	sub.f32 	%f138, %f137, %f14;
	fma.rn.f32 	%f139, %f138, %f138, %f136;
	mul.wide.u32 	%rd95, %r271, 4;
	add.s64 	%rd96, %rd4, %rd95;
	ld.global.f32 	%f140, [%rd96];
	sub.f32 	%f141, %f140, %f14;
	fma.rn.f32 	%f142, %f141, %f141, %f139;
	mul.wide.u32 	%rd97, %r270, 4;
	add.s64 	%rd98, %rd4, %rd97;
	ld.global.f32 	%f143, [%rd98];
	sub.f32 	%f144, %f143, %f14;
	fma.rn.f32 	%f236, %f144, %f144, %f142;
	add.s32 	%r285, %r285, 16;
	shl.b32 	%r221, %r3, 4;
	add.s32 	%r284, %r284, %r221;
	add.s32 	%r283, %r283, %r221;
	add.s32 	%r282, %r282, %r221;
	add.s32 	%r281, %r281, %r221;
	add.s32 	%r280, %r280, %r221;
	add.s32 	%r279, %r279, %r221;
	add.s32 	%r278, %r278, %r221;
	add.s32 	%r277, %r277, %r221;
	add.s32 	%r276, %r276, %r221;
	add.s32 	%r275, %r275, %r221;
	add.s32 	%r274, %r274, %r221;
	add.s32 	%r273, %r273, %r221;
	add.s32 	%r272, %r272, %r221;
	add.s32 	%r271, %r271, %r221;
	add.s32 	%r270, %r270, %r221;
	add.s32 	%r269, %r269, %r221;
	setp.eq.s32 	%p16, %r285, 0;
	@%p16 bra 	$L__BB1_24;
	bra.uni 	$L__BB1_23;
$L__BB1_24:
	setp.eq.s32 	%p17, %r78, 0;
	@%p17 bra 	$L__BB1_33;
	and.b32  	%r96, %r77, 7;
	setp.lt.u32 	%p18, %r78, 8;
	@%p18 bra 	$L__BB1_27;
	mad.lo.s32 	%r222, %r265, %r3, %r76;
	mul.wide.u32 	%rd99, %r222, 4;
	add.s64 	%rd100, %rd4, %rd99;
	ld.global.f32 	%f146, [%rd100];
	sub.f32 	%f147, %f146, %f14;
	fma.rn.f32 	%f148, %f147, %f147, %f236;
	add.s32 	%r223, %r222, %r3;
	mul.wide.u32 	%rd101, %r223, 4;
	add.s64 	%rd102, %rd4, %rd101;
	ld.global.f32 	%f149, [%rd102];
	sub.f32 	%f150, %f149, %f14;
	fma.rn.f32 	%f151, %f150, %f150, %f148;
	add.s32 	%r224, %r223, %r3;
	mul.wide.u32 	%rd103, %r224, 4;
	add.s64 	%rd104, %rd4, %rd103;
	ld.global.f32 	%f152, [%rd104];
	sub.f32 	%f153, %f152, %f14;
	fma.rn.f32 	%f154, %f153, %f153, %f151;
	add.s32 	%r225, %r224, %r3;
	mul.wide.u32 	%rd105, %r225, 4;
	add.s64 	%rd106, %rd4, %rd105;
	ld.global.f32 	%f155, [%rd106];
	sub.f32 	%f156, %f155, %f14;
	fma.rn.f32 	%f157, %f156, %f156, %f154;
	add.s32 	%r226, %r225, %r3;
	mul.wide.u32 	%rd107, %r226, 4;
	add.s64 	%rd108, %rd4, %rd107;
	ld.global.f32 	%f158, [%rd108];
	sub.f32 	%f159, %f158, %f14;
	fma.rn.f32 	%f160, %f159, %f159, %f157;
	add.s32 	%r227, %r226, %r3;
	mul.wide.u32 	%rd109, %r227, 4;
	add.s64 	%rd110, %rd4, %rd109;
	ld.global.f32 	%f161, [%rd110];
	sub.f32 	%f162, %f161, %f14;
	fma.rn.f32 	%f163, %f162, %f162, %f160;
	add.s32 	%r228, %r227, %r3;
	mul.wide.u32 	%rd111, %r228, 4;
	add.s64 	%rd112, %rd4, %rd111;
	ld.global.f32 	%f164, [%rd112];
	sub.f32 	%f165, %f164, %f14;
	fma.rn.f32 	%f166, %f165, %f165, %f163;
	add.s32 	%r229, %r228, %r3;
	mul.wide.u32 	%rd113, %r229, 4;
	add.s64 	%rd114, %rd4, %rd113;
	ld.global.f32 	%f167, [%rd114];
	sub.f32 	%f168, %f167, %f14;
	fma.rn.f32 	%f236, %f168, %f168, %f166;
	add.s32 	%r265, %r265, 8;
$L__BB1_27:
	setp.eq.s32 	%p19, %r96, 0;
	@%p19 bra 	$L__BB1_33;
	and.b32  	%r99, %r77, 3;
	setp.lt.u32 	%p20, %r96, 4;
	@%p20 bra 	$L__BB1_30;
	mad.lo.s32 	%r230, %r265, %r3, %r76;
	mul.wide.u32 	%rd115, %r230, 4;
	add.s64 	%rd116, %rd4, %rd115;
	ld.global.f32 	%f170, [%rd116];
	sub.f32 	%f171, %f170, %f14;
	fma.rn.f32 	%f172, %f171, %f171, %f236;
	add.s32 	%r231, %r230, %r3;
	mul.wide.u32 	%rd117, %r231, 4;
	add.s64 	%rd118, %rd4, %rd117;
	ld.global.f32 	%f173, [%rd118];
	sub.f32 	%f174, %f173, %f14;
	fma.rn.f32 	%f175, %f174, %f174, %f172;
	add.s32 	%r232, %r231, %r3;
	mul.wide.u32 	%rd119, %r232, 4;
	add.s64 	%rd120, %rd4, %rd119;
	ld.global.f32 	%f176, [%rd120];
	sub.f32 	%f177, %f176, %f14;
	fma.rn.f32 	%f178, %f177, %f177, %f175;
	add.s32 	%r233, %r232, %r3;
	mul.wide.u32 	%rd121, %r233, 4;
	add.s64 	%rd122, %rd4, %rd121;
	ld.global.f32 	%f179, [%rd122];
	sub.f32 	%f180, %f179, %f14;
	fma.rn.f32 	%f236, %f180, %f180, %f178;
	add.s32 	%r265, %r265, 4;
$L__BB1_30:
	setp.eq.s32 	%p21, %r99, 0;
	@%p21 bra 	$L__BB1_33;
	mad.lo.s32 	%r234, %r3, %r265, %r1;
	add.s32 	%r268, %r234, %r75;
	neg.s32 	%r267, %r99;
$L__BB1_32:
	.pragma "nounroll";
	mul.wide.u32 	%rd123, %r268, 4;
	add.s64 	%rd124, %rd4, %rd123;
	ld.global.f32 	%f181, [%rd124];
	sub.f32 	%f182, %f181, %f14;
	fma.rn.f32 	%f236, %f182, %f182, %f236;
	add.s32 	%r268, %r268, %r3;
	add.s32 	%r267, %r267, 1;
	setp.ne.s32 	%p22, %r267, 0;
	@%p22 bra 	$L__BB1_32;
$L__BB1_33:
	st.shared.f32 	[%r2], %f236;
$L__BB1_34:
	setp.lt.u32 	%p23, %r3, 2;
	mov.u32 	%r286, %r3;
	@%p23 bra 	$L__BB1_38;
$L__BB1_35:
	shr.u32 	%r144, %r286, 1;
	bar.sync 	0;
	setp.ge.u32 	%p24, %r1, %r144;
	@%p24 bra 	$L__BB1_37;
	shl.b32 	%r235, %r144, 2;
	add.s32 	%r236, %r2, %r235;
	ld.shared.f32 	%f183, [%r236];
	ld.shared.f32 	%f184, [%r2];
	add.f32 	%f185, %f183, %f184;
	st.shared.f32 	[%r2], %f185;
$L__BB1_37:
	setp.gt.u32 	%p25, %r286, 3;
	mov.u32 	%r286, %r144;
	@%p25 bra 	$L__BB1_35;
$L__BB1_38:
	setp.ne.s32 	%p26, %r1, 0;
	@%p26 bra 	$L__BB1_40;
	ld.shared.f32 	%f186, [_ZZ9layernormPfS_iS_S_E5sdata];
	cvt.rn.f32.s32 	%f187, %r186;
	div.rn.f32 	%f188, %f186, %f187;
	cvt.f64.f32 	%fd1, %f188;
	add.f64 	%fd2, %fd1, 0d3EE4F8B588E368F1;
	sqrt.rn.f64 	%fd3, %fd2;
	rcp.rn.f64 	%fd4, %fd3;
	cvt.rn.f32.f64 	%f189, %fd4;
	st.shared.f32 	[_ZZ9layernormPfS_iS_S_E5sdata], %f189;
$L__BB1_40:
	setp.gt.u32 	%p27, %r3, %r186;
	bar.sync 	0;
	@%p27 bra 	$L__BB1_47;
	mov.u32 	%r238, %ctaid.x;
	mul.lo.s32 	%r145, %r186, %r238;
	ld.shared.f32 	%f28, [_ZZ9layernormPfS_iS_S_E3sum];
	ld.shared.f32 	%f29, [_ZZ9layernormPfS_iS_S_E5sdata];
	max.u32 	%r146, %r4, 1;
	and.b32  	%r147, %r146, 3;
	setp.lt.u32 	%p28, %r4, 4;
	mov.b32 	%r296, 0;
	@%p28 bra 	$L__BB1_44;
	and.b32  	%r296, %r146, -4;
	neg.s32 	%r295, %r296;
	add.s32 	%r290, %r1, %r3;
	add.s32 	%r294, %r290, %r145;
	shl.b32 	%r152, %r3, 2;
	add.s32 	%r291, %r1, %r145;
	shl.b32 	%r239, %r3, 1;
	add.s32 	%r293, %r291, %r239;
	mul.lo.s32 	%r240, %r3, 3;
	add.s32 	%r292, %r291, %r240;
	add.s32 	%r289, %r1, %r239;
	add.s32 	%r288, %r1, %r240;
	mov.u32 	%r287, %r1;
$L__BB1_43:
	mul.wide.u32 	%rd125, %r291, 4;
	add.s64 	%rd126, %rd4, %rd125;
	ld.global.f32 	%f190, [%rd126];
	sub.f32 	%f191, %f190, %f28;
	mul.f32 	%f192, %f191, %f29;
	mul.wide.u32 	%rd127, %r287, 4;
	add.s64 	%rd128, %rd3, %rd127;
	ld.global.f32 	%f193, [%rd128];
	add.s64 	%rd129, %rd2, %rd127;
	ld.global.f32 	%f194, [%rd129];
	fma.rn.f32 	%f195, %f192, %f193, %f194;
	add.s64 	%rd130, %rd1, %rd125;
	st.global.f32 	[%rd130], %f195;
	mul.wide.u32 	%rd131, %r294, 4;
	add.s64 	%rd132, %rd4, %rd131;
	ld.global.f32 	%f196, [%rd132];
	sub.f32 	%f197, %f196, %f28;
	mul.f32 	%f198, %f197, %f29;
	mul.wide.u32 	%rd133, %r290, 4;
	add.s64 	%rd134, %rd3, %rd133;
	ld.global.f32 	%f199, [%rd134];
	add.s64 	%rd135, %rd2, %rd133;
	ld.global.f32 	%f200, [%rd135];
	fma.rn.f32 	%f201, %f198, %f199, %f200;
	add.s64 	%rd136, %rd1, %rd131;
	st.global.f32 	[%rd136], %f201;
	mul.wide.u32 	%rd137, %r293, 4;
	add.s64 	%rd138, %rd4, %rd137;
	ld.global.f32 	%f202, [%rd138];
	sub.f32 	%f203, %f202, %f28;
	mul.f32 	%f204, %f203, %f29;
	mul.wide.u32 	%rd139, %r289, 4;
	add.s64 	%rd140, %rd3, %rd139;
	ld.global.f32 	%f205, [%rd140];
	add.s64 	%rd141, %rd2, %rd139;
	ld.global.f32 	%f206, [%rd141];
	fma.rn.f32 	%f207, %f204, %f205, %f206;
	add.s64 	%rd142, %rd1, %rd137;
	st.global.f32 	[%rd142], %f207;
	mul.wide.u32 	%rd143, %r292, 4;
	add.s64 	%rd144, %rd4, %rd143;
	ld.global.f32 	%f208, [%rd144];
	sub.f32 	%f209, %f208, %f28;
	mul.f32 	%f210, %f209, %f29;
	mul.wide.u32 	%rd145, %r288, 4;
	add.s64 	%rd146, %rd3, %rd145;
	ld.global.f32 	%f211, [%rd146];
	add.s64 	%rd147, %rd2, %rd145;
	ld.global.f32 	%f212, [%rd147];
	fma.rn.f32 	%f213, %f210, %f211, %f212;
	add.s64 	%rd148, %rd1, %rd143;
	st.global.f32 	[%rd148], %f213;
	add.s32 	%r295, %r295, 4;
	add.s32 	%r294, %r294, %r152;
	add.s32 	%r293, %r293, %r152;
	add.s32 	%r292, %r292, %r152;
	add.s32 	%r291, %r291, %r152;
	add.s32 	%r290, %r290, %r152;
	add.s32 	%r289, %r289, %r152;
	add.s32 	%r288, %r288, %r152;
	add.s32 	%r287, %r287, %r152;
	setp.ne.s32 	%p29, %r295, 0;
	@%p29 bra 	$L__BB1_43;
$L__BB1_44:
	setp.eq.s32 	%p30, %r147, 0;
	@%p30 bra 	$L__BB1_47;
	mad.lo.s32 	%r299, %r3, %r296, %r1;
	add.s32 	%r298, %r299, %r145;
	neg.s32 	%r297, %r147;
$L__BB1_46:
	.pragma "nounroll";
	mul.wide.u32 	%rd149, %r298, 4;
	add.s64 	%rd150, %rd4, %rd149;
	ld.global.f32 	%f214, [%rd150];
	sub.f32 	%f215, %f214, %f28;
	mul.f32 	%f216, %f215, %f29;
	mul.wide.u32 	%rd151, %r299, 4;
	add.s64 	%rd152, %rd3, %rd151;
	ld.global.f32 	%f217, [%rd152];
	add.s64 	%rd153, %rd2, %rd151;
	ld.global.f32 	%f218, [%rd153];
	fma.rn.f32 	%f219, %f216, %f217, %f218;
	add.s64 	%rd154, %rd1, %rd149;
	st.global.f32 	[%rd154], %f219;
	add.s32 	%r299, %r299, %r3;
	add.s32 	%r298, %r298, %r3;
	add.s32 	%r297, %r297, 1;
	setp.ne.s32 	%p31, %r297, 0;
	@%p31 bra 	$L__BB1_46;
$L__BB1_47:
	ret;

}
	// .globl	_Z6matmulPKfS0_Pfiii
.visible .entry _Z6matmulPKfS0_Pfiii(
	.param .u64 .ptr .align 1 _Z6matmulPKfS0_Pfiii_param_0,
	.param .u64 .ptr .align 1 _Z6matmulPKfS0_Pfiii_param_1,
	.param .u64 .ptr .align 1 _Z6matmulPKfS0_Pfiii_param_2,
	.param .u32 _Z6matmulPKfS0_Pfiii_param_3,
	.param .u32 _Z6matmulPKfS0_Pfiii_param_4,
	.param .u32 _Z6matmulPKfS0_Pfiii_param_5
)
{
	.reg .pred 	%p<6>;
	.reg .b32 	%r<38>;
	.reg .b32 	%f<105>;
	.reg .b64 	%rd<13>;
	// demoted variable
	.shared .align 4 .b8 _ZZ6matmulPKfS0_PfiiiE2As[4096];
	// demoted variable
	.shared .align 4 .b8 _ZZ6matmulPKfS0_PfiiiE2Bs[4096];
	ld.param.u64 	%rd3, [_Z6matmulPKfS0_Pfiii_param_0];
	ld.param.u64 	%rd4, [_Z6matmulPKfS0_Pfiii_param_1];
	ld.param.u64 	%rd5, [_Z6matmulPKfS0_Pfiii_param_2];
	ld.param.u32 	%r21, [_Z6matmulPKfS0_Pfiii_param_3];
	ld.param.u32 	%r19, [_Z6matmulPKfS0_Pfiii_param_4];
	ld.param.u32 	%r20, [_Z6matmulPKfS0_Pfiii_param_5];
	mov.u32 	%r1, %tid.x;
	mov.u32 	%r22, %ntid.x;
	mov.u32 	%r23, %ctaid.x;
	mad.lo.s32 	%r2, %r22, %r23, %r1;
	mov.u32 	%r3, %tid.y;
	mov.u32 	%r24, %ntid.y;
	mov.u32 	%r25, %ctaid.y;
	mad.lo.s32 	%r4, %r24, %r25, %r3;
	setp.ge.s32 	%p1, %r4, %r21;
	setp.ge.s32 	%p2, %r2, %r19;
	or.pred  	%p3, %p1, %p2;
	@%p3 bra 	$L__BB2_5;
	setp.lt.s32 	%p4, %r20, 32;
	mov.f32 	%f104, 0f00000000;
	@%p4 bra 	$L__BB2_4;
	shl.b32 	%r26, %r3, 7;
	mov.u32 	%r27, _ZZ6matmulPKfS0_PfiiiE2As;
	add.s32 	%r5, %r27, %r26;
	shl.b32 	%r28, %r1, 2;
	add.s32 	%r6, %r5, %r28;
	mov.u32 	%r29, _ZZ6matmulPKfS0_PfiiiE2Bs;
	add.s32 	%r8, %r29, %r28;
	add.s32 	%r7, %r8, %r26;
	shr.s32 	%r30, %r20, 31;
	shr.u32 	%r31, %r30, 27;
	add.s32 	%r32, %r20, %r31;
	shr.s32 	%r33, %r32, 5;
	neg.s32 	%r37, %r33;
	mad.lo.s32 	%r36, %r20, %r4, %r1;
	mad.lo.s32 	%r35, %r3, %r19, %r2;
	shl.b32 	%r12, %r19, 5;
	cvta.to.global.u64 	%rd1, %rd3;
	cvta.to.global.u64 	%rd2, %rd4;
	mov.f32 	%f104, 0f00000000;
$L__BB2_3:
	mul.wide.u32 	%rd6, %r36, 4;
	add.s64 	%rd7, %rd1, %rd6;
	ld.global.f32 	%f6, [%rd7];
	st.shared.f32 	[%r6], %f6;
	mul.wide.u32 	%rd8, %r35, 4;
	add.s64 	%rd9, %rd2, %rd8;
	ld.global.f32 	%f7, [%rd9];
	st.shared.f32 	[%r7], %f7;
	bar.sync 	0;
	ld.shared.f32 	%f8, [%r5];
	ld.shared.f32 	%f9, [%r8];
	fma.rn.f32 	%f10, %f8, %f9, %f104;
	ld.shared.f32 	%f11, [%r5+4];
	ld.shared.f32 	%f12, [%r8+128];
	fma.rn.f32 	%f13, %f11, %f12, %f10;
	ld.shared.f32 	%f14, [%r5+8];
	ld.shared.f32 	%f15, [%r8+256];
	fma.rn.f32 	%f16, %f14, %f15, %f13;
	ld.shared.f32 	%f17, [%r5+12];
	ld.shared.f32 	%f18, [%r8+384];
	fma.rn.f32 	%f19, %f17, %f18, %f16;
	ld.shared.f32 	%f20, [%r5+16];
	ld.shared.f32 	%f21, [%r8+512];
	fma.rn.f32 	%f22, %f20, %f21, %f19;
	ld.shared.f32 	%f23, [%r5+20];
	ld.shared.f32 	%f24, [%r8+640];
	fma.rn.f32 	%f25, %f23, %f24, %f22;
	ld.shared.f32 	%f26, [%r5+24];
	ld.shared.f32 	%f27, [%r8+768];
	fma.rn.f32 	%f28, %f26, %f27, %f25;
	ld.shared.f32 	%f29, [%r5+28];
	ld.shared.f32 	%f30, [%r8+896];
	fma.rn.f32 	%f31, %f29, %f30, %f28;
	ld.shared.f32 	%f32, [%r5+32];
	ld.shared.f32 	%f33, [%r8+1024];
	fma.rn.f32 	%f34, %f32, %f33, %f31;
	ld.shared.f32 	%f35, [%r5+36];
	ld.shared.f32 	%f36, [%r8+1152];
	fma.rn.f32 	%f37, %f35, %f36, %f34;
	ld.shared.f32 	%f38, [%r5+40];
	ld.shared.f32 	%f39, [%r8+1280];
	fma.rn.f32 	%f40, %f38, %f39, %f37;
	ld.shared.f32 	%f41, [%r5+44];
	ld.shared.f32 	%f42, [%r8+1408];
	fma.rn.f32 	%f43, %f41, %f42, %f40;
	ld.shared.f32 	%f44, [%r5+48];
	ld.shared.f32 	%f45, [%r8+1536];
	fma.rn.f32 	%f46, %f44, %f45, %f43;
	ld.shared.f32 	%f47, [%r5+52];
	ld.shared.f32 	%f48, [%r8+1664];
	fma.rn.f32 	%f49, %f47, %f48, %f46;
	ld.shared.f32 	%f50, [%r5+56];
	ld.shared.f32 	%f51, [%r8+1792];
	fma.rn.f32 	%f52, %f50, %f51, %f49;
	ld.shared.f32 	%f53, [%r5+60];
	ld.shared.f32 	%f54, [%r8+1920];
	fma.rn.f32 	%f55, %f53, %f54, %f52;
	ld.shared.f32 	%f56, [%r5+64];
	ld.shared.f32 	%f57, [%r8+2048];
	fma.rn.f32 	%f58, %f56, %f57, %f55;
	ld.shared.f32 	%f59, [%r5+68];
	ld.shared.f32 	%f60, [%r8+2176];
	fma.rn.f32 	%f61, %f59, %f60, %f58;
	ld.shared.f32 	%f62, [%r5+72];
	ld.shared.f32 	%f63, [%r8+2304];
	fma.rn.f32 	%f64, %f62, %f63, %f61;
	ld.shared.f32 	%f65, [%r5+76];
	ld.shared.f32 	%f66, [%r8+2432];
	fma.rn.f32 	%f67, %f65, %f66, %f64;
	ld.shared.f32 	%f68, [%r5+80];
	ld.shared.f32 	%f69, [%r8+2560];
	fma.rn.f32 	%f70, %f68, %f69, %f67;
	ld.shared.f32 	%f71, [%r5+84];
	ld.shared.f32 	%f72, [%r8+2688];
	fma.rn.f32 	%f73, %f71, %f72, %f70;
	ld.shared.f32 	%f74, [%r5+88];
	ld.shared.f32 	%f75, [%r8+2816];
	fma.rn.f32 	%f76, %f74, %f75, %f73;
	ld.shared.f32 	%f77, [%r5+92];
	ld.shared.f32 	%f78, [%r8+2944];
	fma.rn.f32 	%f79, %f77, %f78, %f76;
	ld.shared.f32 	%f80, [%r5+96];
	ld.shared.f32 	%f81, [%r8+3072];
	fma.rn.f32 	%f82, %f80, %f81, %f79;
	ld.shared.f32 	%f83, [%r5+100];
	ld.shared.f32 	%f84, [%r8+3200];
	fma.rn.f32 	%f85, %f83, %f84, %f82;
	ld.shared.f32 	%f86, [%r5+104];
	ld.shared.f32 	%f87, [%r8+3328];
	fma.rn.f32 	%f88, %f86, %f87, %f85;
	ld.shared.f32 	%f89, [%r5+108];
	ld.shared.f32 	%f90, [%r8+3456];
	fma.rn.f32 	%f91, %f89, %f90, %f88;
	ld.shared.f32 	%f92, [%r5+112];
	ld.shared.f32 	%f93, [%r8+3584];
	fma.rn.f32 	%f94, %f92, %f93, %f91;
	ld.shared.f32 	%f95, [%r5+116];
	ld.shared.f32 	%f96, [%r8+3712];
	fma.rn.f32 	%f97, %f95, %f96, %f94;
	ld.shared.f32 	%f98, [%r5+120];
	ld.shared.f32 	%f99, [%r8+3840];
	fma.rn.f32 	%f100, %f98, %f99, %f97;
	ld.shared.f32 	%f101, [%r5+124];
	ld.shared.f32 	%f102, [%r8+3968];
	fma.rn.f32 	%f104, %f101, %f102, %f100;
	bar.sync 	0;
	add.s32 	%r37, %r37, 1;
	setp.ne.s32 	%p5, %r37, 0;
	add.s32 	%r36, %r36, 32;
	add.s32 	%r35, %r35, %r12;
	@%p5 bra 	$L__BB2_3;
$L__BB2_4:
	mad.lo.s32 	%r34, %r19, %r4, %r2;
	cvta.to.global.u64 	%rd10, %rd5;
	mul.wide.s32 	%rd11, %r34, 4;
	add.s64 	%rd12, %rd10, %rd11;
	st.global.f32 	[%rd12], %f104;
$L__BB2_5:
	ret;

}
	// .globl	_Z11matmul_biasPKfS0_PfS1_iiii
.visible .entry _Z11matmul_biasPKfS0_PfS1_iiii(
	.param .u64 .ptr .align 1 _Z11matmul_biasPKfS0_PfS1_iiii_param_0,
	.param .u64 .ptr .align 1 _Z11matmul_biasPKfS0_PfS1_iiii_param_1,
	.param .u64 .ptr .align 1 _Z11matmul_biasPKfS0_PfS1_iiii_param_2,
	.param .u64 .ptr .align 1 _Z11matmul_biasPKfS0_PfS1_iiii_param_3,
	.param .u32 _Z11matmul_biasPKfS0_PfS1_iiii_param_4,
	.param .u32 _Z11matmul_biasPKfS0_PfS1_iiii_param_5,
	.param .u32 _Z11matmul_biasPKfS0_PfS1_iiii_param_6,
	.param .u32 _Z11matmul_biasPKfS0_PfS1_iiii_param_7
)
{
	.reg .pred 	%p<7>;
	.reg .b32 	%r<40>;
	.reg .b32 	%f<107>;
	.reg .b64 	%rd<19>;
	// demoted variable
	.shared .align 4 .b8 _ZZ11matmul_biasPKfS0_PfS1_iiiiE2As[4096];
	// demoted variable
	.shared .align 4 .b8 _ZZ11matmul_biasPKfS0_PfS1_iiiiE2Bs[4096];
	ld.param.u64 	%rd4, [_Z11matmul_biasPKfS0_PfS1_iiii_param_0];
	ld.param.u64 	%rd5, [_Z11matmul_biasPKfS0_PfS1_iiii_param_1];
	ld.param.u64 	%rd7, [_Z11matmul_biasPKfS0_PfS1_iiii_param_2];
	ld.param.u64 	%rd6, [_Z11matmul_biasPKfS0_PfS1_iiii_param_3];
	ld.param.u32 	%r22, [_Z11matmul_biasPKfS0_PfS1_iiii_param_4];
	ld.param.u32 	%r19, [_Z11matmul_biasPKfS0_PfS1_iiii_param_5];
	ld.param.u32 	%r20, [_Z11matmul_biasPKfS0_PfS1_iiii_param_6];
	ld.param.u32 	%r21, [_Z11matmul_biasPKfS0_PfS1_iiii_param_7];
	cvta.to.global.u64 	%rd1, %rd7;
	mov.u32 	%r1, %tid.y;
	mov.u32 	%r23, %ntid.y;
	mov.u32 	%r24, %ctaid.y;
	mad.lo.s32 	%r2, %r23, %r24, %r1;
	mov.u32 	%r3, %tid.x;
	mov.u32 	%r25, %ntid.x;
	mov.u32 	%r26, %ctaid.x;
	mad.lo.s32 	%r4, %r25, %r26, %r3;
	setp.ge.s32 	%p1, %r2, %r22;
	setp.ge.s32 	%p2, %r4, %r19;
	or.pred  	%p3, %p1, %p2;
	@%p3 bra 	$L__BB3_7;
	setp.lt.s32 	%p4, %r20, 32;
	mov.f32 	%f106, 0f00000000;
	@%p4 bra 	$L__BB3_4;
	shl.b32 	%r27, %r1, 7;
	mov.u32 	%r28, _ZZ11matmul_biasPKfS0_PfS1_iiiiE2As;
	add.s32 	%r5, %r28, %r27;
	shl.b32 	%r29, %r3, 2;
	add.s32 	%r6, %r5, %r29;
	mov.u32 	%r30, _ZZ11matmul_biasPKfS0_PfS1_iiiiE2Bs;
	add.s32 	%r8, %r30, %r29;
	add.s32 	%r7, %r8, %r27;
	shr.s32 	%r31, %r20, 31;
	shr.u32 	%r32, %r31, 27;
	add.s32 	%r33, %r20, %r32;
	shr.s32 	%r34, %r33, 5;
	neg.s32 	%r39, %r34;
	mad.lo.s32 	%r38, %r20, %r2, %r3;
	mad.lo.s32 	%r37, %r1, %r19, %r4;
	shl.b32 	%r12, %r19, 5;
	cvta.to.global.u64 	%rd2, %rd4;
	cvta.to.global.u64 	%rd3, %rd5;
	mov.f32 	%f106, 0f00000000;
$L__BB3_3:
	mul.wide.u32 	%rd8, %r38, 4;
	add.s64 	%rd9, %rd2, %rd8;
	ld.global.f32 	%f6, [%rd9];
	st.shared.f32 	[%r6], %f6;
	mul.wide.u32 	%rd10, %r37, 4;
	add.s64 	%rd11, %rd3, %rd10;
	ld.global.f32 	%f7, [%rd11];
	st.shared.f32 	[%r7], %f7;
	bar.sync 	0;
	ld.shared.f32 	%f8, [%r5];
	ld.shared.f32 	%f9, [%r8];
	fma.rn.f32 	%f10, %f8, %f9, %f106;
	ld.shared.f32 	%f11, [%r5+4];
	ld.shared.f32 	%f12, [%r8+128];
	fma.rn.f32 	%f13, %f11, %f12, %f10;
	ld.shared.f32 	%f14, [%r5+8];
	ld.shared.f32 	%f15, [%r8+256];
	fma.rn.f32 	%f16, %f14, %f15, %f13;
	ld.shared.f32 	%f17, [%r5+12];
	ld.shared.f32 	%f18, [%r8+384];
	fma.rn.f32 	%f19, %f17, %f18, %f16;
	ld.shared.f32 	%f20, [%r5+16];
	ld.shared.f32 	%f21, [%r8+512];
	fma.rn.f32 	%f22, %f20, %f21, %f19;
	ld.shared.f32 	%f23, [%r5+20];
	ld.shared.f32 	%f24, [%r8+640];
	fma.rn.f32 	%f25, %f23, %f24, %f22;
	ld.shared.f32 	%f26, [%r5+24];
	ld.shared.f32 	%f27, [%r8+768];
	fma.rn.f32 	%f28, %f26, %f27, %f25;
	ld.shared.f32 	%f29, [%r5+28];
	ld.shared.f32 	%f30, [%r8+896];
	fma.rn.f32 	%f31, %f29, %f30, %f28;
	ld.shared.f32 	%f32, [%r5+32];
	ld.shared.f32 	%f33, [%r8+1024];
	fma.rn.f32 	%f34, %f32, %f33, %f31;
	ld.shared.f32 	%f35, [%r5+36];
	ld.shared.f32 	%f36, [%r8+1152];
	fma.rn.f32 	%f37, %f35, %f36, %f34;
	ld.shared.f32 	%f38, [%r5+40];
	ld.shared.f32 	%f39, [%r8+1280];
	fma.rn.f32 	%f40, %f38, %f39, %f37;
	ld.shared.f32 	%f41, [%r5+44];
	ld.shared.f32 	%f42, [%r8+1408];
	fma.rn.f32 	%f43, %f41, %f42, %f40;
	ld.shared.f32 	%f44, [%r5+48];
	ld.shared.f32 	%f45, [%r8+1536];
	fma.rn.f32 	%f46, %f44, %f45, %f43;
	ld.shared.f32 	%f47, [%r5+52];
	ld.shared.f32 	%f48, [%r8+1664];
	fma.rn.f32 	%f49, %f47, %f48, %f46;
	ld.shared.f32 	%f50, [%r5+56];
	ld.shared.f32 	%f51, [%r8+1792];
	fma.rn.f32 	%f52, %f50, %f51, %f49;
	ld.shared.f32 	%f53, [%r5+60];
	ld.shared.f32 	%f54, [%r8+1920];
	fma.rn.f32 	%f55, %f53, %f54, %f52;
	ld.shared.f32 	%f56, [%r5+64];
	ld.shared.f32 	%f57, [%r8+2048];
	fma.rn.f32 	%f58, %f56, %f57, %f55;
	ld.shared.f32 	%f59, [%r5+68];
	ld.shared.f32 	%f60, [%r8+2176];
	fma.rn.f32 	%f61, %f59, %f60, %f58;
	ld.shared.f32 	%f62, [%r5+72];
	ld.shared.f32 	%f63, [%r8+2304];
	fma.rn.f32 	%f64, %f62, %f63, %f61;
	ld.shared.f32 	%f65, [%r5+76];
	ld.shared.f32 	%f66, [%r8+2432];
	fma.rn.f32 	%f67, %f65, %f66, %f64;
	ld.shared.f32 	%f68, [%r5+80];
	ld.shared.f32 	%f69, [%r8+2560];
	fma.rn.f32 	%f70, %f68, %f69, %f67;
	ld.shared.f32 	%f71, [%r5+84];
	ld.shared.f32 	%f72, [%r8+2688];
	fma.rn.f32 	%f73, %f71, %f72, %f70;
	ld.shared.f32 	%f74, [%r5+88];
	ld.shared.f32 	%f75, [%r8+2816];
	fma.rn.f32 	%f76, %f74, %f75, %f73;
	ld.shared.f32 	%f77, [%r5+92];
	ld.shared.f32 	%f78, [%r8+2944];
	fma.rn.f32 	%f79, %f77, %f78, %f76;
	ld.shared.f32 	%f80, [%r5+96];
	ld.shared.f32 	%f81, [%r8+3072];
	fma.rn.f32 	%f82, %f80, %f81, %f79;
	ld.shared.f32 	%f83, [%r5+100];
	ld.shared.f32 	%f84, [%r8+3200];
	fma.rn.f32 	%f85, %f83, %f84, %f82;
	ld.shared.f32 	%f86, [%r5+104];
	ld.shared.f32 	%f87, [%r8+3328];
	fma.rn.f32 	%f88, %f86, %f87, %f85;
	ld.shared.f32 	%f89, [%r5+108];
	ld.shared.f32 	%f90, [%r8+3456];
	fma.rn.f32 	%f91, %f89, %f90, %f88;
	ld.shared.f32 	%f92, [%r5+112];
	ld.shared.f32 	%f93, [%r8+3584];
	fma.rn.f32 	%f94, %f92, %f93, %f91;
	ld.shared.f32 	%f95, [%r5+116];
	ld.shared.f32 	%f96, [%r8+3712];
	fma.rn.f32 	%f97, %f95, %f96, %f94;
	ld.shared.f32 	%f98, [%r5+120];
	ld.shared.f32 	%f99, [%r8+3840];
	fma.rn.f32 	%f100, %f98, %f99, %f97;
	ld.shared.f32 	%f101, [%r5+124];
	ld.shared.f32 	%f102, [%r8+3968];
	fma.rn.f32 	%f106, %f101, %f102, %f100;
	bar.sync 	0;
	add.s32 	%r39, %r39, 1;
	setp.ne.s32 	%p5, %r39, 0;
	add.s32 	%r38, %r38, 32;
	add.s32 	%r37, %r37, %r12;
	@%p5 bra 	$L__BB3_3;
$L__BB3_4:
	setp.ge.s32 	%p6, %r2, %r21;
	@%p6 bra 	$L__BB3_6;
	cvta.to.global.u64 	%rd14, %rd6;
	mul.wide.s32 	%rd15, %r4, 4;
	add.s64 	%rd16, %rd14, %rd15;
	ld.global.f32 	%f103, [%rd16];
	add.f32 	%f104, %f106, %f103;
	mad.lo.s32 	%r36, %r19, %r2, %r4;
	mul.wide.s32 	%rd17, %r36, 4;
	add.s64 	%rd18, %rd1, %rd17;
	st.global.f32 	[%rd18], %f104;
	bra.uni 	$L__BB3_7;
$L__BB3_6:
	mad.lo.s32 	%r35, %r19, %r2, %r4;
	mul.wide.s32 	%rd12, %r35, 4;
	add.s64 	%rd13, %rd1, %rd12;
	st.global.f32 	[%rd13], %f106;
$L__BB3_7:
	ret;

}
	// .globl	_Z4QK_VPKfS0_Pfii
.visible .entry _Z4QK_VPKfS0_Pfii(
	.param .u64 .ptr .align 1 _Z4QK_VPKfS0_Pfii_param_0,
	.param .u64 .ptr .align 1 _Z4QK_VPKfS0_Pfii_param_1,
	.param .u64 .ptr .align 1 _Z4QK_VPKfS0_Pfii_param_2,
	.param .u32 _Z4QK_VPKfS0_Pfii_param_3,
	.param .u32 _Z4QK_VPKfS0_Pfii_param_4
)
{
	.reg .pred 	%p<6>;
	.reg .b32 	%r<36>;
	.reg .b32 	%f<154>;
	.reg .b64 	%rd<13>;
	// demoted variable
	.shared .align 4 .b8 _ZZ4QK_VPKfS0_PfiiE2As[4096];
	// demoted variable
	.shared .align 4 .b8 _ZZ4QK_VPKfS0_PfiiE2Bs[4096];
	ld.param.u64 	%rd3, [_Z4QK_VPKfS0_Pfii_param_0];
	ld.param.u64 	%rd4, [_Z4QK_VPKfS0_Pfii_param_1];
	ld.param.u64 	%rd5, [_Z4QK_VPKfS0_Pfii_param_2];
	ld.param.u32 	%r19, [_Z4QK_VPKfS0_Pfii_param_3];
	ld.param.u32 	%r20, [_Z4QK_VPKfS0_Pfii_param_4];
	mov.u32 	%r1, %tid.x;
	mov.u32 	%r21, %ntid.x;
	mov.u32 	%r22, %ctaid.x;
	mad.lo.s32 	%r2, %r21, %r22, %r1;
	mov.u32 	%r3, %tid.y;
	mov.u32 	%r23, %ntid.y;
	mov.u32 	%r24, %ctaid.y;
	mad.lo.s32 	%r4, %r23, %r24, %r3;
	setp.ge.s32 	%p1, %r4, %r20;
	setp.ge.s32 	%p2, %r2, %r19;
	or.pred  	%p3, %p2, %p1;
	@%p3 bra 	$L__BB4_5;
	setp.lt.u32 	%p4, %r20, 32;
	mov.f32 	%f152, 0f00000000;
	mov.f32 	%f153, %f152;
	@%p4 bra 	$L__BB4_4;
	shl.b32 	%r25, %r3, 7;
	mov.u32 	%r26, _ZZ4QK_VPKfS0_PfiiE2As;
	add.s32 	%r5, %r26, %r25;
	shl.b32 	%r27, %r1, 2;
	add.s32 	%r6, %r5, %r27;
	mov.u32 	%r28, _ZZ4QK_VPKfS0_PfiiE2Bs;
	add.s32 	%r8, %r28, %r27;
	add.s32 	%r7, %r8, %r25;
	shr.u32 	%r29, %r20, 5;
	neg.s32 	%r35, %r29;
	mad.lo.s32 	%r34, %r20, %r4, %r1;
	mad.lo.s32 	%r33, %r3, %r19, %r2;
	shl.b32 	%r12, %r19, 5;
	cvta.to.global.u64 	%rd1, %rd3;
	cvta.to.global.u64 	%rd2, %rd4;
	mov.f32 	%f153, 0f00000000;
	mov.f32 	%f152, %f153;
$L__BB4_3:
	mul.wide.u32 	%rd6, %r34, 4;
	add.s64 	%rd7, %rd1, %rd6;
	ld.global.f32 	%f9, [%rd7];
	fma.rn.f32 	%f10, %f9, 0f3BBB989D, 0f3F000000;
	cvt.sat.f32.f32 	%f11, %f10;
	mov.f32 	%f12, 0f4B400001;
	mov.f32 	%f13, 0f437C0000;
	fma.rm.f32 	%f14, %f11, %f13, %f12;
	add.f32 	%f15, %f14, 0fCB40007F;
	neg.f32 	%f16, %f15;
	fma.rn.f32 	%f17, %f9, 0f3FB8AA3B, %f16;
	fma.rn.f32 	%f18, %f9, 0f32A57060, %f17;
	mov.b32 	%r30, %f14;
	shl.b32 	%r31, %r30, 23;
	mov.b32 	%f19, %r31;
	ex2.approx.ftz.f32 	%f20, %f18;
	mul.f32 	%f21, %f20, %f19;
	st.shared.f32 	[%r6], %f21;
	mul.wide.u32 	%rd8, %r33, 4;
	add.s64 	%rd9, %rd2, %rd8;
	ld.global.f32 	%f22, [%rd9];
	st.shared.f32 	[%r7], %f22;
	bar.sync 	0;
	ld.shared.f32 	%f23, [%r5];
	ld.shared.f32 	%f24, [%r8];
	fma.rn.f32 	%f25, %f23, %f24, %f152;
	add.f32 	%f26, %f153, %f23;
	ld.shared.f32 	%f27, [%r5+4];
	ld.shared.f32 	%f28, [%r8+128];
	fma.rn.f32 	%f29, %f27, %f28, %f25;
	add.f32 	%f30, %f26, %f27;
	ld.shared.f32 	%f31, [%r5+8];
	ld.shared.f32 	%f32, [%r8+256];
	fma.rn.f32 	%f33, %f31, %f32, %f29;
	add.f32 	%f34, %f30, %f31;
	ld.shared.f32 	%f35, [%r5+12];
	ld.shared.f32 	%f36, [%r8+384];
	fma.rn.f32 	%f37, %f35, %f36, %f33;
	add.f32 	%f38, %f34, %f35;
	ld.shared.f32 	%f39, [%r5+16];
	ld.shared.f32 	%f40, [%r8+512];
	fma.rn.f32 	%f41, %f39, %f40, %f37;
	add.f32 	%f42, %f38, %f39;
	ld.shared.f32 	%f43, [%r5+20];
	ld.shared.f32 	%f44, [%r8+640];
	fma.rn.f32 	%f45, %f43, %f44, %f41;
	add.f32 	%f46, %f42, %f43;
	ld.shared.f32 	%f47, [%r5+24];
	ld.shared.f32 	%f48, [%r8+768];
	fma.rn.f32 	%f49, %f47, %f48, %f45;
	add.f32 	%f50, %f46, %f47;
	ld.shared.f32 	%f51, [%r5+28];
	ld.shared.f32 	%f52, [%r8+896];
	fma.rn.f32 	%f53, %f51, %f52, %f49;
	add.f32 	%f54, %f50, %f51;
	ld.shared.f32 	%f55, [%r5+32];
	ld.shared.f32 	%f56, [%r8+1024];
	fma.rn.f32 	%f57, %f55, %f56, %f53;
	add.f32 	%f58, %f54, %f55;
	ld.shared.f32 	%f59, [%r5+36];
	ld.shared.f32 	%f60, [%r8+1152];
	fma.rn.f32 	%f61, %f59, %f60, %f57;
	add.f32 	%f62, %f58, %f59;
	ld.shared.f32 	%f63, [%r5+40];
	ld.shared.f32 	%f64, [%r8+1280];
	fma.rn.f32 	%f65, %f63, %f64, %f61;
	add.f32 	%f66, %f62, %f63;
	ld.shared.f32 	%f67, [%r5+44];
	ld.shared.f32 	%f68, [%r8+1408];
	fma.rn.f32 	%f69, %f67, %f68, %f65;
	add.f32 	%f70, %f66, %f67;
	ld.shared.f32 	%f71, [%r5+48];
	ld.shared.f32 	%f72, [%r8+1536];
	fma.rn.f32 	%f73, %f71, %f72, %f69;
	add.f32 	%f74, %f70, %f71;
	ld.shared.f32 	%f75, [%r5+52];
	ld.shared.f32 	%f76, [%r8+1664];
	fma.rn.f32 	%f77, %f75, %f76, %f73;
	add.f32 	%f78, %f74, %f75;
	ld.shared.f32 	%f79, [%r5+56];
	ld.shared.f32 	%f80, [%r8+1792];
	fma.rn.f32 	%f81, %f79, %f80, %f77;
	add.f32 	%f82, %f78, %f79;
	ld.shared.f32 	%f83, [%r5+60];
	ld.shared.f32 	%f84, [%r8+1920];
	fma.rn.f32 	%f85, %f83, %f84, %f81;
	add.f32 	%f86, %f82, %f83;
	ld.shared.f32 	%f87, [%r5+64];
	ld.shared.f32 	%f88, [%r8+2048];
	fma.rn.f32 	%f89, %f87, %f88, %f85;
	add.f32 	%f90, %f86, %f87;
	ld.shared.f32 	%f91, [%r5+68];
	ld.shared.f32 	%f92, [%r8+2176];
	fma.rn.f32 	%f93, %f91, %f92, %f89;
	add.f32 	%f94, %f90, %f91;
	ld.shared.f32 	%f95, [%r5+72];
	ld.shared.f32 	%f96, [%r8+2304];
	fma.rn.f32 	%f97, %f95, %f96, %f93;
	add.f32 	%f98, %f94, %f95;
	ld.shared.f32 	%f99, [%r5+76];
	ld.shared.f32 	%f100, [%r8+2432];
	fma.rn.f32 	%f101, %f99, %f100, %f97;
	add.f32 	%f102, %f98, %f99;
	ld.shared.f32 	%f103, [%r5+80];
	ld.shared.f32 	%f104, [%r8+2560];
	fma.rn.f32 	%f105, %f103, %f104, %f101;
	add.f32 	%f106, %f102, %f103;
	ld.shared.f32 	%f107, [%r5+84];
	ld.shared.f32 	%f108, [%r8+2688];
	fma.rn.f32 	%f109, %f107, %f108, %f105;
	add.f32 	%f110, %f106, %f107;
	ld.shared.f32 	%f111, [%r5+88];
	ld.shared.f32 	%f112, [%r8+2816];
	fma.rn.f32 	%f113, %f111, %f112, %f109;
	add.f32 	%f114, %f110, %f111;
	ld.shared.f32 	%f115, [%r5+92];
	ld.shared.f32 	%f116, [%r8+2944];
	fma.rn.f32 	%f117, %f115, %f116, %f113;
	add.f32 	%f118, %f114, %f115;
	ld.shared.f32 	%f119, [%r5+96];
	ld.shared.f32 	%f120, [%r8+3072];
	fma.rn.f32 	%f121, %f119, %f120, %f117;
	add.f32 	%f122, %f118, %f119;
	ld.shared.f32 	%f123, [%r5+100];
	ld.shared.f32 	%f124, [%r8+3200];
	fma.rn.f32 	%f125, %f123, %f124, %f121;
	add.f32 	%f126, %f122, %f123;
	ld.shared.f32 	%f127, [%r5+104];
	ld.shared.f32 	%f128, [%r8+3328];
	fma.rn.f32 	%f129, %f127, %f128, %f125;
	add.f32 	%f130, %f126, %f127;
	ld.shared.f32 	%f131, [%r5+108];
	ld.shared.f32 	%f132, [%r8+3456];
	fma.rn.f32 	%f133, %f131, %f132, %f129;
	add.f32 	%f134, %f130, %f131;
	ld.shared.f32 	%f135, [%r5+112];
	ld.shared.f32 	%f136, [%r8+3584];
	fma.rn.f32 	%f137, %f135, %f136, %f133;
	add.f32 	%f138, %f134, %f135;
	ld.shared.f32 	%f139, [%r5+116];
	ld.shared.f32 	%f140, [%r8+3712];
	fma.rn.f32 	%f141, %f139, %f140, %f137;
	add.f32 	%f142, %f138, %f139;
	ld.shared.f32 	%f143, [%r5+120];
	ld.shared.f32 	%f144, [%r8+3840];
	fma.rn.f32 	%f145, %f143, %f144, %f141;
	add.f32 	%f146, %f142, %f143;
	ld.shared.f32 	%f147, [%r5+124];
	ld.shared.f32 	%f148, [%r8+3968];
	fma.rn.f32 	%f152, %f147, %f148, %f145;
	add.f32 	%f153, %f146, %f147;
	bar.sync 	0;
	add.s32 	%r35, %r35, 1;
	setp.ne.s32 	%p5, %r35, 0;
	add.s32 	%r34, %r34, 32;
	add.s32 	%r33, %r33, %r12;
	@%p5 bra 	$L__BB4_3;
$L__BB4_4:
	div.rn.f32 	%f149, %f152, %f153;
	mad.lo.s32 	%r32, %r19, %r4, %r2;
	cvta.to.global.u64 	%rd10, %rd5;
	mul.wide.s32 	%rd11, %r32, 4;
	add.s64 	%rd12, %rd10, %rd11;
	st.global.f32 	[%rd12], %f149;
$L__BB4_5:
	ret;

}
	// .globl	_Z4geluPfi
.visible .entry _Z4geluPfi(
	.param .u64 .ptr .align 1 _Z4geluPfi_param_0,
	.param .u32 _Z4geluPfi_param_1
)
{
	.reg .pred 	%p<21>;
	.reg .b32 	%r<44>;
	.reg .b32 	%f<101>;
	.reg .b64 	%rd<28>;
	.reg .b64 	%fd<46>;

	ld.param.u64 	%rd2, [_Z4geluPfi_param_0];
	ld.param.u32 	%r30, [_Z4geluPfi_param_1];
	cvta.to.global.u64 	%rd1, %rd2;
	mov.u32 	%r1, %ntid.x;
	setp.gt.u32 	%p1, %r1, %r30;
	@%p1 bra 	$L__BB5_7;
	div.u32 	%r32, %r30, %r1;
	mov.u32 	%r2, %tid.x;
	mov.u32 	%r33, %ctaid.x;
	mul.lo.s32 	%r3, %r30, %r33;
	max.u32 	%r4, %r32, 1;
	and.b32  	%r5, %r4, 3;
	setp.lt.u32 	%p2, %r32, 4;
	mov.b32 	%r41, 0;
	@%p2 bra 	$L__BB5_4;
	and.b32  	%r41, %r4, -4;
	neg.s32 	%r40, %r41;
	add.s32 	%r36, %r2, %r3;
	add.s32 	%r39, %r36, %r1;
	shl.b32 	%r9, %r1, 2;
	shl.b32 	%r34, %r1, 1;
	add.s32 	%r38, %r36, %r34;
	mad.lo.s32 	%r37, %r1, 3, %r36;
$L__BB5_3:
	mul.wide.u32 	%rd3, %r36, 4;
	add.s64 	%rd4, %rd1, %rd3;
	ld.global.f32 	%f1, [%rd4];
	cvt.f64.f32 	%fd1, %f1;
	mul.f64 	%fd2, %fd1, 0d3FE0000000000000;
	mul.f64 	%fd3, %fd1, 0d3FA6E4E26D4801F7;
	mul.f64 	%fd4, %fd3, %fd1;
	fma.rn.f64 	%fd5, %fd4, %fd1, %fd1;
	mul.f64 	%fd6, %fd5, 0d3FE9884533D3D180;
	cvt.rn.f32.f64 	%f2, %fd6;
	abs.f32 	%f3, %f2;
	mul.f32 	%f4, %f3, 0f4038AA3B;
	ex2.approx.ftz.f32 	%f5, %f4;
	add.f32 	%f6, %f5, 0f3F800000;
	rcp.approx.ftz.f32 	%f7, %f6;
	fma.rn.f32 	%f8, %f7, 0fC0000000, 0f3F800000;
	setp.ge.f32 	%p3, %f3, 0f41102CB4;
	selp.f32 	%f9, 0f3F800000, %f8, %p3;
	abs.f32 	%f10, %f9;
	neg.f32 	%f11, %f10;
	mov.b64 	%rd5, %fd6;
	shr.u64 	%rd6, %rd5, 63;
	and.b64  	%rd7, %rd6, 1;
	setp.eq.b64 	%p4, %rd7, 1;
	selp.f32 	%f12, %f11, %f10, %p4;
	mul.f32 	%f13, %f2, %f2;
	fma.rn.f32 	%f14, %f13, 0f3C80F082, 0fBD563CAE;
	fma.rn.f32 	%f15, %f14, %f13, 0f3E085941;
	fma.rn.f32 	%f16, %f15, %f13, 0fBEAAA9ED;
	fma.rn.f32 	%f17, %f16, %f13, 0f00000000;
	fma.rn.f32 	%f18, %f17, %f2, %f2;
	setp.ge.f32 	%p5, %f3, 0f3F19999A;
	selp.f32 	%f19, %f12, %f18, %p5;
	cvt.f64.f32 	%fd7, %f19;
	add.f64 	%fd8, %fd7, 0d3FF0000000000000;
	mul.f64 	%fd9, %fd2, %fd8;
	cvt.rn.f32.f64 	%f20, %fd9;
	st.global.f32 	[%rd4], %f20;
	mul.wide.u32 	%rd8, %r39, 4;
	add.s64 	%rd9, %rd1, %rd8;
	ld.global.f32 	%f21, [%rd9];
	cvt.f64.f32 	%fd10, %f21;
	mul.f64 	%fd11, %fd10, 0d3FE0000000000000;
	mul.f64 	%fd12, %fd10, 0d3FA6E4E26D4801F7;
	mul.f64 	%fd13, %fd12, %fd10;
	fma.rn.f64 	%fd14, %fd13, %fd10, %fd10;
	mul.f64 	%fd15, %fd14, 0d3FE9884533D3D180;
	cvt.rn.f32.f64 	%f22, %fd15;
	abs.f32 	%f23, %f22;
	mul.f32 	%f24, %f23, 0f4038AA3B;
	ex2.approx.ftz.f32 	%f25, %f24;
	add.f32 	%f26, %f25, 0f3F800000;
	rcp.approx.ftz.f32 	%f27, %f26;
	fma.rn.f32 	%f28, %f27, 0fC0000000, 0f3F800000;
	setp.ge.f32 	%p6, %f23, 0f41102CB4;
	selp.f32 	%f29, 0f3F800000, %f28, %p6;
	abs.f32 	%f30, %f29;
	neg.f32 	%f31, %f30;
	mov.b64 	%rd10, %fd15;
	shr.u64 	%rd11, %rd10, 63;
	and.b64  	%rd12, %rd11, 1;
	setp.eq.b64 	%p7, %rd12, 1;
	selp.f32 	%f32, %f31, %f30, %p7;
	mul.f32 	%f33, %f22, %f22;
	fma.rn.f32 	%f34, %f33, 0f3C80F082, 0fBD563CAE;
	fma.rn.f32 	%f35, %f34, %f33, 0f3E085941;
	fma.rn.f32 	%f36, %f35, %f33, 0fBEAAA9ED;
	fma.rn.f32 	%f37, %f36, %f33, 0f00000000;
	fma.rn.f32 	%f38, %f37, %f22, %f22;
	setp.ge.f32 	%p8, %f23, 0f3F19999A;
	selp.f32 	%f39, %f32, %f38, %p8;
	cvt.f64.f32 	%fd16, %f39;
	add.f64 	%fd17, %fd16, 0d3FF0000000000000;
	mul.f64 	%fd18, %fd11, %fd17;
	cvt.rn.f32.f64 	%f40, %fd18;
	st.global.f32 	[%rd9], %f40;
	mul.wide.u32 	%rd13, %r38, 4;
	add.s64 	%rd14, %rd1, %rd13;
	ld.global.f32 	%f41, [%rd14];
	cvt.f64.f32 	%fd19, %f41;
	mul.f64 	%fd20, %fd19, 0d3FE0000000000000;
	mul.f64 	%fd21, %fd19, 0d3FA6E4E26D4801F7;
	mul.f64 	%fd22, %fd21, %fd19;
	fma.rn.f64 	%fd23, %fd22, %fd19, %fd19;
	mul.f64 	%fd24, %fd23, 0d3FE9884533D3D180;
	cvt.rn.f32.f64 	%f42, %fd24;
	abs.f32 	%f43, %f42;
	mul.f32 	%f44, %f43, 0f4038AA3B;
	ex2.approx.ftz.f32 	%f45, %f44;
	add.f32 	%f46, %f45, 0f3F800000;
	rcp.approx.ftz.f32 	%f47, %f46;
	fma.rn.f32 	%f48, %f47, 0fC0000000, 0f3F800000;
	setp.ge.f32 	%p9, %f43, 0f41102CB4;
	selp.f32 	%f49, 0f3F800000, %f48, %p9;
	abs.f32 	%f50, %f49;
	neg.f32 	%f51, %f50;
	mov.b64 	%rd15, %fd24;
	shr.u64 	%rd16, %rd15, 63;
	and.b64  	%rd17, %rd16, 1;
	setp.eq.b64 	%p10, %rd17, 1;
	selp.f32 	%f52, %f51, %f50, %p10;
	mul.f32 	%f53, %f42, %f42;
	fma.rn.f32 	%f54, %f53, 0f3C80F082, 0fBD563CAE;
	fma.rn.f32 	%f55, %f54, %f53, 0f3E085941;
	fma.rn.f32 	%f56, %f55, %f53, 0fBEAAA9ED;
	fma.rn.f32 	%f57, %f56, %f53, 0f00000000;
	fma.rn.f32 	%f58, %f57, %f42, %f42;
	setp.ge.f32 	%p11, %f43, 0f3F19999A;
	selp.f32 	%f59, %f52, %f58, %p11;
	cvt.f64.f32 	%fd25, %f59;
	add.f64 	%fd26, %fd25, 0d3FF0000000000000;
	mul.f64 	%fd27, %fd20, %fd26;
	cvt.rn.f32.f64 	%f60, %fd27;
	st.global.f32 	[%rd14], %f60;
	mul.wide.u32 	%rd18, %r37, 4;
	add.s64 	%rd19, %rd1, %rd18;
	ld.global.f32 	%f61, [%rd19];
	cvt.f64.f32 	%fd28, %f61;
	mul.f64 	%fd29, %fd28, 0d3FE0000000000000;
	mul.f64 	%fd30, %fd28, 0d3FA6E4E26D4801F7;
	mul.f64 	%fd31, %fd30, %fd28;
	fma.rn.f64 	%fd32, %fd31, %fd28, %fd28;
	mul.f64 	%fd33, %fd32, 0d3FE9884533D3D180;
	cvt.rn.f32.f64 	%f62, %fd33;
	abs.f32 	%f63, %f62;
	mul.f32 	%f64, %f63, 0f4038AA3B;
	ex2.approx.ftz.f32 	%f65, %f64;
	add.f32 	%f66, %f65, 0f3F800000;
	rcp.approx.ftz.f32 	%f67, %f66;
	fma.rn.f32 	%f68, %f67, 0fC0000000, 0f3F800000;
	setp.ge.f32 	%p12, %f63, 0f41102CB4;
	selp.f32 	%f69, 0f3F800000, %f68, %p12;
	abs.f32 	%f70, %f69;
	neg.f32 	%f71, %f70;
	mov.b64 	%rd20, %fd33;
	shr.u64 	%rd21, %rd20, 63;
	and.b64  	%rd22, %rd21, 1;
	setp.eq.b64 	%p13, %rd22, 1;
	selp.f32 	%f72, %f71, %f70, %p13;
	mul.f32 	%f73, %f62, %f62;
	fma.rn.f32 	%f74, %f73, 0f3C80F082, 0fBD563CAE;
	fma.rn.f32 	%f75, %f74, %f73, 0f3E085941;
	fma.rn.f32 	%f76, %f75, %f73, 0fBEAAA9ED;
	fma.rn.f32 	%f77, %f76, %f73, 0f00000000;
	fma.rn.f32 	%f78, %f77, %f62, %f62;
	setp.ge.f32 	%p14, %f63, 0f3F19999A;
	selp.f32 	%f79, %f72, %f78, %p14;
	cvt.f64.f32 	%fd34, %f79;
	add.f64 	%fd35, %fd34, 0d3FF0000000000000;
	mul.f64 	%fd36, %fd29, %fd35;
	cvt.rn.f32.f64 	%f80, %fd36;
	st.global.f32 	[%rd19], %f80;
	add.s32 	%r40, %r40, 4;
	add.s32 	%r39, %r39, %r9;
	add.s32 	%r38, %r38, %r9;
	add.s32 	%r37, %r37, %r9;
	add.s32 	%r36, %r36, %r9;
	setp.ne.s32 	%p15, %r40, 0;
	@%p15 bra 	$L__BB5_3;
$L__BB5_4:
	setp.eq.s32 	%p16, %r5, 0;
	@%p16 bra 	$L__BB5_7;
	mad.lo.s32 	%r35, %r1, %r41, %r2;
	add.s32 	%r43, %r35, %r3;
	neg.s32 	%r42, %r5;
$L__BB5_6:
	.pragma "nounroll";
	mul.wide.u32 	%rd23, %r43, 4;
	add.s64 	%rd24, %rd1, %rd23;
	ld.global.f32 	%f81, [%rd24];
	cvt.f64.f32 	%fd37, %f81;
	mul.f64 	%fd38, %fd37, 0d3FE0000000000000;
	mul.f64 	%fd39, %fd37, 0d3FA6E4E26D4801F7;
	mul.f64 	%fd40, %fd39, %fd37;
	fma.rn.f64 	%fd41, %fd40, %fd37, %fd37;
	mul.f64 	%fd42, %fd41, 0d3FE9884533D3D180;
	cvt.rn.f32.f64 	%f82, %fd42;
	abs.f32 	%f83, %f82;
	mul.f32 	%f84, %f83, 0f4038AA3B;
	ex2.approx.ftz.f32 	%f85, %f84;
	add.f32 	%f86, %f85, 0f3F800000;
	rcp.approx.ftz.f32 	%f87, %f86;
	fma.rn.f32 	%f88, %f87, 0fC0000000, 0f3F800000;
	setp.ge.f32 	%p17, %f83, 0f41102CB4;
	selp.f32 	%f89, 0f3F800000, %f88, %p17;
	abs.f32 	%f90, %f89;
	neg.f32 	%f91, %f90;
	mov.b64 	%rd25, %fd42;
	shr.u64 	%rd26, %rd25, 63;
	and.b64  	%rd27, %rd26, 1;
	setp.eq.b64 	%p18, %rd27, 1;
	selp.f32 	%f92, %f91, %f90, %p18;
	mul.f32 	%f93, %f82, %f82;
	fma.rn.f32 	%f94, %f93, 0f3C80F082, 0fBD563CAE;
	fma.rn.f32 	%f95, %f94, %f93, 0f3E085941;
	fma.rn.f32 	%f96, %f95, %f93, 0fBEAAA9ED;
	fma.rn.f32 	%f97, %f96, %f93, 0f00000000;
	fma.rn.f32 	%f98, %f97, %f82, %f82;
	setp.ge.f32 	%p19, %f83, 0f3F19999A;
	selp.f32 	%f99, %f92, %f98, %p19;
	cvt.f64.f32 	%fd43, %f99;
	add.f64 	%fd44, %fd43, 0d3FF0000000000000;
	mul.f64 	%fd45, %fd38, %fd44;
	cvt.rn.f32.f64 	%f100, %fd45;
	st.global.f32 	[%rd24], %f100;
	add.s32 	%r43, %r43, %r1;
	add.s32 	%r42, %r42, 1;
	setp.ne.s32 	%p20, %r42, 0;
	@%p20 bra 	$L__BB5_6;
$L__BB5_7:
	ret;

}
	// .globl	_Z3addPfS_i
.visible .entry _Z3addPfS_i(
	.param .u64 .ptr .align 1 _Z3addPfS_i_param_0,
	.param .u64 .ptr .align 1 _Z3addPfS_i_param_1,
	.param .u32 _Z3addPfS_i_param_2
)
{
	.reg .pred 	%p<6>;
	.reg .b32 	%r<44>;
	.reg .b32 	%f<16>;
	.reg .b64 	%rd<20>;

	ld.param.u64 	%rd3, [_Z3addPfS_i_param_0];
	ld.param.u64 	%rd4, [_Z3addPfS_i_param_1];
	ld.param.u32 	%r30, [_Z3addPfS_i_param_2];
	cvta.to.global.u64 	%rd1, %rd4;
	cvta.to.global.u64 	%rd2, %rd3;
	mov.u32 	%r1, %ntid.x;
	setp.gt.u32 	%p1, %r1, %r30;
	@%p1 bra 	$L__BB6_7;
	div.u32 	%r32, %r30, %r1;
	mov.u32 	%r2, %tid.x;
	mov.u32 	%r33, %ctaid.x;
	mul.lo.s32 	%r3, %r30, %r33;
	max.u32 	%r4, %r32, 1;
	and.b32  	%r5, %r4, 3;
	setp.lt.u32 	%p2, %r32, 4;
	mov.b32 	%r41, 0;
	@%p2 bra 	$L__BB6_4;
	and.b32  	%r41, %r4, -4;
	neg.s32 	%r40, %r41;
	add.s32 	%r36, %r2, %r3;
	add.s32 	%r39, %r36, %r1;
	shl.b32 	%r9, %r1, 2;
	shl.b32 	%r34, %r1, 1;
	add.s32 	%r38, %r36, %r34;
	mad.lo.s32 	%r37, %r1, 3, %r36;
$L__BB6_3:
	mul.wide.u32 	%rd5, %r36, 4;
	add.s64 	%rd6, %rd2, %rd5;
	ld.global.f32 	%f1, [%rd6];
	add.s64 	%rd7, %rd1, %rd5;
	ld.global.f32 	%f2, [%rd7];
	add.f32 	%f3, %f1, %f2;
	st.global.f32 	[%rd7], %f3;
	mul.wide.u32 	%rd8, %r39, 4;
	add.s64 	%rd9, %rd2, %rd8;
	ld.global.f32 	%f4, [%rd9];
	add.s64 	%rd10, %rd1, %rd8;
	ld.global.f32 	%f5, [%rd10];
	add.f32 	%f6, %f4, %f5;
	st.global.f32 	[%rd10], %f6;
	mul.wide.u32 	%rd11, %r38, 4;
	add.s64 	%rd12, %rd2, %rd11;
	ld.global.f32 	%f7, [%rd12];
	add.s64 	%rd13, %rd1, %rd11;
	ld.global.f32 	%f8, [%rd13];
	add.f32 	%f9, %f7, %f8;
	st.global.f32 	[%rd13], %f9;
	mul.wide.u32 	%rd14, %r37, 4;
	add.s64 	%rd15, %rd2, %rd14;
	ld.global.f32 	%f10, [%rd15];
	add.s64 	%rd16, %rd1, %rd14;
	ld.global.f32 	%f11, [%rd16];
	add.f32 	%f12, %f10, %f11;
	st.global.f32 	[%rd16], %f12;
	add.s32 	%r40, %r40, 4;
	add.s32 	%r39, %r39, %r9;
	add.s32 	%r38, %r38, %r9;
	add.s32 	%r37, %r37, %r9;
	add.s32 	%r36, %r36, %r9;
	setp.ne.s32 	%p3, %r40, 0;
	@%p3 bra 	$L__BB6_3;
$L__BB6_4:
	setp.eq.s32 	%p4, %r5, 0;
	@%p4 bra 	$L__BB6_7;
	mad.lo.s32 	%r35, %r1, %r41, %r2;
	add.s32 	%r43, %r35, %r3;
	neg.s32 	%r42, %r5;
$L__BB6_6:
	.pragma "nounroll";
	mul.wide.u32 	%rd17, %r43, 4;
	add.s64 	%rd18, %rd2, %rd17;
	ld.global.f32 	%f13, [%rd18];
	add.s64 	%rd19, %rd1, %rd17;
	ld.global.f32 	%f14, [%rd19];
	add.f32 	%f15, %f13, %f14;
	st.global.f32 	[%rd19], %f15;
	add.s32 	%r43, %r43, %r1;
	add.s32 	%r42, %r42, 1;
	setp.ne.s32 	%p5, %r42, 0;
	@%p5 bra 	$L__BB6_6;
$L__BB6_7:
	ret;

}
	// .globl	_Z5scalePfii
.visible .entry _Z5scalePfii(
	.param .u64 .ptr .align 1 _Z5scalePfii_param_0,
	.param .u32 _Z5scalePfii_param_1,
	.param .u32 _Z5scalePfii_param_2
)
{
	.reg .pred 	%p<6>;
	.reg .b32 	%r<45>;
	.reg .b32 	%f<13>;
	.reg .b64 	%rd<13>;

	ld.param.u64 	%rd2, [_Z5scalePfii_param_0];
	ld.param.u32 	%r30, [_Z5scalePfii_param_1];
	ld.param.u32 	%r31, [_Z5scalePfii_param_2];
	cvta.to.global.u64 	%rd1, %rd2;
	mov.u32 	%r1, %ntid.x;
	setp.gt.u32 	%p1, %r1, %r30;
	@%p1 bra 	$L__BB7_7;
	div.u32 	%r33, %r30, %r1;
	mov.u32 	%r2, %tid.x;
	mov.u32 	%r34, %ctaid.x;
	mul.lo.s32 	%r3, %r30, %r34;
	cvt.rn.f32.s32 	%f2, %r31;
	sqrt.rn.f32 	%f1, %f2;
	max.u32 	%r4, %r33, 1;
	and.b32  	%r5, %r4, 3;
	setp.lt.u32 	%p2, %r33, 4;
	mov.b32 	%r42, 0;
	@%p2 bra 	$L__BB7_4;
	and.b32  	%r42, %r4, -4;
	neg.s32 	%r41, %r42;
	add.s32 	%r37, %r2, %r3;
	add.s32 	%r40, %r37, %r1;
	shl.b32 	%r9, %r1, 2;
	shl.b32 	%r35, %r1, 1;
	add.s32 	%r39, %r37, %r35;
	mad.lo.s32 	%r38, %r1, 3, %r37;
$L__BB7_3:
	mul.wide.u32 	%rd3, %r37, 4;
	add.s64 	%rd4, %rd1, %rd3;
	ld.global.f32 	%f3, [%rd4];
	div.rn.f32 	%f4, %f3, %f1;
	st.global.f32 	[%rd4], %f4;
	mul.wide.u32 	%rd5, %r40, 4;
	add.s64 	%rd6, %rd1, %rd5;
	ld.global.f32 	%f5, [%rd6];
	div.rn.f32 	%f6, %f5, %f1;
	st.global.f32 	[%rd6], %f6;
	mul.wide.u32 	%rd7, %r39, 4;
	add.s64 	%rd8, %rd1, %rd7;
	ld.global.f32 	%f7, [%rd8];
	div.rn.f32 	%f8, %f7, %f1;
	st.global.f32 	[%rd8], %f8;
	mul.wide.u32 	%rd9, %r38, 4;
	add.s64 	%rd10, %rd1, %rd9;
	ld.global.f32 	%f9, [%rd10];
	div.rn.f32 	%f10, %f9, %f1;
	st.global.f32 	[%rd10], %f10;
	add.s32 	%r41, %r41, 4;
	add.s32 	%r40, %r40, %r9;
	add.s32 	%r39, %r39, %r9;
	add.s32 	%r38, %r38, %r9;
	add.s32 	%r37, %r37, %r9;
	setp.ne.s32 	%p3, %r41, 0;
	@%p3 bra 	$L__BB7_3;
$L__BB7_4:
	setp.eq.s32 	%p4, %r5, 0;
	@%p4 bra 	$L__BB7_7;
	mad.lo.s32 	%r36, %r1, %r42, %r2;
	add.s32 	%r44, %r36, %r3;
	neg.s32 	%r43, %r5;
$L__BB7_6:
	.pragma "nounroll";
	mul.wide.u32 	%rd11, %r44, 4;
	add.s64 	%rd12, %rd1, %rd11;
	ld.global.f32 	%f11, [%rd12];
	div.rn.f32 	%f12, %f11, %f1;
	st.global.f32 	[%rd12], %f12;
	add.s32 	%r44, %r44, %r1;
	add.s32 	%r43, %r43, 1;
	setp.ne.s32 	%p5, %r43, 0;
	@%p5 bra 	$L__BB7_6;
$L__BB7_7:
	ret;

}
	// .globl	_Z7set_infPfiii
.visible .entry _Z7set_infPfiii(
	.param .u64 .ptr .align 1 _Z7set_infPfiii_param_0,
	.param .u32 _Z7set_infPfiii_param_1,
	.param .u32 _Z7set_infPfiii_param_2,
	.param .u32 _Z7set_infPfiii_param_3
)
{
	.reg .pred 	%p<39>;
	.reg .b32 	%r<137>;
	.reg .b64 	%rd<47>;

	ld.param.u64 	%rd2, [_Z7set_infPfiii_param_0];
	ld.param.u32 	%r80, [_Z7set_infPfiii_param_1];
	ld.param.u32 	%r81, [_Z7set_infPfiii_param_3];
	cvta.to.global.u64 	%rd1, %rd2;
	mov.u32 	%r1, %tid.x;
	mov.u32 	%r2, %ctaid.x;
	setp.lt.u32 	%p1, %r2, %r81;
	@%p1 bra 	$L__BB8_13;
	mov.u32 	%r3, %ntid.x;
	setp.gt.u32 	%p2, %r3, %r80;
	@%p2 bra 	$L__BB8_35;
	div.u32 	%r83, %r80, %r3;
	mul.lo.s32 	%r4, %r80, %r2;
	add.s32 	%r5, %r4, %r1;
	max.u32 	%r6, %r83, 1;
	and.b32  	%r7, %r6, 7;
	setp.lt.u32 	%p3, %r83, 8;
	mov.b32 	%r134, 0;
	@%p3 bra 	$L__BB8_5;
	and.b32  	%r134, %r6, -8;
	neg.s32 	%r131, %r134;
	add.s32 	%r84, %r1, %r3;
	add.s32 	%r130, %r84, %r4;
	shl.b32 	%r11, %r3, 3;
	shl.b32 	%r85, %r3, 1;
	add.s32 	%r129, %r5, %r85;
	mad.lo.s32 	%r128, %r3, 3, %r5;
	shl.b32 	%r86, %r3, 2;
	add.s32 	%r127, %r5, %r86;
	mad.lo.s32 	%r126, %r3, 5, %r5;
	mad.lo.s32 	%r125, %r3, 6, %r5;
	mad.lo.s32 	%r124, %r3, 7, %r5;
	mov.u32 	%r123, %r5;
$L__BB8_4:
	.pragma "nounroll";
	mul.wide.u32 	%rd3, %r123, 4;
	add.s64 	%rd4, %rd1, %rd3;
	mov.b32 	%r87, -1035468800;
	st.global.u32 	[%rd4], %r87;
	mul.wide.u32 	%rd5, %r130, 4;
	add.s64 	%rd6, %rd1, %rd5;
	st.global.u32 	[%rd6], %r87;
	mul.wide.u32 	%rd7, %r129, 4;
	add.s64 	%rd8, %rd1, %rd7;
	st.global.u32 	[%rd8], %r87;
	mul.wide.u32 	%rd9, %r128, 4;
	add.s64 	%rd10, %rd1, %rd9;
	st.global.u32 	[%rd10], %r87;
	mul.wide.u32 	%rd11, %r127, 4;
	add.s64 	%rd12, %rd1, %rd11;
	st.global.u32 	[%rd12], %r87;
	mul.wide.u32 	%rd13, %r126, 4;
	add.s64 	%rd14, %rd1, %rd13;
	st.global.u32 	[%rd14], %r87;
	mul.wide.u32 	%rd15, %r125, 4;
	add.s64 	%rd16, %rd1, %rd15;
	st.global.u32 	[%rd16], %r87;
	mul.wide.u32 	%rd17, %r124, 4;
	add.s64 	%rd18, %rd1, %rd17;
	st.global.u32 	[%rd18], %r87;
	add.s32 	%r131, %r131, 8;
	add.s32 	%r130, %r130, %r11;
	add.s32 	%r129, %r129, %r11;
	add.s32 	%r128, %r128, %r11;
	add.s32 	%r127, %r127, %r11;
	add.s32 	%r126, %r126, %r11;
	add.s32 	%r125, %r125, %r11;
	add.s32 	%r124, %r124, %r11;
	add.s32 	%r123, %r123, %r11;
	setp.eq.s32 	%p4, %r131, 0;
	@%p4 bra 	$L__BB8_5;
	bra.uni 	$L__BB8_4;
$L__BB8_5:
	setp.eq.s32 	%p5, %r7, 0;
	@%p5 bra 	$L__BB8_35;
	and.b32  	%r75, %r6, 3;
	setp.lt.u32 	%p6, %r7, 4;
	@%p6 bra 	$L__BB8_8;
	mad.lo.s32 	%r88, %r134, %r3, %r5;
	mul.wide.u32 	%rd19, %r88, 4;
	add.s64 	%rd20, %rd1, %rd19;
	mov.b32 	%r89, -1035468800;
	st.global.u32 	[%rd20], %r89;
	add.s32 	%r90, %r88, %r3;
	mul.wide.u32 	%rd21, %r90, 4;
	add.s64 	%rd22, %rd1, %rd21;
	st.global.u32 	[%rd22], %r89;
	add.s32 	%r91, %r90, %r3;
	mul.wide.u32 	%rd23, %r91, 4;
	add.s64 	%rd24, %rd1, %rd23;
	st.global.u32 	[%rd24], %r89;
	add.s32 	%r92, %r91, %r3;
	mul.wide.u32 	%rd25, %r92, 4;
	add.s64 	%rd26, %rd1, %rd25;
	st.global.u32 	[%rd26], %r89;
	add.s32 	%r134, %r134, 4;
$L__BB8_8:
	setp.eq.s32 	%p7, %r75, 0;
	@%p7 bra 	$L__BB8_35;
	setp.eq.s32 	%p8, %r75, 1;
	@%p8 bra 	$L__BB8_11;
	mad.lo.s32 	%r93, %r134, %r3, %r5;
	mul.wide.u32 	%rd27, %r93, 4;
	add.s64 	%rd28, %rd1, %rd27;
	mov.b32 	%r94, -1035468800;
	st.global.u32 	[%rd28], %r94;
	add.s32 	%r95, %r93, %r3;
	mul.wide.u32 	%rd29, %r95, 4;
	add.s64 	%rd30, %rd1, %rd29;
	st.global.u32 	[%rd30], %r94;
	add.s32 	%r134, %r134, 2;
$L__BB8_11:
	and.b32  	%r96, %r6, 1;
	setp.eq.b32 	%p9, %r96, 1;
	not.pred 	%p10, %p9;
	@%p10 bra 	$L__BB8_35;
	mad.lo.s32 	%r97, %r134, %r3, %r5;
	mul.wide.u32 	%rd31, %r97, 4;
	add.s64 	%rd32, %rd1, %rd31;
	mov.b32 	%r98, -1035468800;
	st.global.u32 	[%rd32], %r98;
	bra.uni 	$L__BB8_35;
$L__BB8_13:
	mov.u32 	%r18, %ntid.x;
	setp.gt.u32 	%p11, %r18, %r80;
	@%p11 bra 	$L__BB8_35;
	div.u32 	%r100, %r80, %r18;
	mul.lo.s32 	%r19, %r80, %r2;
	max.u32 	%r20, %r100, 1;
	and.b32  	%r21, %r20, 3;
	setp.lt.u32 	%p12, %r100, 4;
	mov.b32 	%r133, 0;
	@%p12 bra 	$L__BB8_25;
	and.b32  	%r133, %r20, -4;
	neg.s32 	%r122, %r133;
	add.s32 	%r121, %r1, %r19;
	shl.b32 	%r25, %r18, 2;
	add.s32 	%r120, %r1, %r18;
	shl.b32 	%r101, %r18, 1;
	add.s32 	%r119, %r1, %r101;
	mul.lo.s32 	%r102, %r18, 3;
	add.s32 	%r118, %r1, %r102;
	add.s32 	%r117, %r121, %r102;
	add.s32 	%r116, %r121, %r101;
	add.s32 	%r115, %r120, %r19;
	mov.u32 	%r114, %r1;
$L__BB8_16:
	.pragma "nounroll";
	setp.lt.u32 	%p13, %r114, %r81;
	setp.le.u32 	%p14, %r114, %r2;
	and.pred  	%p15, %p13, %p14;
	@%p15 bra 	$L__BB8_18;
	mul.wide.u32 	%rd33, %r121, 4;
	add.s64 	%rd34, %rd1, %rd33;
	mov.b32 	%r103, -1035468800;
	st.global.u32 	[%rd34], %r103;
$L__BB8_18:
	setp.lt.u32 	%p16, %r120, %r81;
	setp.le.u32 	%p17, %r120, %r2;
	and.pred  	%p18, %p16, %p17;
	@%p18 bra 	$L__BB8_20;
	mul.wide.u32 	%rd35, %r115, 4;
	add.s64 	%rd36, %rd1, %rd35;
	mov.b32 	%r104, -1035468800;
	st.global.u32 	[%rd36], %r104;
$L__BB8_20:
	setp.lt.u32 	%p19, %r119, %r81;
	setp.le.u32 	%p20, %r119, %r2;
	and.pred  	%p21, %p19, %p20;
	@%p21 bra 	$L__BB8_22;
	mul.wide.u32 	%rd37, %r116, 4;
	add.s64 	%rd38, %rd1, %rd37;
	mov.b32 	%r105, -1035468800;
	st.global.u32 	[%rd38], %r105;
$L__BB8_22:
	setp.lt.u32 	%p22, %r118, %r81;
	setp.le.u32 	%p23, %r118, %r2;
	and.pred  	%p24, %p22, %p23;
	@%p24 bra 	$L__BB8_24;
	mul.wide.u32 	%rd39, %r117, 4;
	add.s64 	%rd40, %rd1, %rd39;
	mov.b32 	%r106, -1035468800;
	st.global.u32 	[%rd40], %r106;
$L__BB8_24:
	add.s32 	%r122, %r122, 4;
	add.s32 	%r121, %r121, %r25;
	add.s32 	%r120, %r120, %r25;
	add.s32 	%r119, %r119, %r25;
	add.s32 	%r118, %r118, %r25;
	add.s32 	%r117, %r117, %r25;
	add.s32 	%r116, %r116, %r25;
	add.s32 	%r115, %r115, %r25;
	add.s32 	%r114, %r114, %r25;
	setp.eq.s32 	%p25, %r122, 0;
	@%p25 bra 	$L__BB8_25;
	bra.uni 	$L__BB8_16;
$L__BB8_25:
	setp.eq.s32 	%p26, %r21, 0;
	@%p26 bra 	$L__BB8_35;
	setp.eq.s32 	%p27, %r21, 1;
	@%p27 bra 	$L__BB8_32;
	mad.lo.s32 	%r69, %r133, %r18, %r1;
	setp.lt.u32 	%p28, %r69, %r81;
	setp.le.u32 	%p29, %r69, %r2;
	and.pred  	%p30, %p28, %p29;
	@%p30 bra 	$L__BB8_29;
	add.s32 	%r107, %r69, %r19;
	mul.wide.u32 	%rd41, %r107, 4;
	add.s64 	%rd42, %rd1, %rd41;
	mov.b32 	%r108, -1035468800;
	st.global.u32 	[%rd42], %r108;
$L__BB8_29:
	add.s32 	%r70, %r69, %r18;
	setp.lt.u32 	%p31, %r70, %r81;
	setp.le.u32 	%p32, %r70, %r2;
	and.pred  	%p33, %p31, %p32;
	@%p33 bra 	$L__BB8_31;
	add.s32 	%r109, %r70, %r19;
	mul.wide.u32 	%rd43, %r109, 4;
	add.s64 	%rd44, %rd1, %rd43;
	mov.b32 	%r110, -1035468800;
	st.global.u32 	[%rd44], %r110;
$L__BB8_31:
	add.s32 	%r133, %r133, 2;
$L__BB8_32:
	and.b32  	%r111, %r20, 1;
	setp.eq.b32 	%p34, %r111, 1;
	not.pred 	%p35, %p34;
	@%p35 bra 	$L__BB8_35;
	mad.lo.s32 	%r73, %r133, %r18, %r1;
	setp.lt.u32 	%p36, %r73, %r81;
	setp.le.u32 	%p37, %r73, %r2;
	and.pred  	%p38, %p36, %p37;
	@%p38 bra 	$L__BB8_35;
	add.s32 	%r112, %r73, %r19;
	mul.wide.u32 	%rd45, %r112, 4;
	add.s64 	%rd46, %rd1, %rd45;
	mov.b32 	%r113, -1035468800;
	st.global.u32 	[%rd46], %r113;
$L__BB8_35:
	ret;

}
	// .globl	_Z8set_zeroPfiii
.visible .entry _Z8set_zeroPfiii(
	.param .u64 .ptr .align 1 _Z8set_zeroPfiii_param_0,
	.param .u32 _Z8set_zeroPfiii_param_1,
	.param .u32 _Z8set_zeroPfiii_param_2,
	.param .u32 _Z8set_zeroPfiii_param_3
)
{
	.reg .pred 	%p<25>;
	.reg .b32 	%r<137>;
	.reg .b64 	%rd<47>;

	ld.param.u64 	%rd2, [_Z8set_zeroPfiii_param_0];
	ld.param.u32 	%r80, [_Z8set_zeroPfiii_param_1];
	ld.param.u32 	%r81, [_Z8set_zeroPfiii_param_3];
	cvta.to.global.u64 	%rd1, %rd2;
	mov.u32 	%r1, %tid.x;
	mov.u32 	%r2, %ctaid.x;
	setp.lt.u32 	%p1, %r2, %r81;
	@%p1 bra 	$L__BB9_13;
	mov.u32 	%r3, %ntid.x;
	setp.gt.u32 	%p2, %r3, %r80;
	@%p2 bra 	$L__BB9_35;
	div.u32 	%r83, %r80, %r3;
	mul.lo.s32 	%r4, %r80, %r2;
	add.s32 	%r5, %r4, %r1;
	max.u32 	%r6, %r83, 1;
	and.b32  	%r7, %r6, 7;
	setp.lt.u32 	%p3, %r83, 8;
	mov.b32 	%r134, 0;
	@%p3 bra 	$L__BB9_5;
	and.b32  	%r134, %r6, -8;
	neg.s32 	%r131, %r134;
	add.s32 	%r84, %r1, %r3;
	add.s32 	%r130, %r84, %r4;
	shl.b32 	%r11, %r3, 3;
	shl.b32 	%r85, %r3, 1;
	add.s32 	%r129, %r5, %r85;
	mad.lo.s32 	%r128, %r3, 3, %r5;
	shl.b32 	%r86, %r3, 2;
	add.s32 	%r127, %r5, %r86;
	mad.lo.s32 	%r126, %r3, 5, %r5;
	mad.lo.s32 	%r125, %r3, 6, %r5;
	mad.lo.s32 	%r124, %r3, 7, %r5;
	mov.u32 	%r123, %r5;
$L__BB9_4:
	.pragma "nounroll";
	mul.wide.u32 	%rd3, %r123, 4;
	add.s64 	%rd4, %rd1, %rd3;
	mov.b32 	%r87, 0;
	st.global.u32 	[%rd4], %r87;
	mul.wide.u32 	%rd5, %r130, 4;
	add.s64 	%rd6, %rd1, %rd5;
	st.global.u32 	[%rd6], %r87;
	mul.wide.u32 	%rd7, %r129, 4;
	add.s64 	%rd8, %rd1, %rd7;
	st.global.u32 	[%rd8], %r87;
	mul.wide.u32 	%rd9, %r128, 4;
	add.s64 	%rd10, %rd1, %rd9;
	st.global.u32 	[%rd10], %r87;
	mul.wide.u32 	%rd11, %r127, 4;
	add.s64 	%rd12, %rd1, %rd11;
	st.global.u32 	[%rd12], %r87;
	mul.wide.u32 	%rd13, %r126, 4;
	add.s64 	%rd14, %rd1, %rd13;
	st.global.u32 	[%rd14], %r87;
	mul.wide.u32 	%rd15, %r125, 4;
	add.s64 	%rd16, %rd1, %rd15;
	st.global.u32 	[%rd16], %r87;
	mul.wide.u32 	%rd17, %r124, 4;
	add.s64 	%rd18, %rd1, %rd17;
	st.global.u32 	[%rd18], %r87;
	add.s32 	%r131, %r131, 8;
	add.s32 	%r130, %r130, %r11;
	add.s32 	%r129, %r129, %r11;
	add.s32 	%r128, %r128, %r11;
	add.s32 	%r127, %r127, %r11;
	add.s32 	%r126, %r126, %r11;
	add.s32 	%r125, %r125, %r11;
	add.s32 	%r124, %r124, %r11;
	add.s32 	%r123, %r123, %r11;
	setp.eq.s32 	%p4, %r131, 0;
	@%p4 bra 	$L__BB9_5;
	bra.uni 	$L__BB9_4;
$L__BB9_5:
	setp.eq.s32 	%p5, %r7, 0;
	@%p5 bra 	$L__BB9_35;
	and.b32  	%r75, %r6, 3;
	setp.lt.u32 	%p6, %r7, 4;
	@%p6 bra 	$L__BB9_8;
	mad.lo.s32 	%r88, %r134, %r3, %r5;
	mul.wide.u32 	%rd19, %r88, 4;
	add.s64 	%rd20, %rd1, %rd19;
	mov.b32 	%r89, 0;
	st.global.u32 	[%rd20], %r89;
	add.s32 	%r90, %r88, %r3;
	mul.wide.u32 	%rd21, %r90, 4;
	add.s64 	%rd22, %rd1, %rd21;
	st.global.u32 	[%rd22], %r89;
	add.s32 	%r91, %r90, %r3;
	mul.wide.u32 	%rd23, %r91, 4;
	add.s64 	%rd24, %rd1, %rd23;
	st.global.u32 	[%rd24], %r89;
	add.s32 	%r92, %r91, %r3;
	mul.wide.u32 	%rd25, %r92, 4;
	add.s64 	%rd26, %rd1, %rd25;
	st.global.u32 	[%rd26], %r89;
	add.s32 	%r134, %r134, 4;
$L__BB9_8:
	setp.eq.s32 	%p7, %r75, 0;
	@%p7 bra 	$L__BB9_35;
	setp.eq.s32 	%p8, %r75, 1;
	@%p8 bra 	$L__BB9_11;
	mad.lo.s32 	%r93, %r134, %r3, %r5;
	mul.wide.u32 	%rd27, %r93, 4;
	add.s64 	%rd28, %rd1, %rd27;
	mov.b32 	%r94, 0;
	st.global.u32 	[%rd28], %r94;
	add.s32 	%r95, %r93, %r3;
	mul.wide.u32 	%rd29, %r95, 4;
	add.s64 	%rd30, %rd1, %rd29;
	st.global.u32 	[%rd30], %r94;
	add.s32 	%r134, %r134, 2;
$L__BB9_11:
	and.b32  	%r96, %r6, 1;
	setp.eq.b32 	%p9, %r96, 1;
	not.pred 	%p10, %p9;
	@%p10 bra 	$L__BB9_35;
	mad.lo.s32 	%r97, %r134, %r3, %r5;
	mul.wide.u32 	%rd31, %r97, 4;
	add.s64 	%rd32, %rd1, %rd31;
	mov.b32 	%r98, 0;
	st.global.u32 	[%rd32], %r98;
	bra.uni 	$L__BB9_35;
$L__BB9_13:
	mov.u32 	%r18, %ntid.x;
	setp.gt.u32 	%p11, %r18, %r80;
	@%p11 bra 	$L__BB9_35;
	div.u32 	%r100, %r80, %r18;
	mul.lo.s32 	%r19, %r80, %r2;
	max.u32 	%r20, %r100, 1;
	and.b32  	%r21, %r20, 3;
	setp.lt.u32 	%p12, %r100, 4;
	mov.b32 	%r133, 0;
	@%p12 bra 	$L__BB9_25;
	and.b32  	%r133, %r20, -4;
	neg.s32 	%r122, %r133;
	add.s32 	%r121, %r1, %r19;
	shl.b32 	%r25, %r18, 2;
	add.s32 	%r120, %r1, %r18;
	shl.b32 	%r101, %r18, 1;
	add.s32 	%r119, %r1, %r101;
	mul.lo.s32 	%r102, %r18, 3;
	add.s32 	%r118, %r1, %r102;
	add.s32 	%r117, %r121, %r102;
	add.s32 	%r116, %r121, %r101;
	add.s32 	%r115, %r120, %r19;
	mov.u32 	%r114, %r1;
$L__BB9_16:
	.pragma "nounroll";
	setp.lt.u32 	%p13, %r114, %r81;
	@%p13 bra 	$L__BB9_18;
	mul.wide.u32 	%rd33, %r121, 4;
	add.s64 	%rd34, %rd1, %rd33;
	mov.b32 	%r103, 0;
	st.global.u32 	[%rd34], %r103;
$L__BB9_18:
	setp.lt.u32 	%p14, %r120, %r81;
	@%p14 bra 	$L__BB9_20;
	mul.wide.u32 	%rd35, %r115, 4;
	add.s64 	%rd36, %rd1, %rd35;
	mov.b32 	%r104, 0;
	st.global.u32 	[%rd36], %r104;
$L__BB9_20:
	setp.lt.u32 	%p15, %r119, %r81;
	@%p15 bra 	$L__BB9_22;
	mul.wide.u32 	%rd37, %r116, 4;
	add.s64 	%rd38, %rd1, %rd37;
	mov.b32 	%r105, 0;
	st.global.u32 	[%rd38], %r105;
$L__BB9_22:
	setp.lt.u32 	%p16, %r118, %r81;
	@%p16 bra 	$L__BB9_24;
	mul.wide.u32 	%rd39, %r117, 4;
	add.s64 	%rd40, %rd1, %rd39;
	mov.b32 	%r106, 0;
	st.global.u32 	[%rd40], %r106;
$L__BB9_24:
	add.s32 	%r122, %r122, 4;
	add.s32 	%r121, %r121, %r25;
	add.s32 	%r120, %r120, %r25;
	add.s32 	%r119, %r119, %r25;
	add.s32 	%r118, %r118, %r25;
	add.s32 	%r117, %r117, %r25;
	add.s32 	%r116, %r116, %r25;
	add.s32 	%r115, %r115, %r25;
	add.s32 	%r114, %r114, %r25;
	setp.eq.s32 	%p17, %r122, 0;
	@%p17 bra 	$L__BB9_25;
	bra.uni 	$L__BB9_16;
$L__BB9_25:
	setp.eq.s32 	%p18, %r21, 0;
	@%p18 bra 	$L__BB9_35;
	setp.eq.s32 	%p19, %r21, 1;
	@%p19 bra 	$L__BB9_32;
	mad.lo.s32 	%r69, %r133, %r18, %r1;
	setp.lt.u32 	%p20, %r69, %r81;
	@%p20 bra 	$L__BB9_29;
	add.s32 	%r107, %r69, %r19;
	mul.wide.u32 	%rd41, %r107, 4;
	add.s64 	%rd42, %rd1, %rd41;
	mov.b32 	%r108, 0;
	st.global.u32 	[%rd42], %r108;
$L__BB9_29:
	add.s32 	%r70, %r69, %r18;
	setp.lt.u32 	%p21, %r70, %r81;
	@%p21 bra 	$L__BB9_31;
	add.s32 	%r109, %r70, %r19;
	mul.wide.u32 	%rd43, %r109, 4;
	add.s64 	%rd44, %rd1, %rd43;
	mov.b32 	%r110, 0;
	st.global.u32 	[%rd44], %r110;
$L__BB9_31:
	add.s32 	%r133, %r133, 2;
$L__BB9_32:
	and.b32  	%r111, %r20, 1;
	setp.eq.b32 	%p22, %r111, 1;
	not.pred 	%p23, %p22;
	@%p23 bra 	$L__BB9_35;
	mad.lo.s32 	%r73, %r133, %r18, %r1;
	setp.lt.u32 	%p24, %r73, %r81;
	@%p24 bra 	$L__BB9_35;
	add.s32 	%r112, %r73, %r19;
	mul.wide.u32 	%rd45, %r112, 4;
	add.s64 	%rd46, %rd1, %rd45;
	mov.b32 	%r113, 0;
	st.global.u32 	[%rd46], %r113;
$L__BB9_35:
	ret;

}
	// .globl	_Z10isnan_testPfii
.visible .entry _Z10isnan_testPfii(
	.param .u64 .ptr .align 1 _Z10isnan_testPfii_param_0,
	.param .u32 _Z10isnan_testPfii_param_1,
	.param .u32 _Z10isnan_testPfii_param_2
)
{
	.local .align 8 .b8 	__local_depot10[8];
	.reg .b64 	%SP;
	.reg .b64 	%SPL;
	.reg .pred 	%p<6>;
	.reg .b32 	%r<19>;
	.reg .b32 	%f<3>;
	.reg .b64 	%rd<9>;

	mov.u64 	%SPL, __local_depot10;
	cvta.local.u64 	%SP, %SPL;
	ld.param.u64 	%rd2, [_Z10isnan_testPfii_param_0];
	ld.param.u32 	%r8, [_Z10isnan_testPfii_param_1];
	ld.param.u32 	%r9, [_Z10isnan_testPfii_param_2];
	mov.u32 	%r10, %tid.x;
	mov.u32 	%r1, %ntid.x;
	mov.u32 	%r11, %ctaid.x;
	mad.lo.s32 	%r17, %r1, %r11, %r10;
	setp.ge.s32 	%p1, %r17, %r8;
	@%p1 bra 	$L__BB10_8;
	setp.lt.s32 	%p2, %r9, 1;
	@%p2 bra 	$L__BB10_8;
	cvta.to.global.u64 	%rd1, %rd2;
	mov.u32 	%r12, %nctaid.x;
	add.s32 	%r3, %r12, %r1;
$L__BB10_3:
	mov.b32 	%r18, 0;
$L__BB10_4:
	mad.lo.s32 	%r14, %r18, %r8, %r17;
	mul.wide.s32 	%rd3, %r14, 4;
	add.s64 	%rd4, %rd1, %rd3;
	ld.global.f32 	%f1, [%rd4];
	abs.f32 	%f2, %f1;
	setp.equ.f32 	%p3, %f2, 0f7F800000;
	@%p3 bra 	$L__BB10_7;
	add.s32 	%r18, %r18, 1;
	setp.ne.s32 	%p4, %r18, %r9;
	@%p4 bra 	$L__BB10_4;
	add.s32 	%r17, %r3, %r17;
	setp.lt.s32 	%p5, %r17, %r8;
	@%p5 bra 	$L__BB10_3;
	bra.uni 	$L__BB10_8;
$L__BB10_7:
	add.u64 	%rd5, %SP, 0;
	add.u64 	%rd6, %SPL, 0;
	st.local.v2.u32 	[%rd6], {%r18, %r17};
	mov.u64 	%rd7, $str;
	cvta.global.u64 	%rd8, %rd7;
	{ // callseq 0, 0
	.param .b64 param0;
	st.param.b64 	[param0], %rd8;
	.param .b64 param1;
	st.param.b64 	[param1], %rd5;
	.param .b32 retval0;
	call.uni (retval0), 
	vprintf, 
	(
	param0, 
	param1
	);
	ld.param.b32 	%r15, [retval0];
	} // callseq 0
$L__BB10_8:
	ret;

}
	// .globl	_Z20matmul_mha_transposePKfS0_Pfiiiii
.visible .entry _Z20matmul_mha_transposePKfS0_Pfiiiii(
	.param .u64 .ptr .align 1 _Z20matmul_mha_transposePKfS0_Pfiiiii_param_0,
	.param .u64 .ptr .align 1 _Z20matmul_mha_transposePKfS0_Pfiiiii_param_1,
	.param .u64 .ptr .align 1 _Z20matmul_mha_transposePKfS0_Pfiiiii_param_2,
	.param .u32 _Z20matmul_mha_transposePKfS0_Pfiiiii_param_3,
	.param .u32 _Z20matmul_mha_transposePKfS0_Pfiiiii_param_4,
	.param .u32 _Z20matmul_mha_transposePKfS0_Pfiiiii_param_5,
	.param .u32 _Z20matmul_mha_transposePKfS0_Pfiiiii_param_6,
	.param .u32 _Z20matmul_mha_transposePKfS0_Pfiiiii_param_7
)
{
	.reg .pred 	%p<6>;
	.reg .b32 	%r<42>;
	.reg .b32 	%f<105>;
	.reg .b64 	%rd<13>;
	// demoted variable
	.shared .align 4 .b8 _ZZ20matmul_mha_transposePKfS0_PfiiiiiE2As[4096];
	// demoted variable
	.shared .align 4 .b8 _ZZ20matmul_mha_transposePKfS0_PfiiiiiE2Bs[4096];
	ld.param.u64 	%rd3, [_Z20matmul_mha_transposePKfS0_Pfiiiii_param_0];
	ld.param.u64 	%rd4, [_Z20matmul_mha_transposePKfS0_Pfiiiii_param_1];
	ld.param.u64 	%rd5, [_Z20matmul_mha_transposePKfS0_Pfiiiii_param_2];
	ld.param.u32 	%r22, [_Z20matmul_mha_transposePKfS0_Pfiiiii_param_3];
	ld.param.u32 	%r18, [_Z20matmul_mha_transposePKfS0_Pfiiiii_param_4];
	ld.param.u32 	%r19, [_Z20matmul_mha_transposePKfS0_Pfiiiii_param_5];
	ld.param.u32 	%r20, [_Z20matmul_mha_transposePKfS0_Pfiiiii_param_6];
	ld.param.u32 	%r21, [_Z20matmul_mha_transposePKfS0_Pfiiiii_param_7];
	mov.u32 	%r1, %tid.x;
	mov.u32 	%r23, %ntid.x;
	mov.u32 	%r24, %ctaid.x;
	mad.lo.s32 	%r2, %r23, %r24, %r1;
	mov.u32 	%r3, %tid.y;
	mov.u32 	%r25, %ntid.y;
	mov.u32 	%r26, %ctaid.y;
	mad.lo.s32 	%r4, %r25, %r26, %r3;
	setp.ge.s32 	%p1, %r4, %r22;
	setp.ge.s32 	%p2, %r2, %r18;
	or.pred  	%p3, %p1, %p2;
	@%p3 bra 	$L__BB11_5;
	setp.lt.s32 	%p4, %r20, 32;
	mov.f32 	%f104, 0f00000000;
	@%p4 bra 	$L__BB11_4;
	mul.lo.s32 	%r27, %r21, %r20;
	shl.b32 	%r28, %r3, 7;
	mov.u32 	%r29, _ZZ20matmul_mha_transposePKfS0_PfiiiiiE2As;
	add.s32 	%r5, %r29, %r28;
	shl.b32 	%r30, %r1, 2;
	add.s32 	%r6, %r5, %r30;
	mov.u32 	%r31, _ZZ20matmul_mha_transposePKfS0_PfiiiiiE2Bs;
	add.s32 	%r8, %r31, %r30;
	add.s32 	%r7, %r8, %r28;
	shr.s32 	%r32, %r20, 31;
	shr.u32 	%r33, %r32, 27;
	add.s32 	%r34, %r20, %r33;
	shr.s32 	%r35, %r34, 5;
	neg.s32 	%r41, %r35;
	add.s32 	%r36, %r3, %r27;
	mad.lo.s32 	%r40, %r19, %r2, %r36;
	add.s32 	%r37, %r1, %r27;
	mad.lo.s32 	%r39, %r19, %r4, %r37;
	cvta.to.global.u64 	%rd1, %rd3;
	cvta.to.global.u64 	%rd2, %rd4;
	mov.f32 	%f104, 0f00000000;
$L__BB11_3:
	mul.wide.u32 	%rd6, %r39, 4;
	add.s64 	%rd7, %rd1, %rd6;
	ld.global.f32 	%f6, [%rd7];
	st.shared.f32 	[%r6], %f6;
	mul.wide.u32 	%rd8, %r40, 4;
	add.s64 	%rd9, %rd2, %rd8;
	ld.global.f32 	%f7, [%rd9];
	st.shared.f32 	[%r7], %f7;
	bar.sync 	0;
	ld.shared.f32 	%f8, [%r5];
	ld.shared.f32 	%f9, [%r8];
	fma.rn.f32 	%f10, %f8, %f9, %f104;
	ld.shared.f32 	%f11, [%r5+4];
	ld.shared.f32 	%f12, [%r8+128];
	fma.rn.f32 	%f13, %f11, %f12, %f10;
	ld.shared.f32 	%f14, [%r5+8];
	ld.shared.f32 	%f15, [%r8+256];
	fma.rn.f32 	%f16, %f14, %f15, %f13;
	ld.shared.f32 	%f17, [%r5+12];
	ld.shared.f32 	%f18, [%r8+384];
	fma.rn.f32 	%f19, %f17, %f18, %f16;
	ld.shared.f32 	%f20, [%r5+16];
	ld.shared.f32 	%f21, [%r8+512];
	fma.rn.f32 	%f22, %f20, %f21, %f19;
	ld.shared.f32 	%f23, [%r5+20];
	ld.shared.f32 	%f24, [%r8+640];
	fma.rn.f32 	%f25, %f23, %f24, %f22;
	ld.shared.f32 	%f26, [%r5+24];
	ld.shared.f32 	%f27, [%r8+768];
	fma.rn.f32 	%f28, %f26, %f27, %f25;
	ld.shared.f32 	%f29, [%r5+28];
	ld.shared.f32 	%f30, [%r8+896];
	fma.rn.f32 	%f31, %f29, %f30, %f28;
	ld.shared.f32 	%f32, [%r5+32];
	ld.shared.f32 	%f33, [%r8+1024];
	fma.rn.f32 	%f34, %f32, %f33, %f31;
	ld.shared.f32 	%f35, [%r5+36];
	ld.shared.f32 	%f36, [%r8+1152];
	fma.rn.f32 	%f37, %f35, %f36, %f34;
	ld.shared.f32 	%f38, [%r5+40];
	ld.shared.f32 	%f39, [%r8+1280];
	fma.rn.f32 	%f40, %f38, %f39, %f37;
	ld.shared.f32 	%f41, [%r5+44];
	ld.shared.f32 	%f42, [%r8+1408];
	fma.rn.f32 	%f43, %f41, %f42, %f40;
	ld.shared.f32 	%f44, [%r5+48];
	ld.shared.f32 	%f45, [%r8+1536];
	fma.rn.f32 	%f46, %f44, %f45, %f43;
	ld.shared.f32 	%f47, [%r5+52];
	ld.shared.f32 	%f48, [%r8+1664];
	fma.rn.f32 	%f49, %f47, %f48, %f46;
	ld.shared.f32 	%f50, [%r5+56];
	ld.shared.f32 	%f51, [%r8+1792];
	fma.rn.f32 	%f52, %f50, %f51, %f49;
	ld.shared.f32 	%f53, [%r5+60];
	ld.shared.f32 	%f54, [%r8+1920];
	fma.rn.f32 	%f55, %f53, %f54, %f52;
	ld.shared.f32 	%f56, [%r5+64];
	ld.shared.f32 	%f57, [%r8+2048];
	fma.rn.f32 	%f58, %f56, %f57, %f55;
	ld.shared.f32 	%f59, [%r5+68];
	ld.shared.f32 	%f60, [%r8+2176];
	fma.rn.f32 	%f61, %f59, %f60, %f58;
	ld.shared.f32 	%f62, [%r5+72];
	ld.shared.f32 	%f63, [%r8+2304];
	fma.rn.f32 	%f64, %f62, %f63, %f61;
	ld.shared.f32 	%f65, [%r5+76];
	ld.shared.f32 	%f66, [%r8+2432];
	fma.rn.f32 	%f67, %f65, %f66, %f64;
	ld.shared.f32 	%f68, [%r5+80];
	ld.shared.f32 	%f69, [%r8+2560];
	fma.rn.f32 	%f70, %f68, %f69, %f67;
	ld.shared.f32 	%f71, [%r5+84];
	ld.shared.f32 	%f72, [%r8+2688];
	fma.rn.f32 	%f73, %f71, %f72, %f70;
	ld.shared.f32 	%f74, [%r5+88];
	ld.shared.f32 	%f75, [%r8+2816];
	fma.rn.f32 	%f76, %f74, %f75, %f73;
	ld.shared.f32 	%f77, [%r5+92];
	ld.shared.f32 	%f78, [%r8+2944];
	fma.rn.f32 	%f79, %f77, %f78, %f76;
	ld.shared.f32 	%f80, [%r5+96];
	ld.shared.f32 	%f81, [%r8+3072];
	fma.rn.f32 	%f82, %f80, %f81, %f79;
	ld.shared.f32 	%f83, [%r5+100];
	ld.shared.f32 	%f84, [%r8+3200];
	fma.rn.f32 	%f85, %f83, %f84, %f82;
	ld.shared.f32 	%f86, [%r5+104];
	ld.shared.f32 	%f87, [%r8+3328];
	fma.rn.f32 	%f88, %f86, %f87, %f85;
	ld.shared.f32 	%f89, [%r5+108];
	ld.shared.f32 	%f90, [%r8+3456];
	fma.rn.f32 	%f91, %f89, %f90, %f88;
	ld.shared.f32 	%f92, [%r5+112];
	ld.shared.f32 	%f93, [%r8+3584];
	fma.rn.f32 	%f94, %f92, %f93, %f91;
	ld.shared.f32 	%f95, [%r5+116];
	ld.shared.f32 	%f96, [%r8+3712];
	fma.rn.f32 	%f97, %f95, %f96, %f94;
	ld.shared.f32 	%f98, [%r5+120];
	ld.shared.f32 	%f99, [%r8+3840];
	fma.rn.f32 	%f100, %f98, %f99, %f97;
	ld.shared.f32 	%f101, [%r5+124];
	ld.shared.f32 	%f102, [%r8+3968];
	fma.rn.f32 	%f104, %f101, %f102, %f100;
	bar.sync 	0;
	add.s32 	%r41, %r41, 1;
	setp.ne.s32 	%p5, %r41, 0;
	add.s32 	%r40, %r40, 32;
	add.s32 	%r39, %r39, 32;
	@%p5 bra 	$L__BB11_3;
$L__BB11_4:
	mad.lo.s32 	%r38, %r18, %r4, %r2;
	cvta.to.global.u64 	%rd10, %rd5;
	mul.wide.s32 	%rd11, %r38, 4;
	add.s64 	%rd12, %rd10, %rd11;
	st.global.f32 	[%rd12], %f104;
$L__BB11_5:
	ret;

}
	// .globl	_Z10matmul_mhaPKfS0_Pfiiiii
.visible .entry _Z10matmul_mhaPKfS0_Pfiiiii(
	.param .u64 .ptr .align 1 _Z10matmul_mhaPKfS0_Pfiiiii_param_0,
	.param .u64 .ptr .align 1 _Z10matmul_mhaPKfS0_Pfiiiii_param_1,
	.param .u64 .ptr .align 1 _Z10matmul_mhaPKfS0_Pfiiiii_param_2,
	.param .u32 _Z10matmul_mhaPKfS0_Pfiiiii_param_3,
	.param .u32 _Z10matmul_mhaPKfS0_Pfiiiii_param_4,
	.param .u32 _Z10matmul_mhaPKfS0_Pfiiiii_param_5,
	.param .u32 _Z10matmul_mhaPKfS0_Pfiiiii_param_6,
	.param .u32 _Z10matmul_mhaPKfS0_Pfiiiii_param_7
)
{
	.reg .pred 	%p<6>;
	.reg .b32 	%r<43>;
	.reg .b32 	%f<105>;
	.reg .b64 	%rd<13>;
	// demoted variable
	.shared .align 4 .b8 _ZZ10matmul_mhaPKfS0_PfiiiiiE2As[4096];
	// demoted variable
	.shared .align 4 .b8 _ZZ10matmul_mhaPKfS0_PfiiiiiE2Bs[4096];
	ld.param.u64 	%rd3, [_Z10matmul_mhaPKfS0_Pfiiiii_param_0];
	ld.param.u64 	%rd4, [_Z10matmul_mhaPKfS0_Pfiiiii_param_1];
	ld.param.u64 	%rd5, [_Z10matmul_mhaPKfS0_Pfiiiii_param_2];
	ld.param.u32 	%r21, [_Z10matmul_mhaPKfS0_Pfiiiii_param_3];
	ld.param.u32 	%r22, [_Z10matmul_mhaPKfS0_Pfiiiii_param_4];
	ld.param.u32 	%r20, [_Z10matmul_mhaPKfS0_Pfiiiii_param_5];
	ld.param.u32 	%r23, [_Z10matmul_mhaPKfS0_Pfiiiii_param_6];
	ld.param.u32 	%r24, [_Z10matmul_mhaPKfS0_Pfiiiii_param_7];
	mov.u32 	%r1, %tid.y;
	mov.u32 	%r25, %ntid.y;
	mov.u32 	%r26, %ctaid.y;
	mad.lo.s32 	%r2, %r25, %r26, %r1;
	mov.u32 	%r3, %tid.x;
	mov.u32 	%r27, %ntid.x;
	mov.u32 	%r28, %ctaid.x;
	mad.lo.s32 	%r29, %r27, %r28, %r3;
	mad.lo.s32 	%r30, %r24, %r23, %r29;
	setp.ge.s32 	%p1, %r2, %r21;
	setp.ge.s32 	%p2, %r30, %r22;
	or.pred  	%p3, %p1, %p2;
	@%p3 bra 	$L__BB12_5;
	setp.lt.s32 	%p4, %r20, 32;
	mov.f32 	%f104, 0f00000000;
	@%p4 bra 	$L__BB12_4;
	shl.b32 	%r31, %r1, 7;
	mov.u32 	%r32, _ZZ10matmul_mhaPKfS0_PfiiiiiE2As;
	add.s32 	%r5, %r32, %r31;
	shl.b32 	%r33, %r3, 2;
	add.s32 	%r6, %r5, %r33;
	mov.u32 	%r34, _ZZ10matmul_mhaPKfS0_PfiiiiiE2Bs;
	add.s32 	%r8, %r34, %r33;
	add.s32 	%r7, %r8, %r31;
	shr.s32 	%r35, %r20, 31;
	shr.u32 	%r36, %r35, 27;
	add.s32 	%r37, %r20, %r36;
	shr.s32 	%r38, %r37, 5;
	neg.s32 	%r42, %r38;
	mad.lo.s32 	%r41, %r20, %r2, %r3;
	mad.lo.s32 	%r40, %r1, %r22, %r30;
	shl.b32 	%r12, %r22, 5;
	cvta.to.global.u64 	%rd1, %rd3;
	cvta.to.global.u64 	%rd2, %rd4;
	mov.f32 	%f104, 0f00000000;
$L__BB12_3:
	mul.wide.u32 	%rd6, %r41, 4;
	add.s64 	%rd7, %rd1, %rd6;
	ld.global.f32 	%f6, [%rd7];
	st.shared.f32 	[%r6], %f6;
	mul.wide.u32 	%rd8, %r40, 4;
	add.s64 	%rd9, %rd2, %rd8;
	ld.global.f32 	%f7, [%rd9];
	st.shared.f32 	[%r7], %f7;
	bar.sync 	0;
	ld.shared.f32 	%f8, [%r5];
	ld.shared.f32 	%f9, [%r8];
	fma.rn.f32 	%f10, %f8, %f9, %f104;
	ld.shared.f32 	%f11, [%r5+4];
	ld.shared.f32 	%f12, [%r8+128];
	fma.rn.f32 	%f13, %f11, %f12, %f10;
	ld.shared.f32 	%f14, [%r5+8];
	ld.shared.f32 	%f15, [%r8+256];
	fma.rn.f32 	%f16, %f14, %f15, %f13;
	ld.shared.f32 	%f17, [%r5+12];
	ld.shared.f32 	%f18, [%r8+384];
	fma.rn.f32 	%f19, %f17, %f18, %f16;
	ld.shared.f32 	%f20, [%r5+16];
	ld.shared.f32 	%f21, [%r8+512];
	fma.rn.f32 	%f22, %f20, %f21, %f19;
	ld.shared.f32 	%f23, [%r5+20];
	ld.shared.f32 	%f24, [%r8+640];
	fma.rn.f32 	%f25, %f23, %f24, %f22;
	ld.shared.f32 	%f26, [%r5+24];
	ld.shared.f32 	%f27, [%r8+768];
	fma.rn.f32 	%f28, %f26, %f27, %f25;
	ld.shared.f32 	%f29, [%r5+28];
	ld.shared.f32 	%f30, [%r8+896];
	fma.rn.f32 	%f31, %f29, %f30, %f28;
	ld.shared.f32 	%f32, [%r5+32];
	ld.shared.f32 	%f33, [%r8+1024];
	fma.rn.f32 	%f34, %f32, %f33, %f31;
	ld.shared.f32 	%f35, [%r5+36];
	ld.shared.f32 	%f36, [%r8+1152];
	fma.rn.f32 	%f37, %f35, %f36, %f34;
	ld.shared.f32 	%f38, [%r5+40];
	ld.shared.f32 	%f39, [%r8+1280];
	fma.rn.f32 	%f40, %f38, %f39, %f37;
	ld.shared.f32 	%f41, [%r5+44];
	ld.shared.f32 	%f42, [%r8+1408];
	fma.rn.f32 	%f43, %f41, %f42, %f40;
	ld.shared.f32 	%f44, [%r5+48];
	ld.shared.f32 	%f45, [%r8+1536];
	fma.rn.f32 	%f46, %f44, %f45, %f43;
	ld.shared.f32 	%f47, [%r5+52];
	ld.shared.f32 	%f48, [%r8+1664];
	fma.rn.f32 	%f49, %f47, %f48, %f46;
	ld.shared.f32 	%f50, [%r5+56];
	ld.shared.f32 	%f51, [%r8+1792];
	fma.rn.f32 	%f52, %f50, %f51, %f49;
	ld.shared.f32 	%f53, [%r5+60];
	ld.shared.f32 	%f54, [%r8+1920];
	fma.rn.f32 	%f55, %f53, %f54, %f52;
	ld.shared.f32 	%f56, [%r5+64];
	ld.shared.f32 	%f57, [%r8+2048];
	fma.rn.f32 	%f58, %f56, %f57, %f55;
	ld.shared.f32 	%f59, [%r5+68];
	ld.shared.f32 	%f60, [%r8+2176];
	fma.rn.f32 	%f61, %f59, %f60, %f58;
	ld.shared.f32 	%f62, [%r5+72];
	ld.shared.f32 	%f63, [%r8+2304];
	fma.rn.f32 	%f64, %f62, %f63, %f61;
	ld.shared.f32 	%f65, [%r5+76];
	ld.shared.f32 	%f66, [%r8+2432];
	fma.rn.f32 	%f67, %f65, %f66, %f64;
	ld.shared.f32 	%f68, [%r5+80];
	ld.shared.f32 	%f69, [%r8+2560];
	fma.rn.f32 	%f70, %f68, %f69, %f67;
	ld.shared.f32 	%f71, [%r5+84];
	ld.shared.f32 	%f72, [%r8+2688];
	fma.rn.f32 	%f73, %f71, %f72, %f70;
	ld.shared.f32 	%f74, [%r5+88];
	ld.shared.f32 	%f75, [%r8+2816];
	fma.rn.f32 	%f76, %f74, %f75, %f73;
	ld.shared.f32 	%f77, [%r5+92];
	ld.shared.f32 	%f78, [%r8+2944];
	fma.rn.f32 	%f79, %f77, %f78, %f76;
	ld.shared.f32 	%f80, [%r5+96];
	ld.shared.f32 	%f81, [%r8+3072];
	fma.rn.f32 	%f82, %f80, %f81, %f79;
	ld.shared.f32 	%f83, [%r5+100];
	ld.shared.f32 	%f84, [%r8+3200];
	fma.rn.f32 	%f85, %f83, %f84, %f82;
	ld.shared.f32 	%f86, [%r5+104];
	ld.shared.f32 	%f87, [%r8+3328];
	fma.rn.f32 	%f88, %f86, %f87, %f85;
	ld.shared.f32 	%f89, [%r5+108];
	ld.shared.f32 	%f90, [%r8+3456];
	fma.rn.f32 	%f91, %f89, %f90, %f88;
	ld.shared.f32 	%f92, [%r5+112];
	ld.shared.f32 	%f93, [%r8+3584];
	fma.rn.f32 	%f94, %f92, %f93, %f91;
	ld.shared.f32 	%f95, [%r5+116];
	ld.shared.f32 	%f96, [%r8+3712];
	fma.rn.f32 	%f97, %f95, %f96, %f94;
	ld.shared.f32 	%f98, [%r5+120];
	ld.shared.f32 	%f99, [%r8+3840];
	fma.rn.f32 	%f100, %f98, %f99, %f97;
	ld.shared.f32 	%f101, [%r5+124];
	ld.shared.f32 	%f102, [%r8+3968];
	fma.rn.f32 	%f104, %f101, %f102, %f100;
	bar.sync 	0;
	add.s32 	%r42, %r42, 1;
	setp.ne.s32 	%p5, %r42, 0;
	add.s32 	%r41, %r41, 32;
	add.s32 	%r40, %r40, %r12;
	@%p5 bra 	$L__BB12_3;
$L__BB12_4:
	mad.lo.s32 	%r39, %r22, %r2, %r30;
	cvta.to.global.u64 	%rd10, %rd5;
	mul.wide.s32 	%rd11, %r39, 4;
	add.s64 	%rd12, %rd10, %rd11;
	st.global.f32 	[%rd12], %f104;
$L__BB12_5:
	ret;

}
	// .globl	_Z9max_indexPfmmPi
.visible .entry _Z9max_indexPfmmPi(
	.param .u64 .ptr .align 1 _Z9max_indexPfmmPi_param_0,
	.param .u64 _Z9max_indexPfmmPi_param_1,
	.param .u64 _Z9max_indexPfmmPi_param_2,
	.param .u64 .ptr .align 1 _Z9max_indexPfmmPi_param_3
)
{
	.reg .pred 	%p<10>;
	.reg .b32 	%r<29>;
	.reg .b32 	%f<5>;
	.reg .b64 	%rd<17>;
	// demoted variable
	.shared .align 4 .b8 _ZZ9max_indexPfmmPiE5sdata[4096];
	ld.param.u64 	%rd7, [_Z9max_indexPfmmPi_param_0];
	ld.param.u64 	%rd4, [_Z9max_indexPfmmPi_param_1];
	ld.param.u64 	%rd5, [_Z9max_indexPfmmPi_param_2];
	ld.param.u64 	%rd6, [_Z9max_indexPfmmPi_param_3];
	cvta.to.global.u64 	%rd1, %rd7;
	mov.u32 	%r1, %tid.x;
	shl.b32 	%r14, %r1, 2;
	mov.u32 	%r15, _ZZ9max_indexPfmmPiE5sdata;
	add.s32 	%r2, %r15, %r14;
	mov.b32 	%r16, 0;
	st.shared.u32 	[%r2], %r16;
	mov.u32 	%r17, %ctaid.x;
	cvt.u32.u64 	%r18, %rd5;
	mul.lo.s32 	%r19, %r17, %r18;
	add.s32 	%r3, %r19, %r18;
	add.s32 	%r26, %r19, %r1;
	setp.ge.s32 	%p1, %r26, %r3;
	@%p1 bra 	$L__BB13_6;
	mul.lo.s64 	%rd2, %rd5, %rd4;
	mov.b32 	%r25, 0;
	mov.u32 	%r5, %ntid.x;
$L__BB13_2:
	cvt.s64.s32 	%rd3, %r26;
	setp.le.u64 	%p2, %rd2, %rd3;
	@%p2 bra 	$L__BB13_5;
	shl.b64 	%rd8, %rd3, 2;
	add.s64 	%rd9, %rd1, %rd8;
	ld.global.f32 	%f1, [%rd9];
	mul.wide.s32 	%rd10, %r25, 4;
	add.s64 	%rd11, %rd1, %rd10;
	ld.global.f32 	%f2, [%rd11];
	setp.leu.f32 	%p3, %f1, %f2;
	@%p3 bra 	$L__BB13_5;
	st.shared.u32 	[%r2], %r26;
	mov.u32 	%r25, %r26;
$L__BB13_5:
	add.s32 	%r26, %r26, %r5;
	setp.lt.s32 	%p4, %r26, %r3;
	@%p4 bra 	$L__BB13_2;
$L__BB13_6:
	mov.u32 	%r28, %ntid.x;
	setp.lt.u32 	%p5, %r28, 2;
	@%p5 bra 	$L__BB13_11;
$L__BB13_7:
	mov.u32 	%r11, %r28;
	shr.u32 	%r28, %r11, 1;
	bar.sync 	0;
	setp.ge.u32 	%p6, %r1, %r28;
	@%p6 bra 	$L__BB13_10;
	shl.b32 	%r21, %r28, 2;
	add.s32 	%r22, %r2, %r21;
	ld.shared.u32 	%r13, [%r22];
	mul.wide.s32 	%rd12, %r13, 4;
	add.s64 	%rd13, %rd1, %rd12;
	ld.global.f32 	%f3, [%rd13];
	ld.shared.u32 	%r23, [%r2];
	mul.wide.s32 	%rd14, %r23, 4;
	add.s64 	%rd15, %rd1, %rd14;
	ld.global.f32 	%f4, [%rd15];
	setp.leu.f32 	%p7, %f3, %f4;
	@%p7 bra 	$L__BB13_10;
	st.shared.u32 	[%r2], %r13;
$L__BB13_10:
	setp.gt.u32 	%p8, %r11, 3;
	@%p8 bra 	$L__BB13_7;
$L__BB13_11:
	bar.sync 	0;
	setp.ne.s32 	%p9, %r1, 0;
	@%p9 bra 	$L__BB13_13;
	ld.shared.u32 	%r24, [_ZZ9max_indexPfmmPiE5sdata];
	cvta.to.global.u64 	%rd16, %rd6;
	st.global.u32 	[%rd16], %r24;
$L__BB13_13:
	ret;

}
	// .globl	_Z17set_new_embeddingPfiiS_PiS_
.visible .entry _Z17set_new_embeddingPfiiS_PiS_(
	.param .u64 .ptr .align 1 _Z17set_new_embeddingPfiiS_PiS__param_0,
	.param .u32 _Z17set_new_embeddingPfiiS_PiS__param_1,
	.param .u32 _Z17set_new_embeddingPfiiS_PiS__param_2,
	.param .u64 .ptr .align 1 _Z17set_new_embeddingPfiiS_PiS__param_3,
	.param .u64 .ptr .align 1 _Z17set_new_embeddingPfiiS_PiS__param_4,
	.param .u64 .ptr .align 1 _Z17set_new_embeddingPfiiS_PiS__param_5
)
{
	.reg .pred 	%p<6>;
	.reg .b32 	%r<64>;
	.reg .b32 	%f<16>;
	.reg .b64 	%rd<34>;

	ld.param.u64 	%rd5, [_Z17set_new_embeddingPfiiS_PiS__param_0];
	ld.param.u32 	%r37, [_Z17set_new_embeddingPfiiS_PiS__param_1];
	ld.param.u32 	%r38, [_Z17set_new_embeddingPfiiS_PiS__param_2];
	ld.param.u64 	%rd6, [_Z17set_new_embeddingPfiiS_PiS__param_3];
	ld.param.u64 	%rd7, [_Z17set_new_embeddingPfiiS_PiS__param_4];
	ld.param.u64 	%rd8, [_Z17set_new_embeddingPfiiS_PiS__param_5];
	cvta.to.global.u64 	%rd1, %rd5;
	cvta.to.global.u64 	%rd2, %rd8;
	cvta.to.global.u64 	%rd3, %rd6;
	cvta.to.global.u64 	%rd4, %rd7;
	mov.u32 	%r1, %tid.x;
	mov.u32 	%r2, %ntid.x;
	setp.gt.u32 	%p1, %r2, %r37;
	@%p1 bra 	$L__BB14_7;
	div.u32 	%r40, %r37, %r2;
	mul.lo.s32 	%r3, %r38, %r37;
	max.u32 	%r4, %r40, 1;
	and.b32  	%r5, %r4, 3;
	setp.lt.u32 	%p2, %r40, 4;
	mov.b32 	%r60, 0;
	@%p2 bra 	$L__BB14_4;
	and.b32  	%r60, %r4, -4;
	neg.s32 	%r59, %r60;
	add.s32 	%r58, %r1, %r3;
	shl.b32 	%r9, %r2, 2;
	add.s32 	%r57, %r58, %r2;
	shl.b32 	%r11, %r2, 1;
	add.s32 	%r56, %r58, %r11;
	mul.lo.s32 	%r13, %r2, 3;
	add.s32 	%r55, %r58, %r13;
	mov.u32 	%r54, %r1;
$L__BB14_3:
	ld.global.u32 	%r41, [%rd4];
	mad.lo.s32 	%r42, %r41, %r37, %r54;
	mul.wide.u32 	%rd9, %r42, 4;
	add.s64 	%rd10, %rd3, %rd9;
	ld.global.f32 	%f1, [%rd10];
	mul.wide.u32 	%rd11, %r58, 4;
	add.s64 	%rd12, %rd2, %rd11;
	ld.global.f32 	%f2, [%rd12];
	add.f32 	%f3, %f1, %f2;
	add.s64 	%rd13, %rd1, %rd11;
	st.global.f32 	[%rd13], %f3;
	ld.global.u32 	%r43, [%rd4];
	add.s32 	%r44, %r2, %r54;
	mad.lo.s32 	%r45, %r43, %r37, %r44;
	mul.wide.u32 	%rd14, %r45, 4;
	add.s64 	%rd15, %rd3, %rd14;
	ld.global.f32 	%f4, [%rd15];
	mul.wide.u32 	%rd16, %r57, 4;
	add.s64 	%rd17, %rd2, %rd16;
	ld.global.f32 	%f5, [%rd17];
	add.f32 	%f6, %f4, %f5;
	add.s64 	%rd18, %rd1, %rd16;
	st.global.f32 	[%rd18], %f6;
	ld.global.u32 	%r46, [%rd4];
	add.s32 	%r47, %r11, %r54;
	mad.lo.s32 	%r48, %r46, %r37, %r47;
	mul.wide.u32 	%rd19, %r48, 4;
	add.s64 	%rd20, %rd3, %rd19;
	ld.global.f32 	%f7, [%rd20];
	mul.wide.u32 	%rd21, %r56, 4;
	add.s64 	%rd22, %rd2, %rd21;
	ld.global.f32 	%f8, [%rd22];
	add.f32 	%f9, %f7, %f8;
	add.s64 	%rd23, %rd1, %rd21;
	st.global.f32 	[%rd23], %f9;
	ld.global.u32 	%r49, [%rd4];
	add.s32 	%r50, %r13, %r54;
	mad.lo.s32 	%r51, %r49, %r37, %r50;
	mul.wide.u32 	%rd24, %r51, 4;
	add.s64 	%rd25, %rd3, %rd24;
	ld.global.f32 	%f10, [%rd25];
	mul.wide.u32 	%rd26, %r55, 4;
	add.s64 	%rd27, %rd2, %rd26;
	ld.global.f32 	%f11, [%rd27];
	add.f32 	%f12, %f10, %f11;
	add.s64 	%rd28, %rd1, %rd26;
	st.global.f32 	[%rd28], %f12;
	add.s32 	%r59, %r59, 4;
	add.s32 	%r58, %r58, %r9;
	add.s32 	%r57, %r57, %r9;
	add.s32 	%r56, %r56, %r9;
	add.s32 	%r55, %r55, %r9;
	add.s32 	%r54, %r54, %r9;
	setp.ne.s32 	%p3, %r59, 0;
	@%p3 bra 	$L__BB14_3;
$L__BB14_4:
	setp.eq.s32 	%p4, %r5, 0;
	@%p4 bra 	$L__BB14_7;
	mad.lo.s32 	%r62, %r2, %r60, %r1;
	add.s32 	%r63, %r62, %r3;
	neg.s32 	%r61, %r5;
$L__BB14_6:
	.pragma "nounroll";
	ld.global.u32 	%r52, [%rd4];
	mad.lo.s32 	%r53, %r52, %r37, %r62;
	mul.wide.u32 	%rd29, %r53, 4;
	add.s64 	%rd30, %rd3, %rd29;
	ld.global.f32 	%f13, [%rd30];
	mul.wide.u32 	%rd31, %r63, 4;
	add.s64 	%rd32, %rd2, %rd31;
	ld.global.f32 	%f14, [%rd32];
	add.f32 	%f15, %f13, %f14;
	add.s64 	%rd33, %rd1, %rd31;
	st.global.f32 	[%rd33], %f15;
	add.s32 	%r63, %r63, %r2;
	add.s32 	%r62, %r62, %r2;
	add.s32 	%r61, %r61, 1;
	setp.ne.s32 	%p5, %r61, 0;
	@%p5 bra 	$L__BB14_6;
$L__BB14_7:
	ret;

}


// ===== COMPILED SASS (sm_100) =====

	.target	sm_100

	.elftype	@"ET_EXEC"


//--------------------- .note.nv.tkinfo           --------------------------
	.section	.note.nv.tkinfo,"",@"SHT_NOTE"
	.sectionflags	@"SHF_NOTE_NV_TKINFO"
	.tkinfo
        /*0018*/ 	.word	0x00000002
        /*0030*/ 	.string	""
        /*0030*/ 	.string	"ptxas"
        /*0030*/ 	.string	"Cuda compilation tools, release 13.0, V13.0.88"
        /*0030*/ 	.string	"Build cuda_13.0.r13.0/compiler.36424714_0"
        /*0030*/ 	.string	"-arch sm_100 -m 64 "



//--------------------- .note.nv.cuinfo           --------------------------
	.section	.note.nv.cuinfo,"",@"SHT_NOTE"
	.sectionflags	@"SHF_NOTE_NV_CUINFO"
        /*0018*/ 	.short	0x0002
        /*001a*/ 	.short	0x0064
        /*001c*/ 	.short	0x0082
	.zero		2


//--------------------- .nv.info                  --------------------------
	.section	.nv.info,"",@"SHT_CUDA_INFO"
	.align	4


	//----- nvinfo : EIATTR_REGCOUNT
	.align		4
        /*0000*/ 	.byte	0x04, 0x2f
        /*0002*/ 	.short	(.L_2 - .L_1)
	.align		4
.L_1:
        /*0004*/ 	.word	index@(_Z11softmax_maxPfm)
        /*0008*/ 	.word	0x00000016


	//----- nvinfo : EIATTR_FRAME_SIZE
	.align		4
.L_2:
        /*000c*/ 	.byte	0x04, 0x11
        /*000e*/ 	.short	(.L_4 - .L_3)
	.align		4
.L_3:
        /*0010*/ 	.word	index@($__internal_6_$__cuda_sm3x_div_rn_noftz_f32_slowpath)
        /*0014*/ 	.word	0x00000000


	//----- nvinfo : EIATTR_FRAME_SIZE
	.align		4
.L_4:
        /*0018*/ 	.byte	0x04, 0x11
        /*001a*/ 	.short	(.L_6 - .L_5)
	.align		4
.L_5:
        /*001c*/ 	.word	index@(_Z11softmax_maxPfm)
        /*0020*/ 	.word	0x00000000


	//----- nvinfo : EIATTR_REGCOUNT
	.align		4
.L_6:
        /*0024*/ 	.byte	0x04, 0x2f
        /*0026*/ 	.short	(.L_8 - .L_7)
	.align		4
.L_7:
        /*0028*/ 	.word	index@(_Z9layernormPfS_iS_S_)
        /*002c*/ 	.word	0x00000028


	//----- nvinfo : EIATTR_FRAME_SIZE
	.align		4
.L_8:
        /*0030*/ 	.byte	0x04, 0x11
        /*0032*/ 	.short	(.L_10 - .L_9)
	.align		4
.L_9:
        /*0034*/ 	.word	index@($__internal_5_$__cuda_sm3x_div_rn_noftz_f32_slowpath)
        /*0038*/ 	.word	0x00000000


	//----- nvinfo : EIATTR_FRAME_SIZE
	.align		4
.L_10:
        /*003c*/ 	.byte	0x04, 0x11
        /*003e*/ 	.short	(.L_12 - .L_11)
	.align		4
.L_11:
        /*0040*/ 	.word	index@($__internal_4_$__cuda_sm20_dsqrt_rn_f64_mediumpath_v1)
        /*0044*/ 	.word	0x00000000


	//----- nvinfo : EIATTR_FRAME_SIZE
	.align		4
.L_12:
        /*0048*/ 	.byte	0x04, 0x11
        /*004a*/ 	.short	(.L_14 - .L_13)
	.align		4
.L_13:
        /*004c*/ 	.word	index@($__internal_3_$__cuda_sm20_dblrcp_rn_slowpath_v3)
        /*0050*/ 	.word	0x00000000


	//----- nvinfo : EIATTR_FRAME_SIZE
	.align		4
.L_14:
        /*0054*/ 	.byte	0x04, 0x11
        /*0056*/ 	.short	(.L_16 - .L_15)
	.align		4
.L_15:
        /*0058*/ 	.word	index@(_Z9layernormPfS_iS_S_)
        /*005c*/ 	.word	0x00000000


	//----- nvinfo : EIATTR_REGCOUNT
	.align		4
.L_16:
        /*0060*/ 	.byte	0x04, 0x2f
        /*0062*/ 	.short	(.L_18 - .L_17)
	.align		4
.L_17:
        /*0064*/ 	.word	index@(_Z6matmulPKfS0_Pfiii)
        /*0068*/ 	.word	0x00000020


	//----- nvinfo : EIATTR_FRAME_SIZE
	.align		4
.L_18:
        /*006c*/ 	.byte	0x04, 0x11
        /*006e*/ 	.short	(.L_20 - .L_19)
	.align		4
.L_19:
        /*0070*/ 	.word	index@(_Z6matmulPKfS0_Pfiii)
        /*0074*/ 	.word	0x00000000


	//----- nvinfo : EIATTR_REGCOUNT
	.align		4
.L_20:
        /*0078*/ 	.byte	0x04, 0x2f
        /*007a*/ 	.short	(.L_22 - .L_21)
	.align		4
.L_21:
        /*007c*/ 	.word	index@(_Z11matmul_biasPKfS0_PfS1_iiii)
        /*0080*/ 	.word	0x00000020


	//----- nvinfo : EIATTR_FRAME_SIZE
	.align		4
.L_22:
        /*0084*/ 	.byte	0x04, 0x11
        /*0086*/ 	.short	(.L_24 - .L_23)
	.align		4
.L_23:
        /*0088*/ 	.word	index@(_Z11matmul_biasPKfS0_PfS1_iiii)
        /*008c*/ 	.word	0x00000000


	//----- nvinfo : EIATTR_REGCOUNT
	.align		4
.L_24:
        /*0090*/ 	.byte	0x04, 0x2f
        /*0092*/ 	.short	(.L_26 - .L_25)
	.align		4
.L_25:
        /*0094*/ 	.word	index@(_Z4QK_VPKfS0_Pfii)
        /*0098*/ 	.word	0x0000001e


	//----- nvinfo : EIATTR_FRAME_SIZE
	.align		4
.L_26:
        /*009c*/ 	.byte	0x04, 0x11
        /*009e*/ 	.short	(.L_28 - .L_27)
	.align		4
.L_27:
        /*00a0*/ 	.word	index@($__internal_2_$__cuda_sm3x_div_rn_noftz_f32_slowpath)
        /*00a4*/ 	.word	0x00000000


	//----- nvinfo : EIATTR_FRAME_SIZE
	.align		4
.L_28:
        /*00a8*/ 	.byte	0x04, 0x11
        /*00aa*/ 	.short	(.L_30 - .L_29)
	.align		4
.L_29:
        /*00ac*/ 	.word	index@(_Z4QK_VPKfS0_Pfii)
        /*00b0*/ 	.word	0x00000000


	//----- nvinfo : EIATTR_REGCOUNT
	.align		4
.L_30:
        /*00b4*/ 	.byte	0x04, 0x2f
        /*00b6*/ 	.short	(.L_32 - .L_31)
	.align		4
.L_31:
        /*00b8*/ 	.word	index@(_Z4geluPfi)
        /*00bc*/ 	.word	0x0000001d


	//----- nvinfo : EIATTR_FRAME_SIZE
	.align		4
.L_32:
        /*00c0*/ 	.byte	0x04, 0x11
        /*00c2*/ 	.short	(.L_34 - .L_33)
	.align		4
.L_33:
        /*00c4*/ 	.word	index@(_Z4geluPfi)
        /*00c8*/ 	.word	0x00000000


	//----- nvinfo : EIATTR_REGCOUNT
	.align		4
.L_34:
        /*00cc*/ 	.byte	0x04, 0x2f
        /*00ce*/ 	.short	(.L_36 - .L_35)
	.align		4
.L_35:
        /*00d0*/ 	.word	index@(_Z3addPfS_i)
        /*00d4*/ 	.word	0x00000020


	//----- nvinfo : EIATTR_FRAME_SIZE
	.align		4
.L_36:
        /*00d8*/ 	.byte	0x04, 0x11
        /*00da*/ 	.short	(.L_38 - .L_37)
	.align		4
.L_37:
        /*00dc*/ 	.word	index@(_Z3addPfS_i)
        /*00e0*/ 	.word	0x00000000


	//----- nvinfo : EIATTR_REGCOUNT
	.align		4
.L_38:
        /*00e4*/ 	.byte	0x04, 0x2f
        /*00e6*/ 	.short	(.L_40 - .L_39)
	.align		4
.L_39:
        /*00e8*/ 	.word	index@(_Z5scalePfii)
        /*00ec*/ 	.word	0x0000001d


	//----- nvinfo : EIATTR_FRAME_SIZE
	.align		4
.L_40:
        /*00f0*/ 	.byte	0x04, 0x11
        /*00f2*/ 	.short	(.L_42 - .L_41)
	.align		4
.L_41:
        /*00f4*/ 	.word	index@($__internal_1_$__cuda_sm3x_div_rn_noftz_f32_slowpath)
        /*00f8*/ 	.word	0x00000000


	//----- nvinfo : EIATTR_FRAME_SIZE
	.align		4
.L_42:
        /*00fc*/ 	.byte	0x04, 0x11
        /*00fe*/ 	.short	(.L_44 - .L_43)
	.align		4
.L_43:
        /*0100*/ 	.word	index@($__internal_0_$__cuda_sm20_sqrt_rn_f32_slowpath)
        /*0104*/ 	.word	0x00000000


	//----- nvinfo : EIATTR_FRAME_SIZE
	.align		4
.L_44:
        /*0108*/ 	.byte	0x04, 0x11
        /*010a*/ 	.short	(.L_46 - .L_45)
	.align		4
.L_45:
        /*010c*/ 	.word	index@(_Z5scalePfii)
        /*0110*/ 	.word	0x00000000


	//----- nvinfo : EIATTR_REGCOUNT
	.align		4
.L_46:
        /*0114*/ 	.byte	0x04, 0x2f
        /*0116*/ 	.short	(.L_48 - .L_47)
	.align		4
.L_47:
        /*0118*/ 	.word	index@(_Z7set_infPfiii)
        /*011c*/ 	.word	0x00000020


	//----- nvinfo : EIATTR_FRAME_SIZE
	.align		4
.L_48:
        /*0120*/ 	.byte	0x04, 0x11
        /*0122*/ 	.short	(.L_50 - .L_49)
	.align		4
.L_49:
        /*0124*/ 	.word	index@(_Z7set_infPfiii)
        /*0128*/ 	.word	0x00000000


	//----- nvinfo : EIATTR_REGCOUNT
	.align		4
.L_50:
        /*012c*/ 	.byte	0x04, 0x2f
        /*012e*/ 	.short	(.L_52 - .L_51)
	.align		4
.L_51:
        /*0130*/ 	.word	index@(_Z8set_zeroPfiii)
        /*0134*/ 	.word	0x0000001f


	//----- nvinfo : EIATTR_FRAME_SIZE
	.align		4
.L_52:
        /*0138*/ 	.byte	0x04, 0x11
        /*013a*/ 	.short	(.L_54 - .L_53)
	.align		4
.L_53:
        /*013c*/ 	.word	index@(_Z8set_zeroPfiii)
        /*0140*/ 	.word	0x00000000


	//----- nvinfo : EIATTR_REGCOUNT
	.align		4
.L_54:
        /*0144*/ 	.byte	0x04, 0x2f
        /*0146*/ 	.short	(.L_56 - .L_55)
	.align		4
.L_55:
        /*0148*/ 	.word	index@(_Z10isnan_testPfii)
        /*014c*/ 	.word	0x00000018


	//----- nvinfo : EIATTR_FRAME_SIZE
	.align		4
.L_56:
        /*0150*/ 	.byte	0x04, 0x11
        /*0152*/ 	.short	(.L_58 - .L_57)
	.align		4
.L_57:
        /*0154*/ 	.word	index@(_Z10isnan_testPfii)
        /*0158*/ 	.word	0x00000008


	//----- nvinfo : EIATTR_REGCOUNT
	.align		4
.L_58:
        /*015c*/ 	.byte	0x04, 0x2f
        /*015e*/ 	.short	(.L_60 - .L_59)
	.align		4
.L_59:
        /*0160*/ 	.word	index@(_Z20matmul_mha_transposePKfS0_Pfiiiii)
        /*0164*/ 	.word	0x00000020


	//----- nvinfo : EIATTR_FRAME_SIZE
	.align		4
.L_60:
        /*0168*/ 	.byte	0x04, 0x11
        /*016a*/ 	.short	(.L_62 - .L_61)
	.align		4
.L_61:
        /*016c*/ 	.word	index@(_Z20matmul_mha_transposePKfS0_Pfiiiii)
        /*0170*/ 	.word	0x00000000


	//----- nvinfo : EIATTR_REGCOUNT
	.align		4
.L_62:
        /*0174*/ 	.byte	0x04, 0x2f
        /*0176*/ 	.short	(.L_64 - .L_63)
	.align		4
.L_63:
        /*0178*/ 	.word	index@(_Z10matmul_mhaPKfS0_Pfiiiii)
        /*017c*/ 	.word	0x00000020


	//----- nvinfo : EIATTR_FRAME_SIZE
	.align		4
.L_64:
        /*0180*/ 	.byte	0x04, 0x11
        /*0182*/ 	.short	(.L_66 - .L_65)
	.align		4
.L_65:
        /*0184*/ 	.word	index@(_Z10matmul_mhaPKfS0_Pfiiiii)
        /*0188*/ 	.word	0x00000000


	//----- nvinfo : EIATTR_REGCOUNT
	.align		4
.L_66:
        /*018c*/ 	.byte	0x04, 0x2f
        /*018e*/ 	.short	(.L_68 - .L_67)
	.align		4
.L_67:
        /*0190*/ 	.word	index@(_Z9max_indexPfmmPi)
        /*0194*/ 	.word	0x00000012


	//----- nvinfo : EIATTR_FRAME_SIZE
	.align		4
.L_68:
        /*0198*/ 	.byte	0x04, 0x11
        /*019a*/ 	.short	(.L_70 - .L_69)
	.align		4
.L_69:
        /*019c*/ 	.word	index@(_Z9max_indexPfmmPi)
        /*01a0*/ 	.word	0x00000000


	//----- nvinfo : EIATTR_REGCOUNT
	.align		4
.L_70:
        /*01a4*/ 	.byte	0x04, 0x2f
        /*01a6*/ 	.short	(.L_72 - .L_71)
	.align		4
.L_71:
        /*01a8*/ 	.word	index@(_Z17set_new_embeddingPfiiS_PiS_)
        /*01ac*/ 	.word	0x00000020


	//----- nvinfo : EIATTR_FRAME_SIZE
	.align		4
.L_72:
        /*01b0*/ 	.byte	0x04, 0x11
        /*01b2*/ 	.short	(.L_74 - .L_73)
	.align		4
.L_73:
        /*01b4*/ 	.word	index@(_Z17set_new_embeddingPfiiS_PiS_)
        /*01b8*/ 	.word	0x00000000


	//----- nvinfo : EIATTR_MIN_STACK_SIZE
	.align		4
.L_74:
        /*01bc*/ 	.byte	0x04, 0x12
        /*01be*/ 	.short	(.L_76 - .L_75)
	.align		4
.L_75:
        /*01c0*/ 	.word	index@(_Z17set_new_embeddingPfiiS_PiS_)
        /*01c4*/ 	.word	0x00000000


	//----- nvinfo : EIATTR_MIN_STACK_SIZE
	.align		4
.L_76:
        /*01c8*/ 	.byte	0x04, 0x12
        /*01ca*/ 	.short	(.L_78 - .L_77)
	.align		4
.L_77:
        /*01cc*/ 	.word	index@(_Z9max_indexPfmmPi)
        /*01d0*/ 	.word	0x00000000


	//----- nvinfo : EIATTR_MIN_STACK_SIZE
	.align		4
.L_78:
        /*01d4*/ 	.byte	0x04, 0x12
        /*01d6*/ 	.short	(.L_80 - .L_79)
	.align		4
.L_79:
        /*01d8*/ 	.word	index@(_Z10matmul_mhaPKfS0_Pfiiiii)
        /*01dc*/ 	.word	0x00000000


	//----- nvinfo : EIATTR_MIN_STACK_SIZE
	.align		4
.L_80:
        /*01e0*/ 	.byte	0x04, 0x12
        /*01e2*/ 	.short	(.L_82 - .L_81)
	.align		4
.L_81:
        /*01e4*/ 	.word	index@(_Z20matmul_mha_transposePKfS0_Pfiiiii)
        /*01e8*/ 	.word	0x00000000


	//----- nvinfo : EIATTR_MIN_STACK_SIZE
	.align		4
.L_82:
        /*01ec*/ 	.byte	0x04, 0x12
        /*01ee*/ 	.short	(.L_84 - .L_83)
	.align		4
.L_83:
        /*01f0*/ 	.word	index@(_Z10isnan_testPfii)
        /*01f4*/ 	.word	0x00000008


	//----- nvinfo : EIATTR_MIN_STACK_SIZE
	.align		4
.L_84:
        /*01f8*/ 	.byte	0x04, 0x12
        /*01fa*/ 	.short	(.L_86 - .L_85)
	.align		4
.L_85:
        /*01fc*/ 	.word	index@(_Z8set_zeroPfiii)
        /*0200*/ 	.word	0x00000000


	//----- nvinfo : EIATTR_MIN_STACK_SIZE
	.align		4
.L_86:
        /*0204*/ 	.byte	0x04, 0x12
        /*0206*/ 	.short	(.L_88 - .L_87)
	.align		4
.L_87:
        /*0208*/ 	.word	index@(_Z7set_infPfiii)
        /*020c*/ 	.word	0x00000000


	//----- nvinfo : EIATTR_MIN_STACK_SIZE
	.align		4
.L_88:
        /*0210*/ 	.byte	0x04, 0x12
        /*0212*/ 	.short	(.L_90 - .L_89)
	.align		4
.L_89:
        /*0214*/ 	.word	index@(_Z5scalePfii)
        /*0218*/ 	.word	0x00000000


	//----- nvinfo : EIATTR_MIN_STACK_SIZE
	.align		4
.L_90:
        /*021c*/ 	.byte	0x04, 0x12
        /*021e*/ 	.short	(.L_92 - .L_91)
	.align		4
.L_91:
        /*0220*/ 	.word	index@(_Z3addPfS_i)
        /*0224*/ 	.word	0x00000000


	//----- nvinfo : EIATTR_MIN_STACK_SIZE
	.align		4
.L_92:
        /*0228*/ 	.byte	0x04, 0x12
        /*022a*/ 	.short	(.L_94 - .L_93)
	.align		4
.L_93:
        /*022c*/ 	.word	index@(_Z4geluPfi)
        /*0230*/ 	.word	0x00000000


	//----- nvinfo : EIATTR_MIN_STACK_SIZE
	.align		4
.L_94:
        /*0234*/ 	.byte	0x04, 0x12
        /*0236*/ 	.short	(.L_96 - .L_95)
	.align		4
.L_95:
        /*0238*/ 	.word	index@(_Z4QK_VPKfS0_Pfii)
        /*023c*/ 	.word	0x00000000


	//----- nvinfo : EIATTR_MIN_STACK_SIZE
	.align		4
.L_96:
        /*0240*/ 	.byte	0x04, 0x12
        /*0242*/ 	.short	(.L_98 - .L_97)
	.align		4
.L_97:
        /*0244*/ 	.word	index@(_Z11matmul_biasPKfS0_PfS1_iiii)
        /*0248*/ 	.word	0x00000000


	//----- nvinfo : EIATTR_MIN_STACK_SIZE
	.align		4
.L_98:
        /*024c*/ 	.byte	0x04, 0x12
        /*024e*/ 	.short	(.L_100 - .L_99)
	.align		4
.L_99:
        /*0250*/ 	.word	index@(_Z6matmulPKfS0_Pfiii)
        /*0254*/ 	.word	0x00000000


	//----- nvinfo : EIATTR_MIN_STACK_SIZE
	.align		4
.L_100:
        /*0258*/ 	.byte	0x04, 0x12
        /*025a*/ 	.short	(.L_102 - .L_101)
	.align		4
.L_101:
        /*025c*/ 	.word	index@(_Z9layernormPfS_iS_S_)
        /*0260*/ 	.word	0x00000000


	//----- nvinfo : EIATTR_MIN_STACK_SIZE
	.align		4
.L_102:
        /*0264*/ 	.byte	0x04, 0x12
        /*0266*/ 	.short	(.L_104 - .L_103)
	.align		4
.L_103:
        /*0268*/ 	.word	index@(_Z11softmax_maxPfm)
        /*026c*/ 	.word	0x00000000
.L_104:


//--------------------- .nv.compat                --------------------------
	.section	.nv.compat,"",@"SHT_CUDA_COMPAT_INFO"
	.align	4
        /*0000*/ 	.byte	0x02, 0x09, 0x00, 0x00, 0x02, 0x02, 0x01, 0x00, 0x02, 0x05, 0x05, 0x00, 0x03, 0x07, 0x01, 0x01
        /*0010*/ 	.byte	0x02, 0x03, 0x00, 0x00, 0x02, 0x06, 0x01, 0x00, 0x04, 0x0b, 0x08, 0x00, 0x01, 0x00, 0x00, 0x00
        /*0020*/ 	.byte	0x00, 0x00, 0x00, 0x00


//--------------------- .nv.info._Z17set_new_embeddingPfiiS_PiS_ --------------------------
	.section	.nv.info._Z17set_new_embeddingPfiiS_PiS_,"",@"SHT_CUDA_INFO"
	.sectionflags	@""
	.align	4


	//----- nvinfo : EIATTR_CUDA_API_VERSION
	.align		4
        /*0000*/ 	.byte	0x04, 0x37
        /*0002*/ 	.short	(.L_106 - .L_105)
.L_105:
        /*0004*/ 	.word	0x00000082


	//----- nvinfo : EIATTR_KPARAM_INFO
	.align		4
.L_106:
        /*0008*/ 	.byte	0x04, 0x17
        /*000a*/ 	.short	(.L_108 - .L_107)
.L_107:
        /*000c*/ 	.word	0x00000000
        /*0010*/ 	.short	0x0005
        /*0012*/ 	.short	0x0020
        /*0014*/ 	.byte	0x00, 0xf5, 0x21, 0x00


	//----- nvinfo : EIATTR_KPARAM_INFO
	.align		4
.L_108:
        /*0018*/ 	.byte	0x04, 0x17
        /*001a*/ 	.short	(.L_110 - .L_109)
.L_109:
        /*001c*/ 	.word	0x00000000
        /*0020*/ 	.short	0x0004
        /*0022*/ 	.short	0x0018
        /*0024*/ 	.byte	0x00, 0xf5, 0x21, 0x00


	//----- nvinfo : EIATTR_KPARAM_INFO
	.align		4
.L_110:
        /*0028*/ 	.byte	0x04, 0x17
        /*002a*/ 	.short	(.L_112 - .L_111)
.L_111:
        /*002c*/ 	.word	0x00000000
        /*0030*/ 	.short	0x0003
        /*0032*/ 	.short	0x0010
        /*0034*/ 	.byte	0x00, 0xf5, 0x21, 0x00


	//----- nvinfo : EIATTR_KPARAM_INFO
	.align		4
.L_112:
        /*0038*/ 	.byte	0x04, 0x17
        /*003a*/ 	.short	(.L_114 - .L_113)
.L_113:
        /*003c*/ 	.word	0x00000000
        /*0040*/ 	.short	0x0002
        /*0042*/ 	.short	0x000c
        /*0044*/ 	.byte	0x00, 0xf0, 0x11, 0x00


	//----- nvinfo : EIATTR_KPARAM_INFO
	.align		4
.L_114:
        /*0048*/ 	.byte	0x04, 0x17
        /*004a*/ 	.short	(.L_116 - .L_115)
.L_115:
        /*004c*/ 	.word	0x00000000
        /*0050*/ 	.short	0x0001
        /*0052*/ 	.short	0x0008
        /*0054*/ 	.byte	0x00, 0xf0, 0x11, 0x00


	//----- nvinfo : EIATTR_KPARAM_INFO
	.align		4
.L_116:
        /*0058*/ 	.byte	0x04, 0x17
        /*005a*/ 	.short	(.L_118 - .L_117)
.L_117:
        /*005c*/ 	.word	0x00000000
        /*0060*/ 	.short	0x0000
        /*0062*/ 	.short	0x0000
        /*0064*/ 	.byte	0x00, 0xf5, 0x21, 0x00


	//----- nvinfo : EIATTR_SPARSE_MMA_MASK
	.align		4
.L_118:
        /*0068*/ 	.byte	0x03, 0x50
        /*006a*/ 	.short	0x0000


	//----- nvinfo : EIATTR_MAXREG_COUNT
	.align		4
        /*006c*/ 	.byte	0x03, 0x1b
        /*006e*/ 	.short	0x00ff


	//----- nvinfo : EIATTR_MERCURY_ISA_VERSION
	.align		4
        /*0070*/ 	.byte	0x03, 0x5f
        /*0072*/ 	.short	0x0101


	//----- nvinfo : EIATTR_VRC_CTA_INIT_COUNT
	.align		4
        /*0074*/ 	.byte	0x02, 0x4a
	.zero		1
	.zero		1


	//----- nvinfo : EIATTR_EXIT_INSTR_OFFSETS
	.align		4
        /*0078*/ 	.byte	0x04, 0x1c
        /*007a*/ 	.short	(.L_120 - .L_119)


	//   ....[0]....
.L_119:
        /*007c*/ 	.word	0x00000040


	//   ....[1]....
        /*0080*/ 	.word	0x000005a0


	//   ....[2]....
        /*0084*/ 	.word	0x00000710


	//----- nvinfo : EIATTR_CBANK_PARAM_SIZE
	.align		4
.L_120:
        /*0088*/ 	.byte	0x03, 0x19
        /*008a*/ 	.short	0x0028


	//----- nvinfo : EIATTR_PARAM_CBANK
	.align		4
        /*008c*/ 	.byte	0x04, 0x0a
        /*008e*/ 	.short	(.L_122 - .L_121)
	.align		4
.L_121:
        /*0090*/ 	.word	index@(.nv.constant0._Z17set_new_embeddingPfiiS_PiS_)
        /*0094*/ 	.short	0x0380
        /*0096*/ 	.short	0x0028


	//----- nvinfo : EIATTR_SW_WAR
	.align		4
.L_122:
        /*0098*/ 	.byte	0x04, 0x36
        /*009a*/ 	.short	(.L_124 - .L_123)
.L_123:
        /*009c*/ 	.word	0x00000008
.L_124:


//--------------------- .nv.info._Z9max_indexPfmmPi --------------------------
	.section	.nv.info._Z9max_indexPfmmPi,"",@"SHT_CUDA_INFO"
	.sectionflags	@""
	.align	4


	//----- nvinfo : EIATTR_CUDA_API_VERSION
	.align		4
        /*0000*/ 	.byte	0x04, 0x37
        /*0002*/ 	.short	(.L_126 - .L_125)
.L_125:
        /*0004*/ 	.word	0x00000082


	//----- nvinfo : EIATTR_KPARAM_INFO
	.align		4
.L_126:
        /*0008*/ 	.byte	0x04, 0x17
        /*000a*/ 	.short	(.L_128 - .L_127)
.L_127:
        /*000c*/ 	.word	0x00000000
        /*0010*/ 	.short	0x0003
        /*0012*/ 	.short	0x0018
        /*0014*/ 	.byte	0x00, 0xf5, 0x21, 0x00


	//----- nvinfo : EIATTR_KPARAM_INFO
	.align		4
.L_128:
        /*0018*/ 	.byte	0x04, 0x17
        /*001a*/ 	.short	(.L_130 - .L_129)
.L_129:
        /*001c*/ 	.word	0x00000000
        /*0020*/ 	.short	0x0002
        /*0022*/ 	.short	0x0010
        /*0024*/ 	.byte	0x00, 0xf0, 0x21, 0x00


	//----- nvinfo : EIATTR_KPARAM_INFO
	.align		4
.L_130:
        /*0028*/ 	.byte	0x04, 0x17
        /*002a*/ 	.short	(.L_132 - .L_131)
.L_131:
        /*002c*/ 	.word	0x00000000
        /*0030*/ 	.short	0x0001
        /*0032*/ 	.short	0x0008
        /*0034*/ 	.byte	0x00, 0xf0, 0x21, 0x00


	//----- nvinfo : EIATTR_KPARAM_INFO
	.align		4
.L_132:
        /*0038*/ 	.byte	0x04, 0x17
        /*003a*/ 	.short	(.L_134 - .L_133)
.L_133:
        /*003c*/ 	.word	0x00000000
        /*0040*/ 	.short	0x0000
        /*0042*/ 	.short	0x0000
        /*0044*/ 	.byte	0x00, 0xf5, 0x21, 0x00


	//----- nvinfo : EIATTR_SPARSE_MMA_MASK
	.align		4
.L_134:
        /*0048*/ 	.byte	0x03, 0x50
        /*004a*/ 	.short	0x0000


	//----- nvinfo : EIATTR_MAXREG_COUNT
	.align		4
        /*004c*/ 	.byte	0x03, 0x1b
        /*004e*/ 	.short	0x00ff


	//----- nvinfo : EIATTR_NUM_BARRIERS
	.align		4
        /*0050*/ 	.byte	0x02, 0x4c
        /*0052*/ 	.byte	0x01
	.zero		1


	//----- nvinfo : EIATTR_MERCURY_ISA_VERSION
	.align		4
        /*0054*/ 	.byte	0x03, 0x5f
        /*0056*/ 	.short	0x0101


	//----- nvinfo : EIATTR_VRC_CTA_INIT_COUNT
	.align		4
        /*0058*/ 	.byte	0x02, 0x4a
	.zero		1
	.zero		1


	//----- nvinfo : EIATTR_EXIT_INSTR_OFFSETS
	.align		4
        /*005c*/ 	.byte	0x04, 0x1c
        /*005e*/ 	.short	(.L_136 - .L_135)


	//   ....[0]....
.L_135:
        /*0060*/ 	.word	0x00000450


	//   ....[1]....
        /*0064*/ 	.word	0x000004c0


	//----- nvinfo : EIATTR_CRS_STACK_SIZE
	.align		4
.L_136:
        /*0068*/ 	.byte	0x04, 0x1e
        /*006a*/ 	.short	(.L_138 - .L_137)
.L_137:
        /*006c*/ 	.word	0x00000000


	//----- nvinfo : EIATTR_CBANK_PARAM_SIZE
	.align		4
.L_138:
        /*0070*/ 	.byte	0x03, 0x19
        /*0072*/ 	.short	0x0020


	//----- nvinfo : EIATTR_PARAM_CBANK
	.align		4
        /*0074*/ 	.byte	0x04, 0x0a
        /*0076*/ 	.short	(.L_140 - .L_139)
	.align		4
.L_139:
        /*0078*/ 	.word	index@(.nv.constant0._Z9max_indexPfmmPi)
        /*007c*/ 	.short	0x0380
        /*007e*/ 	.short	0x0020


	//----- nvinfo : EIATTR_SW_WAR
	.align		4
.L_140:
        /*0080*/ 	.byte	0x04, 0x36
        /*0082*/ 	.short	(.L_142 - .L_141)
.L_141:
        /*0084*/ 	.word	0x00000008
.L_142:


//--------------------- .nv.info._Z10matmul_mhaPKfS0_Pfiiiii --------------------------
	.section	.nv.info._Z10matmul_mhaPKfS0_Pfiiiii,"",@"SHT_CUDA_INFO"
	.sectionflags	@""
	.align	4


	//----- nvinfo : EIATTR_CUDA_API_VERSION
	.align		4
        /*0000*/ 	.byte	0x04, 0x37
        /*0002*/ 	.short	(.L_144 - .L_143)
.L_143:
        /*0004*/ 	.word	0x00000082


	//----- nvinfo : EIATTR_KPARAM_INFO
	.align		4
.L_144:
        /*0008*/ 	.byte	0x04, 0x17
        /*000a*/ 	.short	(.L_146 - .L_145)
.L_145:
        /*000c*/ 	.word	0x00000000
        /*0010*/ 	.short	0x0007
        /*0012*/ 	.short	0x0028
        /*0014*/ 	.byte	0x00, 0xf0, 0x11, 0x00


	//----- nvinfo : EIATTR_KPARAM_INFO
	.align		4
.L_146:
        /*0018*/ 	.byte	0x04, 0x17
        /*001a*/ 	.short	(.L_148 - .L_147)
.L_147:
        /*001c*/ 	.word	0x00000000
        /*0020*/ 	.short	0x0006
        /*0022*/ 	.short	0x0024
        /*0024*/ 	.byte	0x00, 0xf0, 0x11, 0x00


	//----- nvinfo : EIATTR_KPARAM_INFO
	.align		4
.L_148:
        /*0028*/ 	.byte	0x04, 0x17
        /*002a*/ 	.short	(.L_150 - .L_149)
.L_149:
        /*002c*/ 	.word	0x00000000
        /*0030*/ 	.short	0x0005
        /*0032*/ 	.short	0x0020
        /*0034*/ 	.byte	0x00, 0xf0, 0x11, 0x00


	//----- nvinfo : EIATTR_KPARAM_INFO
	.align		4
.L_150:
        /*0038*/ 	.byte	0x04, 0x17
        /*003a*/ 	.short	(.L_152 - .L_151)
.L_151:
        /*003c*/ 	.word	0x00000000
        /*0040*/ 	.short	0x0004
        /*0042*/ 	.short	0x001c
        /*0044*/ 	.byte	0x00, 0xf0, 0x11, 0x00


	//----- nvinfo : EIATTR_KPARAM_INFO
	.align		4
.L_152:
        /*0048*/ 	.byte	0x04, 0x17
        /*004a*/ 	.short	(.L_154 - .L_153)
.L_153:
        /*004c*/ 	.word	0x00000000
        /*0050*/ 	.short	0x0003
        /*0052*/ 	.short	0x0018
        /*0054*/ 	.byte	0x00, 0xf0, 0x11, 0x00


	//----- nvinfo : EIATTR_KPARAM_INFO
	.align		4
.L_154:
        /*0058*/ 	.byte	0x04, 0x17
        /*005a*/ 	.short	(.L_156 - .L_155)
.L_155:
        /*005c*/ 	.word	0x00000000
        /*0060*/ 	.short	0x0002
        /*0062*/ 	.short	0x0010
        /*0064*/ 	.byte	0x00, 0xf5, 0x21, 0x00


	//----- nvinfo : EIATTR_KPARAM_INFO
	.align		4
.L_156:
        /*0068*/ 	.byte	0x04, 0x17
        /*006a*/ 	.short	(.L_158 - .L_157)
.L_157:
        /*006c*/ 	.word	0x00000000
        /*0070*/ 	.short	0x0001
        /*0072*/ 	.short	0x0008
        /*0074*/ 	.byte	0x00, 0xf5, 0x21, 0x00


	//----- nvinfo : EIATTR_KPARAM_INFO
	.align		4
.L_158:
        /*0078*/ 	.byte	0x04, 0x17
        /*007a*/ 	.short	(.L_160 - .L_159)
.L_159:
        /*007c*/ 	.word	0x00000000
        /*0080*/ 	.short	0x0000
        /*0082*/ 	.short	0x0000
        /*0084*/ 	.byte	0x00, 0xf5, 0x21, 0x00


	//----- nvinfo : EIATTR_SPARSE_MMA_MASK
	.align		4
.L_160:
        /*0088*/ 	.byte	0x03, 0x50
        /*008a*/ 	.short	0x0000


	//----- nvinfo : EIATTR_MAXREG_COUNT
	.align		4
        /*008c*/ 	.byte	0x03, 0x1b
        /*008e*/ 	.short	0x00ff


	//----- nvinfo : EIATTR_NUM_BARRIERS
	.align		4
        /*0090*/ 	.byte	0x02, 0x4c
        /*0092*/ 	.byte	0x01
	.zero		1


	//----- nvinfo : EIATTR_MERCURY_ISA_VERSION
	.align		4
        /*0094*/ 	.byte	0x03, 0x5f
        /*0096*/ 	.short	0x0101


	//----- nvinfo : EIATTR_VRC_CTA_INIT_COUNT
	.align		4
        /*0098*/ 	.byte	0x02, 0x4a
	.zero		1
	.zero		1


	//----- nvinfo : EIATTR_EXIT_INSTR_OFFSETS
	.align		4
        /*009c*/ 	.byte	0x04, 0x1c
        /*009e*/ 	.short	(.L_162 - .L_161)


	//   ....[0]....
.L_161:
        /*00a0*/ 	.word	0x000000f0


	//   ....[1]....
        /*00a4*/ 	.word	0x00000800


	//----- nvinfo : EIATTR_CBANK_PARAM_SIZE
	.align		4
.L_162:
        /*00a8*/ 	.byte	0x03, 0x19
        /*00aa*/ 	.short	0x002c


	//----- nvinfo : EIATTR_PARAM_CBANK
	.align		4
        /*00ac*/ 	.byte	0x04, 0x0a
        /*00ae*/ 	.short	(.L_164 - .L_163)
	.align		4
.L_163:
        /*00b0*/ 	.word	index@(.nv.constant0._Z10matmul_mhaPKfS0_Pfiiiii)
        /*00b4*/ 	.short	0x0380
        /*00b6*/ 	.short	0x002c


	//----- nvinfo : EIATTR_SW_WAR
	.align		4
.L_164:
        /*00b8*/ 	.byte	0x04, 0x36
        /*00ba*/ 	.short	(.L_166 - .L_165)
.L_165:
        /*00bc*/ 	.word	0x00000008
.L_166:


//--------------------- .nv.info._Z20matmul_mha_transposePKfS0_Pfiiiii --------------------------
	.section	.nv.info._Z20matmul_mha_transposePKfS0_Pfiiiii,"",@"SHT_CUDA_INFO"
	.sectionflags	@""
	.align	4


	//----- nvinfo : EIATTR_CUDA_API_VERSION
	.align		4
        /*0000*/ 	.byte	0x04, 0x37
        /*0002*/ 	.short	(.L_168 - .L_167)
.L_167:
        /*0004*/ 	.word	0x00000082


	//----- nvinfo : EIATTR_KPARAM_INFO
	.align		4
.L_168:
        /*0008*/ 	.byte	0x04, 0x17
        /*000a*/ 	.short	(.L_170 - .L_169)
.L_169:
        /*000c*/ 	.word	0x00000000
        /*0010*/ 	.short	0x0007
        /*0012*/ 	.short	0x0028
        /*0014*/ 	.byte	0x00, 0xf0, 0x11, 0x00


	//----- nvinfo : EIATTR_KPARAM_INFO
	.align		4
.L_170:
        /*0018*/ 	.byte	0x04, 0x17
        /*001a*/ 	.short	(.L_172 - .L_171)
.L_171:
        /*001c*/ 	.word	0x00000000
        /*0020*/ 	.short	0x0006
        /*0022*/ 	.short	0x0024
        /*0024*/ 	.byte	0x00, 0xf0, 0x11, 0x00


	//----- nvinfo : EIATTR_KPARAM_INFO
	.align		4
.L_172:
        /*0028*/ 	.byte	0x04, 0x17
        /*002a*/ 	.short	(.L_174 - .L_173)
.L_173:
        /*002c*/ 	.word	0x00000000
        /*0030*/ 	.short	0x0005
        /*0032*/ 	.short	0x0020
        /*0034*/ 	.byte	0x00, 0xf0, 0x11, 0x00


	//----- nvinfo : EIATTR_KPARAM_INFO
	.align		4
.L_174:
        /*0038*/ 	.byte	0x04, 0x17
        /*003a*/ 	.short	(.L_176 - .L_175)
.L_175:
        /*003c*/ 	.word	0x00000000
        /*0040*/ 	.short	0x0004
        /*0042*/ 	.short	0x001c
        /*0044*/ 	.byte	0x00, 0xf0, 0x11, 0x00


	//----- nvinfo : EIATTR_KPARAM_INFO
	.align		4
.L_176:
        /*0048*/ 	.byte	0x04, 0x17
        /*004a*/ 	.short	(.L_178 - .L_177)
.L_177:
        /*004c*/ 	.word	0x00000000
        /*0050*/ 	.short	0x0003
        /*0052*/ 	.short	0x0018
        /*0054*/ 	.byte	0x00, 0xf0, 0x11, 0x00


	//----- nvinfo : EIATTR_KPARAM_INFO
	.align		4
.L_178:
        /*0058*/ 	.byte	0x04, 0x17
        /*005a*/ 	.short	(.L_180 - .L_179)
.L_179:
        /*005c*/ 	.word	0x00000000
        /*0060*/ 	.short	0x0002
        /*0062*/ 	.short	0x0010
        /*0064*/ 	.byte	0x00, 0xf5, 0x21, 0x00


	//----- nvinfo : EIATTR_KPARAM_INFO
	.align		4
.L_180:
        /*0068*/ 	.byte	0x04, 0x17
        /*006a*/ 	.short	(.L_182 - .L_181)
.L_181:
        /*006c*/ 	.word	0x00000000
        /*0070*/ 	.short	0x0001
        /*0072*/ 	.short	0x0008
        /*0074*/ 	.byte	0x00, 0xf5, 0x21, 0x00


	//----- nvinfo : EIATTR_KPARAM_INFO
	.align		4
.L_182:
        /*0078*/ 	.byte	0x04, 0x17
        /*007a*/ 	.short	(.L_184 - .L_183)
.L_183:
        /*007c*/ 	.word	0x00000000
        /*0080*/ 	.short	0x0000
        /*0082*/ 	.short	0x0000
        /*0084*/ 	.byte	0x00, 0xf5, 0x21, 0x00


	//----- nvinfo : EIATTR_SPARSE_MMA_MASK
	.align		4
.L_184:
        /*0088*/ 	.byte	0x03, 0x50
        /*008a*/ 	.short	0x0000


	//----- nvinfo : EIATTR_MAXREG_COUNT
	.align		4
        /*008c*/ 	.byte	0x03, 0x1b
        /*008e*/ 	.short	0x00ff


	//----- nvinfo : EIATTR_NUM_BARRIERS
	.align		4
        /*0090*/ 	.byte	0x02, 0x4c
        /*0092*/ 	.byte	0x01
	.zero		1


	//----- nvinfo : EIATTR_MERCURY_ISA_VERSION
	.align		4
        /*0094*/ 	.byte	0x03, 0x5f
        /*0096*/ 	.short	0x0101


	//----- nvinfo : EIATTR_VRC_CTA_INIT_COUNT
	.align		4
        /*0098*/ 	.byte	0x02, 0x4a
	.zero		1
	.zero		1


	//----- nvinfo : EIATTR_EXIT_INSTR_OFFSETS
	.align		4
        /*009c*/ 	.byte	0x04, 0x1c
        /*009e*/ 	.short	(.L_186 - .L_185)


	//   ....[0]....
.L_185:
        /*00a0*/ 	.word	0x000000c0


	//   ....[1]....
        /*00a4*/ 	.word	0x00000810


	//----- nvinfo : EIATTR_CBANK_PARAM_SIZE
	.align		4
.L_186:
        /*00a8*/ 	.byte	0x03, 0x19
        /*00aa*/ 	.short	0x002c


	//----- nvinfo : EIATTR_PARAM_CBANK
	.align		4
        /*00ac*/ 	.byte	0x04, 0x0a
        /*00ae*/ 	.short	(.L_188 - .L_187)
	.align		4
.L_187:
        /*00b0*/ 	.word	index@(.nv.constant0._Z20matmul_mha_transposePKfS0_Pfiiiii)
        /*00b4*/ 	.short	0x0380
        /*00b6*/ 	.short	0x002c


	//----- nvinfo : EIATTR_SW_WAR
	.align		4
.L_188:
        /*00b8*/ 	.byte	0x04, 0x36
        /*00ba*/ 	.short	(.L_190 - .L_189)
.L_189:
        /*00bc*/ 	.word	0x00000008
.L_190:


//--------------------- .nv.info._Z10isnan_testPfii --------------------------
	.section	.nv.info._Z10isnan_testPfii,"",@"SHT_CUDA_INFO"
	.sectionflags	@""
	.align	4


	//----- nvinfo : EIATTR_CUDA_API_VERSION
	.align		4
        /*0000*/ 	.byte	0x04, 0x37
        /*0002*/ 	.short	(.L_192 - .L_191)
.L_191:
        /*0004*/ 	.word	0x00000082


	//----- nvinfo : EIATTR_KPARAM_INFO
	.align		4
.L_192:
        /*0008*/ 	.byte	0x04, 0x17
        /*000a*/ 	.short	(.L_194 - .L_193)
.L_193:
        /*000c*/ 	.word	0x00000000
        /*0010*/ 	.short	0x0002
        /*0012*/ 	.short	0x000c
        /*0014*/ 	.byte	0x00, 0xf0, 0x11, 0x00


	//----- nvinfo : EIATTR_KPARAM_INFO
	.align		4
.L_194:
        /*0018*/ 	.byte	0x04, 0x17
        /*001a*/ 	.short	(.L_196 - .L_195)
.L_195:
        /*001c*/ 	.word	0x00000000
        /*0020*/ 	.short	0x0001
        /*0022*/ 	.short	0x0008
        /*0024*/ 	.byte	0x00, 0xf0, 0x11, 0x00


	//----- nvinfo : EIATTR_KPARAM_INFO
	.align		4
.L_196:
        /*0028*/ 	.byte	0x04, 0x17
        /*002a*/ 	.short	(.L_198 - .L_197)
.L_197:
        /*002c*/ 	.word	0x00000000
        /*0030*/ 	.short	0x0000
        /*0032*/ 	.short	0x0000
        /*0034*/ 	.byte	0x00, 0xf5, 0x21, 0x00


	//----- nvinfo : EIATTR_SPARSE_MMA_MASK
	.align		4
.L_198:
        /*0038*/ 	.byte	0x03, 0x50
        /*003a*/ 	.short	0x0000


	//----- nvinfo : EIATTR_MAXREG_COUNT
	.align		4
        /*003c*/ 	.byte	0x03, 0x1b
        /*003e*/ 	.short	0x00ff


	//----- nvinfo : EIATTR_EXTERNS
	.align		4
        /*0040*/ 	.byte	0x04, 0x0f
        /*0042*/ 	.short	(.L_200 - .L_199)


	//   ....[0]....
	.align		4
.L_199:
        /*0044*/ 	.word	index@(vprintf)


	//----- nvinfo : EIATTR_MERCURY_ISA_VERSION
	.align		4
.L_200:
        /*0048*/ 	.byte	0x03, 0x5f
        /*004a*/ 	.short	0x0101


	//----- nvinfo : EIATTR_VRC_CTA_INIT_COUNT
	.align		4
        /*004c*/ 	.byte	0x02, 0x4a
	.zero		1
	.zero		1


	//----- nvinfo : EIATTR_SYSCALL_OFFSETS
	.align		4
        /*0050*/ 	.byte	0x04, 0x46
        /*0052*/ 	.short	(.L_202 - .L_201)


	//   ....[0]....
.L_201:
        /*0054*/ 	.word	0x000002f0


	//----- nvinfo : EIATTR_EXIT_INSTR_OFFSETS
	.align		4
.L_202:
        /*0058*/ 	.byte	0x04, 0x1c
        /*005a*/ 	.short	(.L_204 - .L_203)


	//   ....[0]....
.L_203:
        /*005c*/ 	.word	0x000000c0


	//   ....[1]....
        /*0060*/ 	.word	0x000000f0


	//   ....[2]....
        /*0064*/ 	.word	0x00000260


	//   ....[3]....
        /*0068*/ 	.word	0x00000300


	//----- nvinfo : EIATTR_CRS_STACK_SIZE
	.align		4
.L_204:
        /*006c*/ 	.byte	0x04, 0x1e
        /*006e*/ 	.short	(.L_206 - .L_205)
.L_205:
        /*0070*/ 	.word	0x00000000


	//----- nvinfo : EIATTR_CBANK_PARAM_SIZE
	.align		4
.L_206:
        /*0074*/ 	.byte	0x03, 0x19
        /*0076*/ 	.short	0x0010


	//----- nvinfo : EIATTR_PARAM_CBANK
	.align		4
        /*0078*/ 	.byte	0x04, 0x0a
        /*007a*/ 	.short	(.L_208 - .L_207)
	.align		4
.L_207:
        /*007c*/ 	.word	index@(.nv.constant0._Z10isnan_testPfii)
        /*0080*/ 	.short	0x0380
        /*0082*/ 	.short	0x0010


	//----- nvinfo : EIATTR_SW_WAR
	.align		4
.L_208:
        /*0084*/ 	.byte	0x04, 0x36
        /*0086*/ 	.short	(.L_210 - .L_209)
.L_209:
        /*0088*/ 	.word	0x00000008
.L_210:


//--------------------- .nv.info._Z8set_zeroPfiii --------------------------
	.section	.nv.info._Z8set_zeroPfiii,"",@"SHT_CUDA_INFO"
	.sectionflags	@""
	.align	4


	//----- nvinfo : EIATTR_CUDA_API_VERSION
	.align		4
        /*0000*/ 	.byte	0x04, 0x37
        /*0002*/ 	.short	(.L_212 - .L_211)
.L_211:
        /*0004*/ 	.word	0x00000082


	//----- nvinfo : EIATTR_KPARAM_INFO
	.align		4
.L_212:
        /*0008*/ 	.byte	0x04, 0x17
        /*000a*/ 	.short	(.L_214 - .L_213)
.L_213:
        /*000c*/ 	.word	0x00000000
        /*0010*/ 	.short	0x0003
        /*0012*/ 	.short	0x0010
        /*0014*/ 	.byte	0x00, 0xf0, 0x11, 0x00


	//----- nvinfo : EIATTR_KPARAM_INFO
	.align		4
.L_214:
        /*0018*/ 	.byte	0x04, 0x17
        /*001a*/ 	.short	(.L_216 - .L_215)
.L_215:
        /*001c*/ 	.word	0x00000000
        /*0020*/ 	.short	0x0002
        /*0022*/ 	.short	0x000c
        /*0024*/ 	.byte	0x00, 0xf0, 0x11, 0x00


	//----- nvinfo : EIATTR_KPARAM_INFO
	.align		4
.L_216:
        /*0028*/ 	.byte	0x04, 0x17
        /*002a*/ 	.short	(.L_218 - .L_217)
.L_217:
        /*002c*/ 	.word	0x00000000
        /*0030*/ 	.short	0x0001
        /*0032*/ 	.short	0x0008
        /*0034*/ 	.byte	0x00, 0xf0, 0x11, 0x00


	//----- nvinfo : EIATTR_KPARAM_INFO
	.align		4
.L_218:
        /*0038*/ 	.byte	0x04, 0x17
        /*003a*/ 	.short	(.L_220 - .L_219)
.L_219:
        /*003c*/ 	.word	0x00000000
        /*0040*/ 	.short	0x0000
        /*0042*/ 	.short	0x0000
        /*0044*/ 	.byte	0x00, 0xf5, 0x21, 0x00


	//----- nvinfo : EIATTR_SPARSE_MMA_MASK
	.align		4
.L_220:
        /*0048*/ 	.byte	0x03, 0x50
        /*004a*/ 	.short	0x0000


	//----- nvinfo : EIATTR_MAXREG_COUNT
	.align		4
        /*004c*/ 	.byte	0x03, 0x1b
        /*004e*/ 	.short	0x00ff


	//----- nvinfo : EIATTR_MERCURY_ISA_VERSION
	.align		4
        /*0050*/ 	.byte	0x03, 0x5f
        /*0052*/ 	.short	0x0101


	//----- nvinfo : EIATTR_VRC_CTA_INIT_COUNT
	.align		4
        /*0054*/ 	.byte	0x02, 0x4a
	.zero		1
	.zero		1


	//----- nvinfo : EIATTR_EXIT_INSTR_OFFSETS
	.align		4
        /*0058*/ 	.byte	0x04, 0x1c
        /*005a*/ 	.short	(.L_222 - .L_221)


	//   ....[0]....
.L_221:
        /*005c*/ 	.word	0x000000a0


	//   ....[1]....
        /*0060*/ 	.word	0x000004b0


	//   ....[2]....
        /*0064*/ 	.word	0x000005e0


	//   ....[3]....
        /*0068*/ 	.word	0x000006b0


	//   ....[4]....
        /*006c*/ 	.word	0x00000700


	//   ....[5]....
        /*0070*/ 	.word	0x00000740


	//   ....[6]....
        /*0074*/ 	.word	0x00000cb0


	//   ....[7]....
        /*0078*/ 	.word	0x00000df0


	//   ....[8]....
        /*007c*/ 	.word	0x00000e20


	//   ....[9]....
        /*0080*/ 	.word	0x00000e80


	//----- nvinfo : EIATTR_CBANK_PARAM_SIZE
	.align		4
.L_222:
        /*0084*/ 	.byte	0x03, 0x19
        /*0086*/ 	.short	0x0014


	//----- nvinfo : EIATTR_PARAM_CBANK
	.align		4
        /*0088*/ 	.byte	0x04, 0x0a
        /*008a*/ 	.short	(.L_224 - .L_223)
	.align		4
.L_223:
        /*008c*/ 	.word	index@(.nv.constant0._Z8set_zeroPfiii)
        /*0090*/ 	.short	0x0380
        /*0092*/ 	.short	0x0014


	//----- nvinfo : EIATTR_SW_WAR
	.align		4
.L_224:
        /*0094*/ 	.byte	0x04, 0x36
        /*0096*/ 	.short	(.L_226 - .L_225)
.L_225:
        /*0098*/ 	.word	0x00000008
.L_226:


//--------------------- .nv.info._Z7set_infPfiii  --------------------------
	.section	.nv.info._Z7set_infPfiii,"",@"SHT_CUDA_INFO"
	.sectionflags	@""
	.align	4


	//----- nvinfo : EIATTR_CUDA_API_VERSION
	.align		4
        /*0000*/ 	.byte	0x04, 0x37
        /*0002*/ 	.short	(.L_228 - .L_227)
.L_227:
        /*0004*/ 	.word	0x00000082


	//----- nvinfo : EIATTR_KPARAM_INFO
	.align		4
.L_228:
        /*0008*/ 	.byte	0x04, 0x17
        /*000a*/ 	.short	(.L_230 - .L_229)
.L_229:
        /*000c*/ 	.word	0x00000000
        /*0010*/ 	.short	0x0003
        /*0012*/ 	.short	0x0010
        /*0014*/ 	.byte	0x00, 0xf0, 0x11, 0x00


	//----- nvinfo : EIATTR_KPARAM_INFO
	.align		4
.L_230:
        /*0018*/ 	.byte	0x04, 0x17
        /*001a*/ 	.short	(.L_232 - .L_231)
.L_231:
        /*001c*/ 	.word	0x00000000
        /*0020*/ 	.short	0x0002
        /*0022*/ 	.short	0x000c
        /*0024*/ 	.byte	0x00, 0xf0, 0x11, 0x00


	//----- nvinfo : EIATTR_KPARAM_INFO
	.align		4
.L_232:
        /*0028*/ 	.byte	0x04, 0x17
        /*002a*/ 	.short	(.L_234 - .L_233)
.L_233:
        /*002c*/ 	.word	0x00000000
        /*0030*/ 	.short	0x0001
        /*0032*/ 	.short	0x0008
        /*0034*/ 	.byte	0x00, 0xf0, 0x11, 0x00


	//----- nvinfo : EIATTR_KPARAM_INFO
	.align		4
.L_234:
        /*0038*/ 	.byte	0x04, 0x17
        /*003a*/ 	.short	(.L_236 - .L_235)
.L_235:
        /*003c*/ 	.word	0x00000000
        /*0040*/ 	.short	0x0000
        /*0042*/ 	.short	0x0000
        /*0044*/ 	.byte	0x00, 0xf5, 0x21, 0x00


	//----- nvinfo : EIATTR_SPARSE_MMA_MASK
	.align		4
.L_236:
        /*0048*/ 	.byte	0x03, 0x50
        /*004a*/ 	.short	0x0000


	//----- nvinfo : EIATTR_MAXREG_COUNT
	.align		4
        /*004c*/ 	.byte	0x03, 0x1b
        /*004e*/ 	.short	0x00ff


	//----- nvinfo : EIATTR_MERCURY_ISA_VERSION
	.align		4
        /*0050*/ 	.byte	0x03, 0x5f
        /*0052*/ 	.short	0x0101


	//----- nvinfo : EIATTR_VRC_CTA_INIT_COUNT
	.align		4
        /*0054*/ 	.byte	0x02, 0x4a
	.zero		1
	.zero		1


	//----- nvinfo : EIATTR_EXIT_INSTR_OFFSETS
	.align		4
        /*0058*/ 	.byte	0x04, 0x1c
        /*005a*/ 	.short	(.L_238 - .L_237)


	//   ....[0]....
.L_237:
        /*005c*/ 	.word	0x000000a0


	//   ....[1]....
        /*0060*/ 	.word	0x000004c0


	//   ....[2]....
        /*0064*/ 	.word	0x00000600


	//   ....[3]....
        /*0068*/ 	.word	0x000006e0


	//   ....[4]....
        /*006c*/ 	.word	0x00000740


	//   ....[5]....
        /*0070*/ 	.word	0x00000780


	//   ....[6]....
        /*0074*/ 	.word	0x00000e20


	//   ....[7]....
        /*0078*/ 	.word	0x00000fa0


	//   ....[8]....
        /*007c*/ 	.word	0x00000fe0


	//   ....[9]....
        /*0080*/ 	.word	0x00001050


	//----- nvinfo : EIATTR_CBANK_PARAM_SIZE
	.align		4
.L_238:
        /*0084*/ 	.byte	0x03, 0x19
        /*0086*/ 	.short	0x0014


	//----- nvinfo : EIATTR_PARAM_CBANK
	.align		4
        /*0088*/ 	.byte	0x04, 0x0a
        /*008a*/ 	.short	(.L_240 - .L_239)
	.align		4
.L_239:
        /*008c*/ 	.word	index@(.nv.constant0._Z7set_infPfiii)
        /*0090*/ 	.short	0x0380
        /*0092*/ 	.short	0x0014


	//----- nvinfo : EIATTR_SW_WAR
	.align		4
.L_240:
        /*0094*/ 	.byte	0x04, 0x36
        /*0096*/ 	.short	(.L_242 - .L_241)
.L_241:
        /*0098*/ 	.word	0x00000008
.L_242:


//--------------------- .nv.info._Z5scalePfii     --------------------------
	.section	.nv.info._Z5scalePfii,"",@"SHT_CUDA_INFO"
	.sectionflags	@""
	.align	4


	//----- nvinfo : EIATTR_CUDA_API_VERSION
	.align		4
        /*0000*/ 	.byte	0x04, 0x37
        /*0002*/ 	.short	(.L_244 - .L_243)
.L_243:
        /*0004*/ 	.word	0x00000082


	//----- nvinfo : EIATTR_KPARAM_INFO
	.align		4
.L_244:
        /*0008*/ 	.byte	0x04, 0x17
        /*000a*/ 	.short	(.L_246 - .L_245)
.L_245:
        /*000c*/ 	.word	0x00000000
        /*0010*/ 	.short	0x0002
        /*0012*/ 	.short	0x000c
        /*0014*/ 	.byte	0x00, 0xf0, 0x11, 0x00


	//----- nvinfo : EIATTR_KPARAM_INFO
	.align		4
.L_246:
        /*0018*/ 	.byte	0x04, 0x17
        /*001a*/ 	.short	(.L_248 - .L_247)
.L_247:
        /*001c*/ 	.word	0x00000000
        /*0020*/ 	.short	0x0001
        /*0022*/ 	.short	0x0008
        /*0024*/ 	.byte	0x00, 0xf0, 0x11, 0x00


	//----- nvinfo : EIATTR_KPARAM_INFO
	.align		4
.L_248:
        /*0028*/ 	.byte	0x04, 0x17
        /*002a*/ 	.short	(.L_250 - .L_249)
.L_249:
        /*002c*/ 	.word	0x00000000
        /*0030*/ 	.short	0x0000
        /*0032*/ 	.short	0x0000
        /*0034*/ 	.byte	0x00, 0xf5, 0x21, 0x00


	//----- nvinfo : EIATTR_SPARSE_MMA_MASK
	.align		4
.L_250:
        /*0038*/ 	.byte	0x03, 0x50
        /*003a*/ 	.short	0x0000


	//----- nvinfo : EIATTR_MAXREG_COUNT
	.align		4
        /*003c*/ 	.byte	0x03, 0x1b
        /*003e*/ 	.short	0x00ff


	//----- nvinfo : EIATTR_MERCURY_ISA_VERSION
	.align		4
        /*0040*/ 	.byte	0x03, 0x5f
        /*0042*/ 	.short	0x0101


	//----- nvinfo : EIATTR_VRC_CTA_INIT_COUNT
	.align		4
        /*0044*/ 	.byte	0x02, 0x4a
	.zero		1
	.zero		1


	//----- nvinfo : EIATTR_EXIT_INSTR_OFFSETS
	.align		4
        /*0048*/ 	.byte	0x04, 0x1c
        /*004a*/ 	.short	(.L_252 - .L_251)


	//   ....[0]....
.L_251:
        /*004c*/ 	.word	0x00000040


	//   ....[1]....
        /*0050*/ 	.word	0x00000820


	//   ....[2]....
        /*0054*/ 	.word	0x000009d0


	//----- nvinfo : EIATTR_CRS_STACK_SIZE
	.align		4
.L_252:
        /*0058*/ 	.byte	0x04, 0x1e
        /*005a*/ 	.short	(.L_254 - .L_253)
.L_253:
        /*005c*/ 	.word	0x00000000


	//----- nvinfo : EIATTR_CBANK_PARAM_SIZE
	.align		4
.L_254:
        /*0060*/ 	.byte	0x03, 0x19
        /*0062*/ 	.short	0x0010


	//----- nvinfo : EIATTR_PARAM_CBANK
	.align		4
        /*0064*/ 	.byte	0x04, 0x0a
        /*0066*/ 	.short	(.L_256 - .L_255)
	.align		4
.L_255:
        /*0068*/ 	.word	index@(.nv.constant0._Z5scalePfii)
        /*006c*/ 	.short	0x0380
        /*006e*/ 	.short	0x0010


	//----- nvinfo : EIATTR_SW_WAR
	.align		4
.L_256:
        /*0070*/ 	.byte	0x04, 0x36
        /*0072*/ 	.short	(.L_258 - .L_257)
.L_257:
        /*0074*/ 	.word	0x00000008
.L_258:


//--------------------- .nv.info._Z3addPfS_i      --------------------------
	.section	.nv.info._Z3addPfS_i,"",@"SHT_CUDA_INFO"
	.sectionflags	@""
	.align	4


	//----- nvinfo : EIATTR_CUDA_API_VERSION
	.align		4
        /*0000*/ 	.byte	0x04, 0x37
        /*0002*/ 	.short	(.L_260 - .L_259)
.L_259:
        /*0004*/ 	.word	0x00000082


	//----- nvinfo : EIATTR_KPARAM_INFO
	.align		4
.L_260:
        /*0008*/ 	.byte	0x04, 0x17
        /*000a*/ 	.short	(.L_262 - .L_261)
.L_261:
        /*000c*/ 	.word	0x00000000
        /*0010*/ 	.short	0x0002
        /*0012*/ 	.short	0x0010
        /*0014*/ 	.byte	0x00, 0xf0, 0x11, 0x00


	//----- nvinfo : EIATTR_KPARAM_INFO
	.align		4
.L_262:
        /*0018*/ 	.byte	0x04, 0x17
        /*001a*/ 	.short	(.L_264 - .L_263)
.L_263:
        /*001c*/ 	.word	0x00000000
        /*0020*/ 	.short	0x0001
        /*0022*/ 	.short	0x0008
        /*0024*/ 	.byte	0x00, 0xf5, 0x21, 0x00


	//----- nvinfo : EIATTR_KPARAM_INFO
	.align		4
.L_264:
        /*0028*/ 	.byte	0x04, 0x17
        /*002a*/ 	.short	(.L_266 - .L_265)
.L_265:
        /*002c*/ 	.word	0x00000000
        /*0030*/ 	.short	0x0000
        /*0032*/ 	.short	0x0000
        /*0034*/ 	.byte	0x00, 0xf5, 0x21, 0x00


	//----- nvinfo : EIATTR_SPARSE_MMA_MASK
	.align		4
.L_266:
        /*0038*/ 	.byte	0x03, 0x50
        /*003a*/ 	.short	0x0000


	//----- nvinfo : EIATTR_MAXREG_COUNT
	.align		4
        /*003c*/ 	.byte	0x03, 0x1b
        /*003e*/ 	.short	0x00ff


	//----- nvinfo : EIATTR_MERCURY_ISA_VERSION
	.align		4
        /*0040*/ 	.byte	0x03, 0x5f
        /*0042*/ 	.short	0x0101


	//----- nvinfo : EIATTR_VRC_CTA_INIT_COUNT
	.align		4
        /*0044*/ 	.byte	0x02, 0x4a
	.zero		1
	.zero		1


	//----- nvinfo : EIATTR_EXIT_INSTR_OFFSETS
	.align		4
        /*0048*/ 	.byte	0x04, 0x1c
        /*004a*/ 	.short	(.L_268 - .L_267)


	//   ....[0]....
.L_267:
        /*004c*/ 	.word	0x00000040


	//   ....[1]....
        /*0050*/ 	.word	0x00001040


	//   ....[2]....
        /*0054*/ 	.word	0x00001140


	//----- nvinfo : EIATTR_CBANK_PARAM_SIZE
	.align		4
.L_268:
        /*0058*/ 	.byte	0x03, 0x19
        /*005a*/ 	.short	0x0014


	//----- nvinfo : EIATTR_PARAM_CBANK
	.align		4
        /*005c*/ 	.byte	0x04, 0x0a
        /*005e*/ 	.short	(.L_270 - .L_269)
	.align		4
.L_269:
        /*0060*/ 	.word	index@(.nv.constant0._Z3addPfS_i)
        /*0064*/ 	.short	0x0380
        /*0066*/ 	.short	0x0014


	//----- nvinfo : EIATTR_SW_WAR
	.align		4
.L_270:
        /*0068*/ 	.byte	0x04, 0x36
        /*006a*/ 	.short	(.L_272 - .L_271)
.L_271:
        /*006c*/ 	.word	0x00000008
.L_272:


//--------------------- .nv.info._Z4geluPfi       --------------------------
	.section	.nv.info._Z4geluPfi,"",@"SHT_CUDA_INFO"
	.sectionflags	@""
	.align	4


	//----- nvinfo : EIATTR_CUDA_API_VERSION
	.align		4
        /*0000*/ 	.byte	0x04, 0x37
        /*0002*/ 	.short	(.L_274 - .L_273)
.L_273:
        /*0004*/ 	.word	0x00000082


	//----- nvinfo : EIATTR_KPARAM_INFO
	.align		4
.L_274:
        /*0008*/ 	.byte	0x04, 0x17
        /*000a*/ 	.short	(.L_276 - .L_275)
.L_275:
        /*000c*/ 	.word	0x00000000
        /*0010*/ 	.short	0x0001
        /*0012*/ 	.short	0x0008
        /*0014*/ 	.byte	0x00, 0xf0, 0x11, 0x00


	//----- nvinfo : EIATTR_KPARAM_INFO
	.align		4
.L_276:
        /*0018*/ 	.byte	0x04, 0x17
        /*001a*/ 	.short	(.L_278 - .L_277)
.L_277:
        /*001c*/ 	.word	0x00000000
        /*0020*/ 	.short	0x0000
        /*0022*/ 	.short	0x0000
        /*0024*/ 	.byte	0x00, 0xf5, 0x21, 0x00


	//----- nvinfo : EIATTR_SPARSE_MMA_MASK
	.align		4
.L_278:
        /*0028*/ 	.byte	0x03, 0x50
        /*002a*/ 	.short	0x0000


	//----- nvinfo : EIATTR_MAXREG_COUNT
	.align		4
        /*002c*/ 	.byte	0x03, 0x1b
        /*002e*/ 	.short	0x00ff


	//----- nvinfo : EIATTR_MERCURY_ISA_VERSION
	.align		4
        /*0030*/ 	.byte	0x03, 0x5f
        /*0032*/ 	.short	0x0101


	//----- nvinfo : EIATTR_VRC_CTA_INIT_COUNT
	.align		4
        /*0034*/ 	.byte	0x02, 0x4a
	.zero		1
	.zero		1


	//----- nvinfo : EIATTR_EXIT_INSTR_OFFSETS
	.align		4
        /*0038*/ 	.byte	0x04, 0x1c
        /*003a*/ 	.short	(.L_280 - .L_279)


	//   ....[0]....
.L_279:
        /*003c*/ 	.word	0x00000040


	//   ....[1]....
        /*0040*/ 	.word	0x00000b80


	//   ....[2]....
        /*0044*/ 	.word	0x00000e80


	//----- nvinfo : EIATTR_CBANK_PARAM_SIZE
	.align		4
.L_280:
        /*0048*/ 	.byte	0x03, 0x19
        /*004a*/ 	.short	0x000c


	//----- nvinfo : EIATTR_PARAM_CBANK
	.align		4
        /*004c*/ 	.byte	0x04, 0x0a
        /*004e*/ 	.short	(.L_282 - .L_281)
	.align		4
.L_281:
        /*0050*/ 	.word	index@(.nv.constant0._Z4geluPfi)
        /*0054*/ 	.short	0x0380
        /*0056*/ 	.short	0x000c


	//----- nvinfo : EIATTR_SW_WAR
	.align		4
.L_282:
        /*0058*/ 	.byte	0x04, 0x36
        /*005a*/ 	.short	(.L_284 - .L_283)
.L_283:
        /*005c*/ 	.word	0x00000008
.L_284:


//--------------------- .nv.info._Z4QK_VPKfS0_Pfii --------------------------
	.section	.nv.info._Z4QK_VPKfS0_Pfii,"",@"SHT_CUDA_INFO"
	.sectionflags	@""
	.align	4


	//----- nvinfo : EIATTR_CUDA_API_VERSION
	.align		4
        /*0000*/ 	.byte	0x04, 0x37
        /*0002*/ 	.short	(.L_286 - .L_285)
.L_285:
        /*0004*/ 	.word	0x00000082


	//----- nvinfo : EIATTR_KPARAM_INFO
	.align		4
.L_286:
        /*0008*/ 	.byte	0x04, 0x17
        /*000a*/ 	.short	(.L_288 - .L_287)
.L_287:
        /*000c*/ 	.word	0x00000000
        /*0010*/ 	.short	0x0004
        /*0012*/ 	.short	0x001c
        /*0014*/ 	.byte	0x00, 0xf0, 0x11, 0x00


	//----- nvinfo : EIATTR_KPARAM_INFO
	.align		4
.L_288:
        /*0018*/ 	.byte	0x04, 0x17
        /*001a*/ 	.short	(.L_290 - .L_289)
.L_289:
        /*001c*/ 	.word	0x00000000
        /*0020*/ 	.short	0x0003
        /*0022*/ 	.short	0x0018
        /*0024*/ 	.byte	0x00, 0xf0, 0x11, 0x00


	//----- nvinfo : EIATTR_KPARAM_INFO
	.align		4
.L_290:
        /*0028*/ 	.byte	0x04, 0x17
        /*002a*/ 	.short	(.L_292 - .L_291)
.L_291:
        /*002c*/ 	.word	0x00000000
        /*0030*/ 	.short	0x0002
        /*0032*/ 	.short	0x0010
        /*0034*/ 	.byte	0x00, 0xf5, 0x21, 0x00


	//----- nvinfo : EIATTR_KPARAM_INFO
	.align		4
.L_292:
        /*0038*/ 	.byte	0x04, 0x17
        /*003a*/ 	.short	(.L_294 - .L_293)
.L_293:
        /*003c*/ 	.word	0x00000000
        /*0040*/ 	.short	0x0001
        /*0042*/ 	.short	0x0008
        /*0044*/ 	.byte	0x00, 0xf5, 0x21, 0x00


	//----- nvinfo : EIATTR_KPARAM_INFO
	.align		4
.L_294:
        /*0048*/ 	.byte	0x04, 0x17
        /*004a*/ 	.short	(.L_296 - .L_295)
.L_295:
        /*004c*/ 	.word	0x00000000
        /*0050*/ 	.short	0x0000
        /*0052*/ 	.short	0x0000
        /*0054*/ 	.byte	0x00, 0xf5, 0x21, 0x00


	//----- nvinfo : EIATTR_SPARSE_MMA_MASK
	.align		4
.L_296:
        /*0058*/ 	.byte	0x03, 0x50
        /*005a*/ 	.short	0x0000


	//----- nvinfo : EIATTR_MAXREG_COUNT
	.align		4
        /*005c*/ 	.byte	0x03, 0x1b
        /*005e*/ 	.short	0x00ff


	//----- nvinfo : EIATTR_NUM_BARRIERS
	.align		4
        /*0060*/ 	.byte	0x02, 0x4c
        /*0062*/ 	.byte	0x01
	.zero		1


	//----- nvinfo : EIATTR_MERCURY_ISA_VERSION
	.align		4
        /*0064*/ 	.byte	0x03, 0x5f
        /*0066*/ 	.short	0x0101


	//----- nvinfo : EIATTR_VRC_CTA_INIT_COUNT
	.align		4
        /*0068*/ 	.byte	0x02, 0x4a
	.zero		1
	.zero		1


	//----- nvinfo : EIATTR_EXIT_INSTR_OFFSETS
	.align		4
        /*006c*/ 	.byte	0x04, 0x1c
        /*006e*/ 	.short	(.L_298 - .L_297)


	//   ....[0]....
.L_297:
        /*0070*/ 	.word	0x000000c0


	//   ....[1]....
        /*0074*/ 	.word	0x00000b60


	//----- nvinfo : EIATTR_CRS_STACK_SIZE
	.align		4
.L_298:
        /*0078*/ 	.byte	0x04, 0x1e
        /*007a*/ 	.short	(.L_300 - .L_299)
.L_299:
        /*007c*/ 	.word	0x00000000


	//----- nvinfo : EIATTR_CBANK_PARAM_SIZE
	.align		4
.L_300:
        /*0080*/ 	.byte	0x03, 0x19
        /*0082*/ 	.short	0x0020


	//----- nvinfo : EIATTR_PARAM_CBANK
	.align		4
        /*0084*/ 	.byte	0x04, 0x0a
        /*0086*/ 	.short	(.L_302 - .L_301)
	.align		4
.L_301:
        /*0088*/ 	.word	index@(.nv.constant0._Z4QK_VPKfS0_Pfii)
        /*008c*/ 	.short	0x0380
        /*008e*/ 	.short	0x0020


	//----- nvinfo : EIATTR_SW_WAR
	.align		4
.L_302:
        /*0090*/ 	.byte	0x04, 0x36
        /*0092*/ 	.short	(.L_304 - .L_303)
.L_303:
        /*0094*/ 	.word	0x00000008
.L_304:


//--------------------- .nv.info._Z11matmul_biasPKfS0_PfS1_iiii --------------------------
	.section	.nv.info._Z11matmul_biasPKfS0_PfS1_iiii,"",@"SHT_CUDA_INFO"
	.sectionflags	@""
	.align	4


	//----- nvinfo : EIATTR_CUDA_API_VERSION
	.align		4
        /*0000*/ 	.byte	0x04, 0x37
        /*0002*/ 	.short	(.L_306 - .L_305)
.L_305:
        /*0004*/ 	.word	0x00000082


	//----- nvinfo : EIATTR_KPARAM_INFO
	.align		4
.L_306:
        /*0008*/ 	.byte	0x04, 0x17
        /*000a*/ 	.short	(.L_308 - .L_307)
.L_307:
        /*000c*/ 	.word	0x00000000
        /*0010*/ 	.short	0x0007
        /*0012*/ 	.short	0x002c
        /*0014*/ 	.byte	0x00, 0xf0, 0x11, 0x00


	//----- nvinfo : EIATTR_KPARAM_INFO
	.align		4
.L_308:
        /*0018*/ 	.byte	0x04, 0x17
        /*001a*/ 	.short	(.L_310 - .L_309)
.L_309:
        /*001c*/ 	.word	0x00000000
        /*0020*/ 	.short	0x0006
        /*0022*/ 	.short	0x0028
        /*0024*/ 	.byte	0x00, 0xf0, 0x11, 0x00


	//----- nvinfo : EIATTR_KPARAM_INFO
	.align		4
.L_310:
        /*0028*/ 	.byte	0x04, 0x17
        /*002a*/ 	.short	(.L_312 - .L_311)
.L_311:
        /*002c*/ 	.word	0x00000000
        /*0030*/ 	.short	0x0005
        /*0032*/ 	.short	0x0024
        /*0034*/ 	.byte	0x00, 0xf0, 0x11, 0x00


	//----- nvinfo : EIATTR_KPARAM_INFO
	.align		4
.L_312:
        /*0038*/ 	.byte	0x04, 0x17
        /*003a*/ 	.short	(.L_314 - .L_313)
.L_313:
        /*003c*/ 	.word	0x00000000
        /*0040*/ 	.short	0x0004
        /*0042*/ 	.short	0x0020
        /*0044*/ 	.byte	0x00, 0xf0, 0x11, 0x00


	//----- nvinfo : EIATTR_KPARAM_INFO
	.align		4
.L_314:
        /*0048*/ 	.byte	0x04, 0x17
        /*004a*/ 	.short	(.L_316 - .L_315)
.L_315:
        /*004c*/ 	.word	0x00000000
        /*0050*/ 	.short	0x0003
        /*0052*/ 	.short	0x0018
        /*0054*/ 	.byte	0x00, 0xf5, 0x21, 0x00


	//----- nvinfo : EIATTR_KPARAM_INFO
	.align		4
.L_316:
        /*0058*/ 	.byte	0x04, 0x17
        /*005a*/ 	.short	(.L_318 - .L_317)
.L_317:
        /*005c*/ 	.word	0x00000000
        /*0060*/ 	.short	0x0002
        /*0062*/ 	.short	0x0010
        /*0064*/ 	.byte	0x00, 0xf5, 0x21, 0x00


	//----- nvinfo : EIATTR_KPARAM_INFO
	.align		4
.L_318:
        /*0068*/ 	.byte	0x04, 0x17
        /*006a*/ 	.short	(.L_320 - .L_319)
.L_319:
        /*006c*/ 	.word	0x00000000
        /*0070*/ 	.short	0x0001
        /*0072*/ 	.short	0x0008
        /*0074*/ 	.byte	0x00, 0xf5, 0x21, 0x00


	//----- nvinfo : EIATTR_KPARAM_INFO
	.align		4
.L_320:
        /*0078*/ 	.byte	0x04, 0x17
        /*007a*/ 	.short	(.L_322 - .L_321)
.L_321:
        /*007c*/ 	.word	0x00000000
        /*0080*/ 	.short	0x0000
        /*0082*/ 	.short	0x0000
        /*0084*/ 	.byte	0x00, 0xf5, 0x21, 0x00


	//----- nvinfo : EIATTR_SPARSE_MMA_MASK
	.align		4
.L_322:
        /*0088*/ 	.byte	0x03, 0x50
        /*008a*/ 	.short	0x0000


	//----- nvinfo : EIATTR_MAXREG_COUNT
	.align		4
        /*008c*/ 	.byte	0x03, 0x1b
        /*008e*/ 	.short	0x00ff


	//----- nvinfo : EIATTR_NUM_BARRIERS
	.align		4
        /*0090*/ 	.byte	0x02, 0x4c
        /*0092*/ 	.byte	0x01
	.zero		1


	//----- nvinfo : EIATTR_MERCURY_ISA_VERSION
	.align		4
        /*0094*/ 	.byte	0x03, 0x5f
        /*0096*/ 	.short	0x0101


	//----- nvinfo : EIATTR_VRC_CTA_INIT_COUNT
	.align		4
        /*0098*/ 	.byte	0x02, 0x4a
	.zero		1
	.zero		1


	//----- nvinfo : EIATTR_EXIT_INSTR_OFFSETS
	.align		4
        /*009c*/ 	.byte	0x04, 0x1c
        /*009e*/ 	.short	(.L_324 - .L_323)


	//   ....[0]....
.L_323:
        /*00a0*/ 	.word	0x000000c0


	//   ....[1]....
        /*00a4*/ 	.word	0x00000840


	//   ....[2]....
        /*00a8*/ 	.word	0x00000890


	//----- nvinfo : EIATTR_CRS_STACK_SIZE
	.align		4
.L_324:
        /*00ac*/ 	.byte	0x04, 0x1e
        /*00ae*/ 	.short	(.L_326 - .L_325)
.L_325:
        /*00b0*/ 	.word	0x00000000


	//----- nvinfo : EIATTR_CBANK_PARAM_SIZE
	.align		4
.L_326:
        /*00b4*/ 	.byte	0x03, 0x19
        /*00b6*/ 	.short	0x0030


	//----- nvinfo : EIATTR_PARAM_CBANK
	.align		4
        /*00b8*/ 	.byte	0x04, 0x0a
        /*00ba*/ 	.short	(.L_328 - .L_327)
	.align		4
.L_327:
        /*00bc*/ 	.word	index@(.nv.constant0._Z11matmul_biasPKfS0_PfS1_iiii)
        /*00c0*/ 	.short	0x0380
        /*00c2*/ 	.short	0x0030


	//----- nvinfo : EIATTR_SW_WAR
	.align		4
.L_328:
        /*00c4*/ 	.byte	0x04, 0x36
        /*00c6*/ 	.short	(.L_330 - .L_329)
.L_329:
        /*00c8*/ 	.word	0x00000008
.L_330:


//--------------------- .nv.info._Z6matmulPKfS0_Pfiii --------------------------
	.section	.nv.info._Z6matmulPKfS0_Pfiii,"",@"SHT_CUDA_INFO"
	.sectionflags	@""
	.align	4


	//----- nvinfo : EIATTR_CUDA_API_VERSION
	.align		4
        /*0000*/ 	.byte	0x04, 0x37
        /*0002*/ 	.short	(.L_332 - .L_331)
.L_331:
        /*0004*/ 	.word	0x00000082


	//----- nvinfo : EIATTR_KPARAM_INFO
	.align		4
.L_332:
        /*0008*/ 	.byte	0x04, 0x17
        /*000a*/ 	.short	(.L_334 - .L_333)
.L_333:
        /*000c*/ 	.word	0x00000000
        /*0010*/ 	.short	0x0005
        /*0012*/ 	.short	0x0020
        /*0014*/ 	.byte	0x00, 0xf0, 0x11, 0x00


	//----- nvinfo : EIATTR_KPARAM_INFO
	.align		4
.L_334:
        /*0018*/ 	.byte	0x04, 0x17
        /*001a*/ 	.short	(.L_336 - .L_335)
.L_335:
        /*001c*/ 	.word	0x00000000
        /*0020*/ 	.short	0x0004
        /*0022*/ 	.short	0x001c
        /*0024*/ 	.byte	0x00, 0xf0, 0x11, 0x00


	//----- nvinfo : EIATTR_KPARAM_INFO
	.align		4
.L_336:
        /*0028*/ 	.byte	0x04, 0x17
        /*002a*/ 	.short	(.L_338 - .L_337)
.L_337:
        /*002c*/ 	.word	0x00000000
        /*0030*/ 	.short	0x0003
        /*0032*/ 	.short	0x0018
        /*0034*/ 	.byte	0x00, 0xf0, 0x11, 0x00


	//----- nvinfo : EIATTR_KPARAM_INFO
	.align		4
.L_338:
        /*0038*/ 	.byte	0x04, 0x17
        /*003a*/ 	.short	(.L_340 - .L_339)
.L_339:
        /*003c*/ 	.word	0x00000000
        /*0040*/ 	.short	0x0002
        /*0042*/ 	.short	0x0010
        /*0044*/ 	.byte	0x00, 0xf5, 0x21, 0x00


	//----- nvinfo : EIATTR_KPARAM_INFO
	.align		4
.L_340:
        /*0048*/ 	.byte	0x04, 0x17
        /*004a*/ 	.short	(.L_342 - .L_341)
.L_341:
        /*004c*/ 	.word	0x00000000
        /*0050*/ 	.short	0x0001
        /*0052*/ 	.short	0x0008
        /*0054*/ 	.byte	0x00, 0xf5, 0x21, 0x00


	//----- nvinfo : EIATTR_KPARAM_INFO
	.align		4
.L_342:
        /*0058*/ 	.byte	0x04, 0x17
        /*005a*/ 	.short	(.L_344 - .L_343)
.L_343:
        /*005c*/ 	.word	0x00000000
        /*0060*/ 	.short	0x0000
        /*0062*/ 	.short	0x0000
        /*0064*/ 	.byte	0x00, 0xf5, 0x21, 0x00


	//----- nvinfo : EIATTR_SPARSE_MMA_MASK
	.align		4
.L_344:
        /*0068*/ 	.byte	0x03, 0x50
        /*006a*/ 	.short	0x0000


	//----- nvinfo : EIATTR_MAXREG_COUNT
	.align		4
        /*006c*/ 	.byte	0x03, 0x1b
        /*006e*/ 	.short	0x00ff


	//----- nvinfo : EIATTR_NUM_BARRIERS
	.align		4
        /*0070*/ 	.byte	0x02, 0x4c
        /*0072*/ 	.byte	0x01
	.zero		1


	//----- nvinfo : EIATTR_MERCURY_ISA_VERSION
	.align		4
        /*0074*/ 	.byte	0x03, 0x5f
        /*0076*/ 	.short	0x0101


	//----- nvinfo : EIATTR_VRC_CTA_INIT_COUNT
	.align		4
        /*0078*/ 	.byte	0x02, 0x4a
	.zero		1
	.zero		1


	//----- nvinfo : EIATTR_EXIT_INSTR_OFFSETS
	.align		4
        /*007c*/ 	.byte	0x04, 0x1c
        /*007e*/ 	.short	(.L_346 - .L_345)


	//   ....[0]....
.L_345:
        /*0080*/ 	.word	0x000000c0


	//   ....[1]....
        /*0084*/ 	.word	0x000007d0


	//----- nvinfo : EIATTR_CBANK_PARAM_SIZE
	.align		4
.L_346:
        /*0088*/ 	.byte	0x03, 0x19
        /*008a*/ 	.short	0x0024


	//----- nvinfo : EIATTR_PARAM_CBANK
	.align		4
        /*008c*/ 	.byte	0x04, 0x0a
        /*008e*/ 	.short	(.L_348 - .L_347)
	.align		4
.L_347:
        /*0090*/ 	.word	index@(.nv.constant0._Z6matmulPKfS0_Pfiii)
        /*0094*/ 	.short	0x0380
        /*0096*/ 	.short	0x0024


	//----- nvinfo : EIATTR_SW_WAR
	.align		4
.L_348:
        /*0098*/ 	.byte	0x04, 0x36
        /*009a*/ 	.short	(.L_350 - .L_349)
.L_349:
        /*009c*/ 	.word	0x00000008
.L_350:


//--------------------- .nv.info._Z9layernormPfS_iS_S_ --------------------------
	.section	.nv.info._Z9layernormPfS_iS_S_,"",@"SHT_CUDA_INFO"
	.sectionflags	@""
	.align	4


	//----- nvinfo : EIATTR_CUDA_API_VERSION
	.align		4
        /*0000*/ 	.byte	0x04, 0x37
        /*0002*/ 	.short	(.L_352 - .L_351)
.L_351:
        /*0004*/ 	.word	0x00000082


	//----- nvinfo : EIATTR_KPARAM_INFO
	.align		4
.L_352:
        /*0008*/ 	.byte	0x04, 0x17
        /*000a*/ 	.short	(.L_354 - .L_353)
.L_353:
        /*000c*/ 	.word	0x00000000
        /*0010*/ 	.short	0x0004
        /*0012*/ 	.short	0x0020
        /*0014*/ 	.byte	0x00, 0xf5, 0x21, 0x00


	//----- nvinfo : EIATTR_KPARAM_INFO
	.align		4
.L_354:
        /*0018*/ 	.byte	0x04, 0x17
        /*001a*/ 	.short	(.L_356 - .L_355)
.L_355:
        /*001c*/ 	.word	0x00000000
        /*0020*/ 	.short	0x0003
        /*0022*/ 	.short	0x0018
        /*0024*/ 	.byte	0x00, 0xf5, 0x21, 0x00


	//----- nvinfo : EIATTR_KPARAM_INFO
	.align		4
.L_356:
        /*0028*/ 	.byte	0x04, 0x17
        /*002a*/ 	.short	(.L_358 - .L_357)
.L_357:
        /*002c*/ 	.word	0x00000000
        /*0030*/ 	.short	0x0002
        /*0032*/ 	.short	0x0010
        /*0034*/ 	.byte	0x00, 0xf0, 0x11, 0x00


	//----- nvinfo : EIATTR_KPARAM_INFO
	.align		4
.L_358:
        /*0038*/ 	.byte	0x04, 0x17
        /*003a*/ 	.short	(.L_360 - .L_359)
.L_359:
        /*003c*/ 	.word	0x00000000
        /*0040*/ 	.short	0x0001
        /*0042*/ 	.short	0x0008
        /*0044*/ 	.byte	0x00, 0xf5, 0x21, 0x00


	//----- nvinfo : EIATTR_KPARAM_INFO
	.align		4
.L_360:
        /*0048*/ 	.byte	0x04, 0x17
        /*004a*/ 	.short	(.L_362 - .L_361)
.L_361:
        /*004c*/ 	.word	0x00000000
        /*0050*/ 	.short	0x0000
        /*0052*/ 	.short	0x0000
        /*0054*/ 	.byte	0x00, 0xf5, 0x21, 0x00


	//----- nvinfo : EIATTR_SPARSE_MMA_MASK
	.align		4
.L_362:
        /*0058*/ 	.byte	0x03, 0x50
        /*005a*/ 	.short	0x0000


	//----- nvinfo : EIATTR_MAXREG_COUNT
	.align		4
        /*005c*/ 	.byte	0x03, 0x1b
        /*005e*/ 	.short	0x00ff


	//----- nvinfo : EIATTR_NUM_BARRIERS
	.align		4
        /*0060*/ 	.byte	0x02, 0x4c
        /*0062*/ 	.byte	0x01
	.zero		1


	//----- nvinfo : EIATTR_MERCURY_ISA_VERSION
	.align		4
        /*0064*/ 	.byte	0x03, 0x5f
        /*0066*/ 	.short	0x0101


	//----- nvinfo : EIATTR_VRC_CTA_INIT_COUNT
	.align		4
        /*0068*/ 	.byte	0x02, 0x4a
	.zero		1
	.zero		1


	//----- nvinfo : EIATTR_EXIT_INSTR_OFFSETS
	.align		4
        /*006c*/ 	.byte	0x04, 0x1c
        /*006e*/ 	.short	(.L_364 - .L_363)


	//   ....[0]....
.L_363:
        /*0070*/ 	.word	0x000021e0


	//   ....[1]....
        /*0074*/ 	.word	0x00002700


	//   ....[2]....
        /*0078*/ 	.word	0x00002880


	//----- nvinfo : EIATTR_CRS_STACK_SIZE
	.align		4
.L_364:
        /*007c*/ 	.byte	0x04, 0x1e
        /*007e*/ 	.short	(.L_366 - .L_365)
.L_365:
        /*0080*/ 	.word	0x00000000


	//----- nvinfo : EIATTR_CBANK_PARAM_SIZE
	.align		4
.L_366:
        /*0084*/ 	.byte	0x03, 0x19
        /*0086*/ 	.short	0x0028


	//----- nvinfo : EIATTR_PARAM_CBANK
	.align		4
        /*0088*/ 	.byte	0x04, 0x0a
        /*008a*/ 	.short	(.L_368 - .L_367)
	.align		4
.L_367:
        /*008c*/ 	.word	index@(.nv.constant0._Z9layernormPfS_iS_S_)
        /*0090*/ 	.short	0x0380
        /*0092*/ 	.short	0x0028


	//----- nvinfo : EIATTR_SW_WAR
	.align		4
.L_368:
        /*0094*/ 	.byte	0x04, 0x36
        /*0096*/ 	.short	(.L_370 - .L_369)
.L_369:
        /*0098*/ 	.word	0x00000008
.L_370:


//--------------------- .nv.info._Z11softmax_maxPfm --------------------------
	.section	.nv.info._Z11softmax_maxPfm,"",@"SHT_CUDA_INFO"
	.sectionflags	@""
	.align	4


	//----- nvinfo : EIATTR_CUDA_API_VERSION
	.align		4
        /*0000*/ 	.byte	0x04, 0x37
        /*0002*/ 	.short	(.L_372 - .L_371)
.L_371:
        /*0004*/ 	.word	0x00000082


	//----- nvinfo : EIATTR_KPARAM_INFO
	.align		4
.L_372:
        /*0008*/ 	.byte	0x04, 0x17
        /*000a*/ 	.short	(.L_374 - .L_373)
.L_373:
        /*000c*/ 	.word	0x00000000
        /*0010*/ 	.short	0x0001
        /*0012*/ 	.short	0x0008
        /*0014*/ 	.byte	0x00, 0xf0, 0x21, 0x00


	//----- nvinfo : EIATTR_KPARAM_INFO
	.align		4
.L_374:
        /*0018*/ 	.byte	0x04, 0x17
        /*001a*/ 	.short	(.L_376 - .L_375)
.L_375:
        /*001c*/ 	.word	0x00000000
        /*0020*/ 	.short	0x0000
        /*0022*/ 	.short	0x0000
        /*0024*/ 	.byte	0x00, 0xf5, 0x21, 0x00


	//----- nvinfo : EIATTR_SPARSE_MMA_MASK
	.align		4
.L_376:
        /*0028*/ 	.byte	0x03, 0x50
        /*002a*/ 	.short	0x0000


	//----- nvinfo : EIATTR_MAXREG_COUNT
	.align		4
        /*002c*/ 	.byte	0x03, 0x1b
        /*002e*/ 	.short	0x00ff


	//----- nvinfo : EIATTR_NUM_BARRIERS
	.align		4
        /*0030*/ 	.byte	0x02, 0x4c
        /*0032*/ 	.byte	0x01
	.zero		1


	//----- nvinfo : EIATTR_MERCURY_ISA_VERSION
	.align		4
        /*0034*/ 	.byte	0x03, 0x5f
        /*0036*/ 	.short	0x0101


	//----- nvinfo : EIATTR_VRC_CTA_INIT_COUNT
	.align		4
        /*0038*/ 	.byte	0x02, 0x4a
	.zero		1
	.zero		1


	//----- nvinfo : EIATTR_EXIT_INSTR_OFFSETS
	.align		4
        /*003c*/ 	.byte	0x04, 0x1c
        /*003e*/ 	.short	(.L_378 - .L_377)


	//   ....[0]....
.L_377:
        /*0040*/ 	.word	0x00000740


	//   ....[1]....
        /*0044*/ 	.word	0x00000910


	//----- nvinfo : EIATTR_CRS_STACK_SIZE
	.align		4
.L_378:
        /*0048*/ 	.byte	0x04, 0x1e
        /*004a*/ 	.short	(.L_380 - .L_379)
.L_379:
        /*004c*/ 	.word	0x00000000


	//----- nvinfo : EIATTR_CBANK_PARAM_SIZE
	.align		4
.L_380:
        /*0050*/ 	.byte	0x03, 0x19
        /*0052*/ 	.short	0x0010


	//----- nvinfo : EIATTR_PARAM_CBANK
	.align		4
        /*0054*/ 	.byte	0x04, 0x0a
        /*0056*/ 	.short	(.L_382 - .L_381)
	.align		4
.L_381:
        /*0058*/ 	.word	index@(.nv.constant0._Z11softmax_maxPfm)
        /*005c*/ 	.short	0x0380
        /*005e*/ 	.short	0x0010


	//----- nvinfo : EIATTR_SW_WAR
	.align		4
.L_382:
        /*0060*/ 	.byte	0x04, 0x36
        /*0062*/ 	.short	(.L_384 - .L_383)
.L_383:
        /*0064*/ 	.word	0x00000008
.L_384:


//--------------------- .nv.callgraph             --------------------------
	.section	.nv.callgraph,"",@"SHT_CUDA_CALLGRAPH"
	.align	4
	.sectionentsize	8
	.align		4
        /*0000*/ 	.word	0x00000000
	.align		4
        /*0004*/ 	.word	0xffffffff
	.align		4
        /*0008*/ 	.word	index@(_Z10isnan_testPfii)
	.align		4
        /*000c*/ 	.word	index@(vprintf)
	.align		4
        /*0010*/ 	.word	0x00000000
	.align		4
        /*0014*/ 	.word	0xfffffffe
	.align		4
        /*0018*/ 	.word	0x00000000
	.align		4
        /*001c*/ 	.word	0xfffffffd
	.align		4
        /*0020*/ 	.word	0x00000000
	.align		4
        /*0024*/ 	.word	0xfffffffc


//--------------------- .nv.constant4             --------------------------
	.section	.nv.constant4,"a",@progbits
	.align	8
	.align		8
.nv.constant4:
        /*0000*/ 	.dword	$str
	.align		8
        /*0008*/ 	.dword	vprintf


//--------------------- .text._Z17set_new_embeddingPfiiS_PiS_ --------------------------
	.section	.text._Z17set_new_embeddingPfiiS_PiS_,"ax",@progbits
	.align	128
        .global         _Z17set_new_embeddingPfiiS_PiS_
        .type           _Z17set_new_embeddingPfiiS_PiS_,@function
        .size           _Z17set_new_embeddingPfiiS_PiS_,(.L_x_196 - _Z17set_new_embeddingPfiiS_PiS_)
        .other          _Z17set_new_embeddingPfiiS_PiS_,@"STO_CUDA_ENTRY STV_DEFAULT"
_Z17set_new_embeddingPfiiS_PiS_:
.text._Z17set_new_embeddingPfiiS_PiS_:
[----:B------:R-:W-:Y:S08]  /*0000*/  LDC R1, c[0x0][0x37c] ;  /* 0x0000df00ff017b82 */ /* 0x000ff00000000800 */
[----:B------:R-:W0:Y:S01]  /*0010*/  LDC R0, c[0x0][0x360] ;  /* 0x0000d800ff007b82 */ /* 0x000e220000000800 */
[----:B------:R-:W0:Y:S02]  /*0020*/  LDCU UR6, c[0x0][0x388] ;  /* 0x00007100ff0677ac */ /* 0x000e240008000800 */
[----:B0-----:R-:W-:-:S13]  /*0030*/  ISETP.GT.U32.AND P0, PT, R0, UR6, PT ;  /* 0x0000000600007c0c */ /* 0x001fda000bf04070 */
[----:B------:R-:W-:Y:S05]  /*0040*/  @P0 EXIT ;  /* 0x000000000000094d */ /* 0x000fea0003800000 */
[----:B------:R-:W0:Y:S01]  /*0050*/  I2F.U32.RP R4, R0 ;  /* 0x0000000000047306 */ /* 0x000e220000209000 */
[----:B------:R-:W-:Y:S01]  /*0060*/  ISETP.NE.U32.AND P2, PT, R0, RZ, PT ;  /* 0x000000ff0000720c */ /* 0x000fe20003f45070 */
[----:B------:R-:W1:Y:S06]  /*0070*/  LDCU.64 UR4, c[0x0][0x358] ;  /* 0x00006b00ff0477ac */ /* 0x000e6c0008000a00 */
[----:B0-----:R-:W0:Y:S02]  /*0080*/  MUFU.RCP R4, R4 ;  /* 0x0000000400047308 */ /* 0x001e240000001000 */
[----:B0-----:R-:W-:-:S02]  /*0090*/  IADD3 R2, PT, PT, R4, 0xffffffe, RZ ;  /* 0x0ffffffe04027810 */ /* 0x001fc40007ffe0ff */
[----:B------:R-:W0:Y:S04]  /*00a0*/  S2R R4, SR_TID.X ;  /* 0x0000000000047919 */ /* 0x000e280000002100 */
[----:B------:R2:W3:Y:S02]  /*00b0*/  F2I.FTZ.U32.TRUNC.NTZ R3, R2 ;  /* 0x0000000200037305 */ /* 0x0004e4000021f000 */
[----:B--2---:R-:W-:Y:S01]  /*00c0*/  HFMA2 R2, -RZ, RZ, 0, 0 ;  /* 0x00000000ff027431 */ /* 0x004fe200000001ff */
[----:B---3--:R-:W-:-:S05]  /*00d0*/  IADD3 R5, PT, PT, RZ, -R3, RZ ;  /* 0x80000003ff057210 */ /* 0x008fca0007ffe0ff */
[----:B------:R-:W-:-:S04]  /*00e0*/  IMAD R5, R5, R0, RZ ;  /* 0x0000000005057224 */ /* 0x000fc800078e02ff */
[----:B------:R-:W-:-:S06]  /*00f0*/  IMAD.HI.U32 R3, R3, R5, R2 ;  /* 0x0000000503037227 */ /* 0x000fcc00078e0002 */
[----:B------:R-:W-:-:S05]  /*0100*/  IMAD.HI.U32 R3, R3, UR6, RZ ;  /* 0x0000000603037c27 */ /* 0x000fca000f8e00ff */
[----:B------:R-:W-:-:S05]  /*0110*/  IADD3 R5, PT, PT, -R3, RZ, RZ ;  /* 0x000000ff03057210 */ /* 0x000fca0007ffe1ff */
[----:B------:R-:W-:-:S05]  /*0120*/  IMAD R5, R0, R5, UR6 ;  /* 0x0000000600057e24 */ /* 0x000fca000f8e0205 */
[----:B------:R-:W-:-:S13]  /*0130*/  ISETP.GE.U32.AND P0, PT, R5, R0, PT ;  /* 0x000000000500720c */ /* 0x000fda0003f06070 */
[-C--:B------:R-:W-:Y:S02]  /*0140*/  @P0 IADD3 R5, PT, PT, R5, -R0.reuse, RZ ;  /* 0x8000000005050210 */ /* 0x080fe40007ffe0ff */
[----:B------:R-:W-:Y:S02]  /*0150*/  @P0 IADD3 R3, PT, PT, R3, 0x1, RZ ;  /* 0x0000000103030810 */ /* 0x000fe40007ffe0ff */
[----:B------:R-:W-:-:S13]  /*0160*/  ISETP.GE.U32.AND P1, PT, R5, R0, PT ;  /* 0x000000000500720c */ /* 0x000fda0003f26070 */
[----:B------:R-:W-:Y:S02]  /*0170*/  @P1 IADD3 R3, PT, PT, R3, 0x1, RZ ;  /* 0x0000000103031810 */ /* 0x000fe40007ffe0ff */
[----:B------:R-:W-:-:S04]  /*0180*/  @!P2 LOP3.LUT R3, RZ, R0, RZ, 0x33, !PT ;  /* 0x00000000ff03a212 */ /* 0x000fc800078e33ff */
[C---:B------:R-:W-:Y:S02]  /*0190*/  ISETP.GE.U32.AND P0, PT, R3.reuse, 0x4, PT ;  /* 0x000000040300780c */ /* 0x040fe40003f06070 */
[----:B------:R-:W-:Y:S02]  /*01a0*/  VIMNMX.U32 R5, PT, PT, R3, 0x1, !PT ;  /* 0x0000000103057848 */ /* 0x000fe40007fe0000 */
[----:B------:R-:W-:Y:S02]  /*01b0*/  MOV R3, RZ ;  /* 0x000000ff00037202 */ /* 0x000fe40000000f00 */
[----:B------:R-:W-:-:S04]  /*01c0*/  LOP3.LUT R2, R5, 0x3, RZ, 0xc0, !PT ;  /* 0x0000000305027812 */ /* 0x000fc800078ec0ff */
[----:B------:R-:W-:-:S03]  /*01d0*/  ISETP.NE.AND P1, PT, R2, RZ, PT ;  /* 0x000000ff0200720c */ /* 0x000fc60003f25270 */
[----:B01----:R-:W-:Y:S10]  /*01e0*/  @!P0 BRA `(.L_x_0) ;  /* 0x0000000000ec8947 */ /* 0x003ff40003800000 */
[----:B------:R-:W0:Y:S01]  /*01f0*/  LDC R7, c[0x0][0x38c] ;  /* 0x0000e300ff077b82 */ /* 0x000e220000000800 */
[----:B------:R-:W-:Y:S02]  /*0200*/  LOP3.LUT R3, R5, 0xfffffffc, RZ, 0xc0, !PT ;  /* 0xfffffffc05037812 */ /* 0x000fe400078ec0ff */
[----:B------:R-:W-:Y:S02]  /*0210*/  MOV R9, R4 ;  /* 0x0000000400097202 */ /* 0x000fe40000000f00 */
[----:B------:R-:W-:-:S03]  /*0220*/  IADD3 R6, PT, PT, -R3, RZ, RZ ;  /* 0x000000ff03067210 */ /* 0x000fc60007ffe1ff */
[----:B------:R-:W1:Y:S01]  /*0230*/  LDC.64 R12, c[0x0][0x398] ;  /* 0x0000e600ff0c7b82 */ /* 0x000e620000000a00 */
[----:B0-----:R-:W-:-:S04]  /*0240*/  IMAD R7, R7, UR6, R4 ;  /* 0x0000000607077c24 */ /* 0x001fc8000f8e0204 */
[C---:B------:R-:W-:Y:S01]  /*0250*/  IMAD R29, R0.reuse, 0x3, R7 ;  /* 0x00000003001d7824 */ /* 0x040fe200078e0207 */
[----:B------:R-:W-:Y:S02]  /*0260*/  IADD3 R5, PT, PT, R7, R0, RZ ;  /* 0x0000000007057210 */ /* 0x000fe40007ffe0ff */
[----:B------:R-:W-:-:S07]  /*0270*/  LEA R11, R0, R7, 0x1 ;  /* 0x00000007000b7211 */ /* 0x000fce00078e08ff */
.L_x_1:
[----:B01----:R-:W2:Y:S01]  /*0280*/  LDG.E R8, desc[UR4][R12.64] ;  /* 0x000000040c087981 */ /* 0x003ea2000c1e1900 */
[----:B------:R-:W0:Y:S08]  /*0290*/  LDC.64 R18, c[0x0][0x3a0] ;  /* 0x0000e800ff127b82 */ /* 0x000e300000000a00 */
[----:B------:R-:W1:Y:S01]  /*02a0*/  LDC.64 R14, c[0x0][0x390] ;  /* 0x0000e400ff0e7b82 */ /* 0x000e620000000a00 */
[----:B0-----:R-:W-:-:S06]  /*02b0*/  IMAD.WIDE.U32 R26, R7, 0x4, R18 ;  /* 0x00000004071a7825 */ /* 0x001fcc00078e0012 */
[----:B------:R-:W3:Y:S01]  /*02c0*/  LDG.E R27, desc[UR4][R26.64] ;  /* 0x000000041a1b7981 */ /* 0x000ee2000c1e1900 */
[----:B--2---:R-:W-:-:S04]  /*02d0*/  IMAD R17, R8, UR6, R9 ;  /* 0x0000000608117c24 */ /* 0x004fc8000f8e0209 */
[----:B-1----:R-:W-:-:S05]  /*02e0*/  IMAD.WIDE.U32 R16, R17, 0x4, R14 ;  /* 0x0000000411107825 */ /* 0x002fca00078e000e */
[----:B------:R0:W3:Y:S02]  /*02f0*/  LDG.E R8, desc[UR4][R16.64] ;  /* 0x0000000410087981 */ /* 0x0000e4000c1e1900 */
[----:B0-----:R-:W0:Y:S02]  /*0300*/  LDC.64 R16, c[0x0][0x380] ;  /* 0x0000e000ff107b82 */ /* 0x001e240000000a00 */
[----:B0-----:R-:W-:-:S04]  /*0310*/  IMAD.WIDE.U32 R24, R7, 0x4, R16 ;  /* 0x0000000407187825 */ /* 0x001fc800078e0010 */
[----:B---3--:R-:W-:-:S05]  /*0320*/  FADD R8, R8, R27 ;  /* 0x0000001b08087221 */ /* 0x008fca0000000000 */
[----:B------:R0:W-:Y:S04]  /*0330*/  STG.E desc[UR4][R24.64], R8 ;  /* 0x0000000818007986 */ /* 0x0001e8000c101904 */
[----:B------:R-:W2:Y:S01]  /*0340*/  LDG.E R10, desc[UR4][R12.64] ;  /* 0x000000040c0a7981 */ /* 0x000ea2000c1e1900 */
[----:B------:R-:W-:-:S05]  /*0350*/  IADD3 R21, PT, PT, R0, R9, RZ ;  /* 0x0000000900157210 */ /* 0x000fca0007ffe0ff */
[----:B--2---:R-:W-:Y:S02]  /*0360*/  IMAD R23, R10, UR6, R21 ;  /* 0x000000060a177c24 */ /* 0x004fe4000f8e0215 */
[----:B------:R-:W-:-:S04]  /*0370*/  IMAD.WIDE.U32 R20, R5, 0x4, R18 ;  /* 0x0000000405147825 */ /* 0x000fc800078e0012 */
[----:B------:R-:W-:Y:S02]  /*0380*/  IMAD.WIDE.U32 R22, R23, 0x4, R14 ;  /* 0x0000000417167825 */ /* 0x000fe400078e000e */
[----:B------:R-:W2:Y:S04]  /*0390*/  LDG.E R21, desc[UR4][R20.64] ;  /* 0x0000000414157981 */ /* 0x000ea8000c1e1900 */
[----:B------:R1:W2:Y:S02]  /*03a0*/  LDG.E R10, desc[UR4][R22.64] ;  /* 0x00000004160a7981 */ /* 0x0002a4000c1e1900 */
[----:B-1----:R-:W-:-:S04]  /*03b0*/  IMAD.WIDE.U32 R22, R5, 0x4, R16 ;  /* 0x0000000405167825 */ /* 0x002fc800078e0010 */
[----:B--2---:R-:W-:-:S05]  /*03c0*/  FADD R10, R10, R21 ;  /* 0x000000150a0a7221 */ /* 0x004fca0000000000 */
[----:B------:R1:W-:Y:S04]  /*03d0*/  STG.E desc[UR4][R22.64], R10 ;  /* 0x0000000a16007986 */ /* 0x0003e8000c101904 */
[----:B0-----:R-:W2:Y:S01]  /*03e0*/  LDG.E R8, desc[UR4][R12.64] ;  /* 0x000000040c087981 */ /* 0x001ea2000c1e1900 */
[----:B------:R-:W-:-:S05]  /*03f0*/  LEA R25, R0, R9, 0x1 ;  /* 0x0000000900197211 */ /* 0x000fca00078e08ff */
[----:B--2---:R-:W-:Y:S02]  /*0400*/  IMAD R27, R8, UR6, R25 ;  /* 0x00000006081b7c24 */ /* 0x004fe4000f8e0219 */
[----:B------:R-:W-:-:S04]  /*0410*/  IMAD.WIDE.U32 R24, R11, 0x4, R18 ;  /* 0x000000040b187825 */ /* 0x000fc800078e0012 */
[----:B------:R-:W-:Y:S02]  /*0420*/  IMAD.WIDE.U32 R26, R27, 0x4, R14 ;  /* 0x000000041b1a7825 */ /* 0x000fe400078e000e */
[----:B------:R-:W2:Y:S04]  /*0430*/  LDG.E R25, desc[UR4][R24.64] ;  /* 0x0000000418197981 */ /* 0x000ea8000c1e1900 */
[----:B------:R-:W2:Y:S01]  /*0440*/  LDG.E R26, desc[UR4][R26.64] ;  /* 0x000000041a1a7981 */ /* 0x000ea2000c1e1900 */
[----:B------:R-:W-:-:S04]  /*0450*/  IMAD.WIDE.U32 R20, R11, 0x4, R16 ;  /* 0x000000040b147825 */ /* 0x000fc800078e0010 */
[----:B--2---:R-:W-:-:S05]  /*0460*/  FADD R8, R26, R25 ;  /* 0x000000191a087221 */ /* 0x004fca0000000000 */
[----:B------:R0:W-:Y:S04]  /*0470*/  STG.E desc[UR4][R20.64], R8 ;  /* 0x0000000814007986 */ /* 0x0001e8000c101904 */
[----:B-1----:R-:W2:Y:S01]  /*0480*/  LDG.E R10, desc[UR4][R12.64] ;  /* 0x000000040c0a7981 */ /* 0x002ea2000c1e1900 */
[----:B------:R-:W-:Y:S02]  /*0490*/  IMAD R23, R0, 0x3, R9 ;  /* 0x0000000300177824 */ /* 0x000fe400078e0209 */
[----:B------:R-:W-:-:S06]  /*04a0*/  IMAD.WIDE.U32 R18, R29, 0x4, R18 ;  /* 0x000000041d127825 */ /* 0x000fcc00078e0012 */
[----:B------:R-:W3:Y:S01]  /*04b0*/  LDG.E R19, desc[UR4][R18.64] ;  /* 0x0000000412137981 */ /* 0x000ee2000c1e1900 */
[----:B--2---:R-:W-:-:S04]  /*04c0*/  IMAD R23, R10, UR6, R23 ;  /* 0x000000060a177c24 */ /* 0x004fc8000f8e0217 */
[----:B------:R-:W-:-:S06]  /*04d0*/  IMAD.WIDE.U32 R14, R23, 0x4, R14 ;  /* 0x00000004170e7825 */ /* 0x000fcc00078e000e */
[----:B------:R-:W3:Y:S01]  /*04e0*/  LDG.E R14, desc[UR4][R14.64] ;  /* 0x000000040e0e7981 */ /* 0x000ee2000c1e1900 */
[----:B------:R-:W-:-:S04]  /*04f0*/  IADD3 R6, PT, PT, R6, 0x4, RZ ;  /* 0x0000000406067810 */ /* 0x000fc80007ffe0ff */
[----:B------:R-:W-:Y:S01]  /*0500*/  ISETP.NE.AND P0, PT, R6, RZ, PT ;  /* 0x000000ff0600720c */ /* 0x000fe20003f05270 */
[----:B------:R-:W-:Y:S01]  /*0510*/  IMAD.WIDE.U32 R16, R29, 0x4, R16 ;  /* 0x000000041d107825 */ /* 0x000fe200078e0010 */
[C---:B------:R-:W-:Y:S02]  /*0520*/  LEA R9, R0.reuse, R9, 0x2 ;  /* 0x0000000900097211 */ /* 0x040fe400078e10ff */
[C---:B------:R-:W-:Y:S02]  /*0530*/  LEA R7, R0.reuse, R7, 0x2 ;  /* 0x0000000700077211 */ /* 0x040fe400078e10ff */
[C---:B------:R-:W-:Y:S02]  /*0540*/  LEA R5, R0.reuse, R5, 0x2 ;  /* 0x0000000500057211 */ /* 0x040fe400078e10ff */
[C---:B------:R-:W-:Y:S02]  /*0550*/  LEA R11, R0.reuse, R11, 0x2 ;  /* 0x0000000b000b7211 */ /* 0x040fe400078e10ff */
[----:B------:R-:W-:Y:S01]  /*0560*/  LEA R29, R0, R29, 0x2 ;  /* 0x0000001d001d7211 */ /* 0x000fe200078e10ff */
[----:B---3--:R-:W-:-:S05]  /*0570*/  FADD R23, R14, R19 ;  /* 0x000000130e177221 */ /* 0x008fca0000000000 */
[----:B------:R0:W-:Y:S01]  /*0580*/  STG.E desc[UR4][R16.64], R23 ;  /* 0x0000001710007986 */ /* 0x0001e2000c101904 */
[----:B------:R-:W-:Y:S05]  /*0590*/  @P0 BRA `(.L_x_1) ;  /* 0xfffffffc00380947 */ /* 0x000fea000383ffff */
.L_x_0:
[----:B------:R-:W-:Y:S05]  /*05a0*/  @!P1 EXIT ;  /* 0x000000000000994d */ /* 0x000fea0003800000 */
[----:B------:R-:W1:Y:S01]  /*05b0*/  LDC R14, c[0x0][0x38c] ;  /* 0x0000e300ff0e7b82 */ /* 0x000e620000000800 */
[----:B0-----:R-:W-:Y:S01]  /*05c0*/  IMAD R17, R0, R3, R4 ;  /* 0x0000000300117224 */ /* 0x001fe200078e0204 */
[----:B------:R-:W-:-:S06]  /*05d0*/  IADD3 R16, PT, PT, -R2, RZ, RZ ;  /* 0x000000ff02107210 */ /* 0x000fcc0007ffe1ff */
[----:B------:R-:W0:Y:S08]  /*05e0*/  LDC.64 R6, c[0x0][0x398] ;  /* 0x0000e600ff067b82 */ /* 0x000e300000000a00 */
[----:B------:R-:W2:Y:S08]  /*05f0*/  LDC.64 R8, c[0x0][0x390] ;  /* 0x0000e400ff087b82 */ /* 0x000eb00000000a00 */
[----:B------:R-:W3:Y:S01]  /*0600*/  LDC.64 R10, c[0x0][0x3a0] ;  /* 0x0000e800ff0a7b82 */ /* 0x000ee20000000a00 */
[----:B-1----:R-:W-:-:S07]  /*0610*/  IMAD R19, R14, UR6, R17 ;  /* 0x000000060e137c24 */ /* 0x002fce000f8e0211 */
[----:B------:R-:W1:Y:S02]  /*0620*/  LDC.64 R12, c[0x0][0x380] ;  /* 0x0000e000ff0c7b82 */ /* 0x000e640000000a00 */
.L_x_2:
[----:B0---4-:R-:W4:Y:S01]  /*0630*/  LDG.E R2, desc[UR4][R6.64] ;  /* 0x0000000406027981 */ /* 0x011f22000c1e1900 */
[----:B---3--:R-:W-:-:S06]  /*0640*/  IMAD.WIDE.U32 R4, R19, 0x4, R10 ;  /* 0x0000000413047825 */ /* 0x008fcc00078e000a */
[----:B------:R-:W3:Y:S01]  /*0650*/  LDG.E R5, desc[UR4][R4.64] ;  /* 0x0000000404057981 */ /* 0x000ee2000c1e1900 */
[----:B----4-:R-:W-:-:S04]  /*0660*/  IMAD R3, R2, UR6, R17 ;  /* 0x0000000602037c24 */ /* 0x010fc8000f8e0211 */
[----:B--2---:R-:W-:-:S06]  /*0670*/  IMAD.WIDE.U32 R2, R3, 0x4, R8 ;  /* 0x0000000403027825 */ /* 0x004fcc00078e0008 */
[----:B------:R-:W3:Y:S01]  /*0680*/  LDG.E R2, desc[UR4][R2.64] ;  /* 0x0000000402027981 */ /* 0x000ee2000c1e1900 */
[----:B------:R-:W-:-:S04]  /*0690*/  IADD3 R16, PT, PT, R16, 0x1, RZ ;  /* 0x0000000110107810 */ /* 0x000fc80007ffe0ff */
[----:B------:R-:W-:Y:S01]  /*06a0*/  ISETP.NE.AND P0, PT, R16, RZ, PT ;  /* 0x000000ff1000720c */ /* 0x000fe20003f05270 */
[----:B-1----:R-:W-:Y:S01]  /*06b0*/  IMAD.WIDE.U32 R14, R19, 0x4, R12 ;  /* 0x00000004130e7825 */ /* 0x002fe200078e000c */
[C---:B------:R-:W-:Y:S02]  /*06c0*/  IADD3 R19, PT, PT, R0.reuse, R19, RZ ;  /* 0x0000001300137210 */ /* 0x040fe40007ffe0ff */
[----:B------:R-:W-:Y:S01]  /*06d0*/  IADD3 R17, PT, PT, R0, R17, RZ ;  /* 0x0000001100117210 */ /* 0x000fe20007ffe0ff */
[----:B---3--:R-:W-:-:S05]  /*06e0*/  FADD R21, R2, R5 ;  /* 0x0000000502157221 */ /* 0x008fca0000000000 */
[----:B------:R4:W-:Y:S03]  /*06f0*/  STG.E desc[UR4][R14.64], R21 ;  /* 0x000000150e007986 */ /* 0x0009e6000c101904 */
[----:B------:R-:W-:Y:S05]  /*0700*/  @P0 BRA `(.L_x_2) ;  /* 0xfffffffc00c80947 */ /* 0x000fea000383ffff */
[----:B------:R-:W-:Y:S05]  /*0710*/  EXIT ;  /* 0x000000000000794d */ /* 0x000fea0003800000 */
.L_x_3:
[----:B------:R-:W-:-:S00]  /*0720*/  BRA `(.L_x_3) ;  /* 0xfffffffc00fc7947 */ /* 0x000fc0000383ffff */
[----:B------:R-:W-:-:S00]  /*0730*/  NOP ;  /* 0x0000000000007918 */ /* 0x000fc00000000000 */
        /* <DEDUP_REMOVED lines=12> */
.L_x_196:


//--------------------- .text._Z9max_indexPfmmPi  --------------------------
	.section	.text._Z9max_indexPfmmPi,"ax",@progbits
	.align	128
        .global         _Z9max_indexPfmmPi
        .type           _Z9max_indexPfmmPi,@function
        .size           _Z9max_indexPfmmPi,(.L_x_197 - _Z9max_indexPfmmPi)
        .other          _Z9max_indexPfmmPi,@"STO_CUDA_ENTRY STV_DEFAULT"
_Z9max_indexPfmmPi:
.text._Z9max_indexPfmmPi:
[----:B------:R-:W-:Y:S01]  /*0000*/  LDC R1, c[0x0][0x37c] ;  /* 0x0000df00ff017b82 */ /* 0x000fe20000000800 */
[----:B------:R-:W0:Y:S07]  /*0010*/  S2R R0, SR_TID.X ;  /* 0x0000000000007919 */ /* 0x000e2e0000002100 */
[----:B------:R-:W1:Y:S01]  /*0020*/  S2UR UR5, SR_CgaCtaId ;  /* 0x00000000000579c3 */ /* 0x000e620000008800 */
[----:B------:R-:W-:Y:S01]  /*0030*/  UMOV UR4, 0x400 ;  /* 0x0000040000047882 */ /* 0x000fe20000000000 */
[----:B------:R-:W2:Y:S01]  /*0040*/  LDCU.64 UR6, c[0x0][0x358] ;  /* 0x00006b00ff0677ac */ /* 0x000ea20008000a00 */
[----:B------:R-:W-:Y:S01]  /*0050*/  BSSY.RECONVERGENT B0, `(.L_x_4) ;  /* 0x0000026000007945 */ /* 0x000fe20003800200 */
[----:B------:R-:W3:Y:S04]  /*0060*/  LDCU.64 UR10, c[0x0][0x380] ;  /* 0x00007000ff0a77ac */ /* 0x000ee80008000a00 */
[----:B------:R-:W4:Y:S08]  /*0070*/  S2UR UR8, SR_CTAID.X ;  /* 0x00000000000879c3 */ /* 0x000f300000002500 */
[----:B------:R-:W4:Y:S01]  /*0080*/  LDC R7, c[0x0][0x390] ;  /* 0x0000e400ff077b82 */ /* 0x000f220000000800 */
[----:B-1----:R-:W-:-:S06]  /*0090*/  ULEA UR4, UR5, UR4, 0x18 ;  /* 0x0000000405047291 */ /* 0x002fcc000f8ec0ff */
[----:B0-----:R-:W-:-:S05]  /*00a0*/  LEA R2, R0, UR4, 0x2 ;  /* 0x0000000400027c11 */ /* 0x001fca000f8e10ff */
[----:B------:R0:W-:Y:S01]  /*00b0*/  STS [R2], RZ ;  /* 0x000000ff02007388 */ /* 0x0001e20000000800 */
[C---:B----4-:R-:W-:Y:S02]  /*00c0*/  IMAD R3, R7.reuse, UR8, R7 ;  /* 0x0000000807037c24 */ /* 0x050fe4000f8e0207 */
[----:B------:R-:W-:-:S05]  /*00d0*/  IMAD R8, R7, UR8, R0 ;  /* 0x0000000807087c24 */ /* 0x000fca000f8e0200 */
[----:B------:R-:W-:-:S13]  /*00e0*/  ISETP.GE.AND P0, PT, R8, R3, PT ;  /* 0x000000030800720c */ /* 0x000fda0003f06270 */
[----:B0-23--:R-:W-:Y:S05]  /*00f0*/  @P0 BRA `(.L_x_5) ;  /* 0x00000000006c0947 */ /* 0x00dfea0003800000 */
[----:B------:R-:W0:Y:S01]  /*0100*/  LDC R6, c[0x0][0x394] ;  /* 0x0000e500ff067b82 */ /* 0x000e220000000800 */
[----:B------:R-:W0:Y:S01]  /*0110*/  LDCU.64 UR4, c[0x0][0x388] ;  /* 0x00007100ff0477ac */ /* 0x000e220008000a00 */
[----:B------:R-:W-:Y:S02]  /*0120*/  IMAD.MOV.U32 R13, RZ, RZ, R8 ;  /* 0x000000ffff0d7224 */ /* 0x000fe400078e0008 */
[----:B------:R-:W-:-:S04]  /*0130*/  IMAD.MOV.U32 R15, RZ, RZ, RZ ;  /* 0x000000ffff0f7224 */ /* 0x000fc800078e00ff */
[----:B------:R-:W1:Y:S08]  /*0140*/  LDC R12, c[0x0][0x360] ;  /* 0x0000d800ff0c7b82 */ /* 0x000e700000000800 */
[----:B------:R-:W2:Y:S01]  /*0150*/  LDC.64 R4, c[0x0][0x380] ;  /* 0x0000e000ff047b82 */ /* 0x000ea20000000a00 */
[----:B0-----:R-:W-:-:S04]  /*0160*/  IMAD R6, R6, UR4, RZ ;  /* 0x0000000406067c24 */ /* 0x001fc8000f8e02ff */
[C---:B------:R-:W-:Y:S02]  /*0170*/  IMAD R9, R7.reuse, UR5, R6 ;  /* 0x0000000507097c24 */ /* 0x040fe4000f8e0206 */
[----:B------:R-:W-:-:S04]  /*0180*/  IMAD.WIDE.U32 R6, R7, UR4, RZ ;  /* 0x0000000407067c25 */ /* 0x000fc8000f8e00ff */
[----:B-1----:R-:W-:-:S07]  /*0190*/  IMAD.IADD R14, R7, 0x1, R9 ;  /* 0x00000001070e7824 */ /* 0x002fce00078e0209 */
.L_x_8:
[----:B------:R-:W-:Y:S01]  /*01a0*/  ISETP.GT.U32.AND P0, PT, R6, R13, PT ;  /* 0x0000000d0600720c */ /* 0x000fe20003f04070 */
[----:B------:R-:W-:Y:S01]  /*01b0*/  BSSY.RECONVERGENT B1, `(.L_x_6) ;  /* 0x000000c000017945 */ /* 0x000fe20003800200 */
[----:B------:R-:W-:-:S04]  /*01c0*/  SHF.R.S32.HI R11, RZ, 0x1f, R13 ;  /* 0x0000001fff0b7819 */ /* 0x000fc8000001140d */
[----:B------:R-:W-:-:S13]  /*01d0*/  ISETP.GT.U32.AND.EX P0, PT, R14, R11, PT, P0 ;  /* 0x0000000b0e00720c */ /* 0x000fda0003f04100 */
[----:B------:R-:W-:Y:S05]  /*01e0*/  @!P0 BRA `(.L_x_7) ;  /* 0x0000000000208947 */ /* 0x000fea0003800000 */
[----:B------:R-:W-:Y:S01]  /*01f0*/  LEA R10, P0, R13, UR10, 0x2 ;  /* 0x0000000a0d0a7c11 */ /* 0x000fe2000f8010ff */
[----:B--2---:R-:W-:-:S03]  /*0200*/  IMAD.WIDE R8, R15, 0x4, R4 ;  /* 0x000000040f087825 */ /* 0x004fc600078e0204 */
[----:B------:R-:W-:-:S03]  /*0210*/  LEA.HI.X R11, R13, UR11, R11, 0x2, P0 ;  /* 0x0000000b0d0b7c11 */ /* 0x000fc600080f140b */
[----:B------:R-:W2:Y:S04]  /*0220*/  LDG.E R9, desc[UR6][R8.64] ;  /* 0x0000000608097981 */ /* 0x000ea8000c1e1900 */
[----:B------:R-:W2:Y:S02]  /*0230*/  LDG.E R10, desc[UR6][R10.64] ;  /* 0x000000060a0a7981 */ /* 0x000ea4000c1e1900 */
[----:B--2---:R-:W-:-:S13]  /*0240*/  FSETP.GT.AND P0, PT, R10, R9, PT ;  /* 0x000000090a00720b */ /* 0x004fda0003f04000 */
[----:B------:R0:W-:Y:S01]  /*0250*/  @P0 STS [R2], R13 ;  /* 0x0000000d02000388 */ /* 0x0001e20000000800 */
[----:B------:R-:W-:-:S07]  /*0260*/  @P0 IMAD.MOV.U32 R15, RZ, RZ, R13 ;  /* 0x000000ffff0f0224 */ /* 0x000fce00078e000d */
.L_x_7:
[----:B------:R-:W-:Y:S05]  /*0270*/  BSYNC.RECONVERGENT B1 ;  /* 0x0000000000017941 */ /* 0x000fea0003800200 */
.L_x_6:
[----:B0-----:R-:W-:-:S04]  /*0280*/  IADD3 R13, PT, PT, R12, R13, RZ ;  /* 0x0000000d0c0d7210 */ /* 0x001fc80007ffe0ff */
[----:B------:R-:W-:-:S13]  /*0290*/  ISETP.GE.AND P0, PT, R13, R3, PT ;  /* 0x000000030d00720c */ /* 0x000fda0003f06270 */
[----:B------:R-:W-:Y:S05]  /*02a0*/  @!P0 BRA `(.L_x_8) ;  /* 0xfffffffc00bc8947 */ /* 0x000fea000383ffff */
.L_x_5:
[----:B------:R-:W-:Y:S05]  /*02b0*/  BSYNC.RECONVERGENT B0 ;  /* 0x0000000000007941 */ /* 0x000fea0003800200 */
.L_x_4:
[----:B------:R-:W0:Y:S02]  /*02c0*/  LDCU UR4, c[0x0][0x360] ;  /* 0x00006c00ff0477ac */ /* 0x000e240008000800 */
[----:B0-----:R-:W-:-:S09]  /*02d0*/  UISETP.GE.U32.AND UP0, UPT, UR4, 0x2, UPT ;  /* 0x000000020400788c */ /* 0x001fd2000bf06070 */
[----:B------:R-:W-:Y:S05]  /*02e0*/  BRA.U !UP0, `(.L_x_9) ;  /* 0x0000000108507547 */ /* 0x000fea000b800000 */
[----:B------:R-:W0:Y:S01]  /*02f0*/  LDC.64 R8, c[0x0][0x380] ;  /* 0x0000e000ff087b82 */ /* 0x000e220000000a00 */
[----:B------:R-:W-:-:S07]  /*0300*/  IMAD.U32 R3, RZ, RZ, UR4 ;  /* 0x00000004ff037e24 */ /* 0x000fce000f8e00ff */
.L_x_12:
[--C-:B--2---:R-:W-:Y:S01]  /*0310*/  IMAD.MOV.U32 R4, RZ, RZ, R3.reuse ;  /* 0x000000ffff047224 */ /* 0x104fe200078e0003 */
[----:B------:R-:W-:Y:S01]  /*0320*/  SHF.R.U32.HI R3, RZ, 0x1, R3 ;  /* 0x00000001ff037819 */ /* 0x000fe20000011603 */
[----:B------:R-:W-:Y:S03]  /*0330*/  BAR.SYNC.DEFER_BLOCKING 0x0 ;  /* 0x0000000000007b1d */ /* 0x000fe60000010000 */
[----:B------:R-:W-:Y:S02]  /*0340*/  ISETP.GE.U32.AND P1, PT, R0, R3, PT ;  /* 0x000000030000720c */ /* 0x000fe40003f26070 */
[----:B------:R-:W-:Y:S01]  /*0350*/  ISETP.GT.U32.AND P0, PT, R4, 0x3, PT ;  /* 0x000000030400780c */ /* 0x000fe20003f04070 */
[----:B------:R-:W-:Y:S10]  /*0360*/  BSSY.RECONVERGENT B0, `(.L_x_10) ;  /* 0x000000b000007945 */ /* 0x000ff40003800200 */
[----:B-1----:R-:W-:Y:S05]  /*0370*/  @P1 BRA `(.L_x_11) ;  /* 0x0000000000241947 */ /* 0x002fea0003800000 */
[----:B------:R-:W-:Y:S01]  /*0380*/  LEA R10, R3, R2, 0x2 ;  /* 0x00000002030a7211 */ /* 0x000fe200078e10ff */
[----:B------:R-:W0:Y:S04]  /*0390*/  LDS R7, [R2] ;  /* 0x0000000002077984 */ /* 0x000e280000000800 */
[----:B------:R-:W1:Y:S01]  /*03a0*/  LDS R11, [R10] ;  /* 0x000000000a0b7984 */ /* 0x000e620000000800 */
[----:B0-----:R-:W-:-:S04]  /*03b0*/  IMAD.WIDE R6, R7, 0x4, R8 ;  /* 0x0000000407067825 */ /* 0x001fc800078e0208 */
[----:B-1----:R-:W-:Y:S02]  /*03c0*/  IMAD.WIDE R4, R11, 0x4, R8 ;  /* 0x000000040b047825 */ /* 0x002fe400078e0208 */
[----:B------:R-:W2:Y:S04]  /*03d0*/  LDG.E R7, desc[UR6][R6.64] ;  /* 0x0000000606077981 */ /* 0x000ea8000c1e1900 */
[----:B------:R-:W2:Y:S02]  /*03e0*/  LDG.E R4, desc[UR6][R4.64] ;  /* 0x0000000604047981 */ /* 0x000ea4000c1e1900 */
[----:B--2---:R-:W-:-:S13]  /*03f0*/  FSETP.GT.AND P1, PT, R4, R7, PT ;  /* 0x000000070400720b */ /* 0x004fda0003f24000 */
[----:B------:R1:W-:Y:S02]  /*0400*/  @P1 STS [R2], R11 ;  /* 0x0000000b02001388 */ /* 0x0003e40000000800 */
.L_x_11:
[----:B------:R-:W-:Y:S05]  /*0410*/  BSYNC.RECONVERGENT B0 ;  /* 0x0000000000007941 */ /* 0x000fea0003800200 */
.L_x_10:
[----:B------:R-:W-:Y:S05]  /*0420*/  @P0 BRA `(.L_x_12) ;  /* 0xfffffffc00b80947 */ /* 0x000fea000383ffff */
.L_x_9:
[----:B------:R-:W-:Y:S01]  /*0430*/  BAR.SYNC.DEFER_BLOCKING 0x0 ;  /* 0x0000000000007b1d */ /* 0x000fe20000010000 */
[----:B------:R-:W-:-:S13]  /*0440*/  ISETP.NE.AND P0, PT, R0, RZ, PT ;  /* 0x000000ff0000720c */ /* 0x000fda0003f05270 */
[----:B------:R-:W-:Y:S05]  /*0450*/  @P0 EXIT ;  /* 0x000000000000094d */ /* 0x000fea0003800000 */
[----:B------:R-:W3:Y:S01]  /*0460*/  S2UR UR5, SR_CgaCtaId ;  /* 0x00000000000579c3 */ /* 0x000ee20000008800 */
[----:B------:R-:W-:-:S07]  /*0470*/  UMOV UR4, 0x400 ;  /* 0x0000040000047882 */ /* 0x000fce0000000000 */
[----:B-1----:R-:W1:Y:S01]  /*0480*/  LDC.64 R2, c[0x0][0x398] ;  /* 0x0000e600ff027b82 */ /* 0x002e620000000a00 */
[----:B---3--:R-:W-:-:S09]  /*0490*/  ULEA UR4, UR5, UR4, 0x18 ;  /* 0x0000000405047291 */ /* 0x008fd2000f8ec0ff */
[----:B--2---:R-:W1:Y:S04]  /*04a0*/  LDS R5, [UR4] ;  /* 0x00000004ff057984 */ /* 0x004e680008000800 */
[----:B-1----:R-:W-:Y:S01]  /*04b0*/  STG.E desc[UR6][R2.64], R5 ;  /* 0x0000000502007986 */ /* 0x002fe2000c101906 */
[----:B------:R-:W-:Y:S05]  /*04c0*/  EXIT ;  /* 0x000000000000794d */ /* 0x000fea0003800000 */
.L_x_13:
        /* <DEDUP_REMOVED lines=11> */
.L_x_197:


//--------------------- .text._Z10matmul_mhaPKfS0_Pfiiiii --------------------------
	.section	.text._Z10matmul_mhaPKfS0_Pfiiiii,"ax",@progbits
	.align	128
        .global         _Z10matmul_mhaPKfS0_Pfiiiii
        .type           _Z10matmul_mhaPKfS0_Pfiiiii,@function
        .size           _Z10matmul_mhaPKfS0_Pfiiiii,(.L_x_198 - _Z10matmul_mhaPKfS0_Pfiiiii)
        .other          _Z10matmul_mhaPKfS0_Pfiiiii,@"STO_CUDA_ENTRY STV_DEFAULT"
_Z10matmul_mhaPKfS0_Pfiiiii:
.text._Z10matmul_mhaPKfS0_Pfiiiii:
[----:B------:R-:W-:Y:S01]  /*0000*/  LDC R1, c[0x0][0x37c] ;  /* 0x0000df00ff017b82 */ /* 0x000fe20000000800 */
[----:B------:R-:W0:Y:S07]  /*0010*/  S2R R6, SR_TID.X ;  /* 0x0000000000067919 */ /* 0x000e2e0000002100 */
[----:B------:R-:W1:Y:S01]  /*0020*/  LDC R9, c[0x0][0x3a4] ;  /* 0x0000e900ff097b82 */ /* 0x000e620000000800 */
[----:B------:R-:W2:Y:S01]  /*0030*/  LDCU UR4, c[0x0][0x364] ;  /* 0x00006c80ff0477ac */ /* 0x000ea20008000800 */
[----:B------:R-:W0:Y:S01]  /*0040*/  S2R R7, SR_CTAID.X ;  /* 0x0000000000077919 */ /* 0x000e220000002500 */
[----:B------:R-:W0:Y:S01]  /*0050*/  LDCU UR5, c[0x0][0x360] ;  /* 0x00006c00ff0577ac */ /* 0x000e220008000800 */
[----:B------:R-:W2:Y:S04]  /*0060*/  S2R R8, SR_TID.Y ;  /* 0x0000000000087919 */ /* 0x000ea80000002200 */
[----:B------:R-:W3:Y:S01]  /*0070*/  LDC.64 R2, c[0x0][0x398] ;  /* 0x0000e600ff027b82 */ /* 0x000ee20000000a00 */
[----:B------:R-:W1:Y:S01]  /*0080*/  LDCU UR6, c[0x0][0x3a8] ;  /* 0x00007500ff0677ac */ /* 0x000e620008000800 */
[----:B------:R-:W2:Y:S01]  /*0090*/  S2R R5, SR_CTAID.Y ;  /* 0x0000000000057919 */ /* 0x000ea20000002600 */
[----:B0-----:R-:W-:-:S04]  /*00a0*/  IMAD R0, R7, UR5, R6 ;  /* 0x0000000507007c24 */ /* 0x001fc8000f8e0206 */
[----:B-1----:R-:W-:Y:S02]  /*00b0*/  IMAD R4, R9, UR6, R0 ;  /* 0x0000000609047c24 */ /* 0x002fe4000f8e0200 */
[----:B--2---:R-:W-:-:S03]  /*00c0*/  IMAD R0, R5, UR4, R8 ;  /* 0x0000000405007c24 */ /* 0x004fc6000f8e0208 */
[----:B---3--:R-:W-:-:S04]  /*00d0*/  ISETP.GE.AND P0, PT, R4, R3, PT ;  /* 0x000000030400720c */ /* 0x008fc80003f06270 */
[----:B------:R-:W-:-:S13]  /*00e0*/  ISETP.GE.OR P0, PT, R0, R2, P0 ;  /* 0x000000020000720c */ /* 0x000fda0000706670 */
[----:B------:R-:W-:Y:S05]  /*00f0*/  @P0 EXIT ;  /* 0x000000000000094d */ /* 0x000fea0003800000 */
[----:B------:R-:W0:Y:S01]  /*0100*/  LDCU UR10, c[0x0][0x3a0] ;  /* 0x00007400ff0a77ac */ /* 0x000e220008000800 */
[----:B------:R-:W1:Y:S01]  /*0110*/  LDC.64 R20, c[0x0][0x390] ;  /* 0x0000e400ff147b82 */ /* 0x000e620000000a00 */
[----:B------:R-:W-:Y:S02]  /*0120*/  IMAD R5, R0, R3, R4 ;  /* 0x0000000300057224 */ /* 0x000fe400078e0204 */
[----:B------:R-:W-:Y:S01]  /*0130*/  HFMA2 R11, -RZ, RZ, 0, 0 ;  /* 0x00000000ff0b7431 */ /* 0x000fe200000001ff */
[----:B------:R-:W2:Y:S01]  /*0140*/  LDCU.64 UR8, c[0x0][0x358] ;  /* 0x00006b00ff0877ac */ /* 0x000ea20008000a00 */
[----:B0-----:R-:W-:Y:S01]  /*0150*/  UISETP.GE.AND UP0, UPT, UR10, 0x20, UPT ;  /* 0x000000200a00788c */ /* 0x001fe2000bf06270 */
[----:B-1----:R-:W-:-:S08]  /*0160*/  IMAD.WIDE R20, R5, 0x4, R20 ;  /* 0x0000000405147825 */ /* 0x002fd000078e0214 */
[----:B--2---:R-:W-:Y:S05]  /*0170*/  BRA.U !UP0, `(.L_x_14) ;  /* 0x00000005089c7547 */ /* 0x004fea000b800000 */
[----:B------:R-:W0:Y:S01]  /*0180*/  S2UR UR7, SR_CgaCtaId ;  /* 0x00000000000779c3 */ /* 0x000e220000008800 */
[----:B------:R-:W-:Y:S01]  /*0190*/  UMOV UR4, 0x400 ;  /* 0x0000040000047882 */ /* 0x000fe20000000000 */
[----:B------:R-:W-:Y:S02]  /*01a0*/  USHF.R.S32.HI UR6, URZ, 0x1f, UR10 ;  /* 0x0000001fff067899 */ /* 0x000fe4000801140a */
[----:B------:R-:W-:Y:S01]  /*01b0*/  IMAD R0, R0, UR10, R6 ;  /* 0x0000000a00007c24 */ /* 0x000fe2000f8e0206 */
[----:B------:R-:W-:Y:S01]  /*01c0*/  UIADD3 UR5, UPT, UPT, UR4, 0x1000, URZ ;  /* 0x0000100004057890 */ /* 0x000fe2000fffe0ff */
[----:B------:R-:W-:Y:S01]  /*01d0*/  IMAD R2, R8, R3, R4 ;  /* 0x0000000308027224 */ /* 0x000fe200078e0204 */
[----:B------:R-:W-:Y:S01]  /*01e0*/  ULEA.HI UR6, UR6, UR10, URZ, 0x5 ;  /* 0x0000000a06067291 */ /* 0x000fe2000f8f28ff */
[----:B------:R-:W-:Y:S01]  /*01f0*/  MOV R11, RZ ;  /* 0x000000ff000b7202 */ /* 0x000fe20000000f00 */
[----:B------:R-:W1:Y:S02]  /*0200*/  LDC.64 R18, c[0x0][0x380] ;  /* 0x0000e000ff127b82 */ /* 0x000e640000000a00 */
[----:B------:R-:W-:-:S04]  /*0210*/  USHF.R.S32.HI UR6, URZ, 0x5, UR6 ;  /* 0x00000005ff067899 */ /* 0x000fc80008011406 */
[----:B------:R-:W-:Y:S02]  /*0220*/  UIADD3 UR6, UPT, UPT, -UR6, URZ, URZ ;  /* 0x000000ff06067290 */ /* 0x000fe4000fffe1ff */
[----:B------:R-:W2:Y:S01]  /*0230*/  LDC.64 R16, c[0x0][0x388] ;  /* 0x0000e200ff107b82 */ /* 0x000ea20000000a00 */
[----:B0-----:R-:W-:Y:S02]  /*0240*/  ULEA UR4, UR7, UR4, 0x18 ;  /* 0x0000000407047291 */ /* 0x001fe4000f8ec0ff */
[----:B------:R-:W-:-:S04]  /*0250*/  ULEA UR5, UR7, UR5, 0x18 ;  /* 0x0000000507057291 */ /* 0x000fc8000f8ec0ff */
[----:B------:R-:W-:Y:S02]  /*0260*/  LEA R7, R8, UR4, 0x7 ;  /* 0x0000000408077c11 */ /* 0x000fe4000f8e38ff */
[C---:B------:R-:W-:Y:S02]  /*0270*/  LEA R5, R6.reuse, UR5, 0x2 ;  /* 0x0000000506057c11 */ /* 0x040fe4000f8e10ff */
[----:B------:R-:W-:Y:S02]  /*0280*/  LEA R6, R6, R7, 0x2 ;  /* 0x0000000706067211 */ /* 0x000fe400078e10ff */
[----:B------:R-:W-:-:S07]  /*0290*/  LEA R4, R8, R5, 0x7 ;  /* 0x0000000508047211 */ /* 0x000fce00078e38ff */
.L_x_15:
[----:B-1----:R-:W-:-:S04]  /*02a0*/  IMAD.WIDE.U32 R8, R0, 0x4, R18 ;  /* 0x0000000400087825 */ /* 0x002fc800078e0012 */
[----:B--2---:R-:W-:Y:S01]  /*02b0*/  IMAD.WIDE.U32 R26, R2, 0x4, R16 ;  /* 0x00000004021a7825 */ /* 0x004fe200078e0010 */
[----:B------:R-:W2:Y:S05]  /*02c0*/  LDG.E R29, desc[UR8][R8.64] ;  /* 0x00000008081d7981 */ /* 0x000eaa000c1e1900 */
[----:B------:R-:W3:Y:S01]  /*02d0*/  LDG.E R27, desc[UR8][R26.64] ;  /* 0x000000081a1b7981 */ /* 0x000ee2000c1e1900 */
[----:B------:R-:W-:Y:S01]  /*02e0*/  UIADD3 UR6, UPT, UPT, UR6, 0x1, URZ ;  /* 0x0000000106067890 */ /* 0x000fe2000fffe0ff */
[----:B------:R-:W-:Y:S02]  /*02f0*/  IADD3 R0, PT, PT, R0, 0x20, RZ ;  /* 0x0000002000007810 */ /* 0x000fe40007ffe0ff */
[----:B------:R-:W-:Y:S01]  /*0300*/  LEA R2, R3, R2, 0x5 ;  /* 0x0000000203027211 */ /* 0x000fe200078e28ff */
[----:B------:R-:W-:Y:S01]  /*0310*/  UISETP.NE.AND UP0, UPT, UR6, URZ, UPT ;  /* 0x000000ff0600728c */ /* 0x000fe2000bf05270 */
[----:B--2---:R-:W-:Y:S04]  /*0320*/  STS [R6], R29 ;  /* 0x0000001d06007388 */ /* 0x004fe80000000800 */
[----:B---3--:R-:W-:Y:S01]  /*0330*/  STS [R4], R27 ;  /* 0x0000001b04007388 */ /* 0x008fe20000000800 */
[----:B------:R-:W-:Y:S06]  /*0340*/  BAR.SYNC.DEFER_BLOCKING 0x0 ;  /* 0x0000000000007b1d */ /* 0x000fec0000010000 */
[----:B------:R-:W-:Y:S04]  /*0350*/  LDS R10, [R5] ;  /* 0x00000000050a7984 */ /* 0x000fe80000000800 */
[----:B------:R-:W0:Y:S04]  /*0360*/  LDS.128 R12, [R7] ;  /* 0x00000000070c7984 */ /* 0x000e280000000c00 */
[----:B------:R-:W1:Y:S04]  /*0370*/  LDS R22, [R5+0x80] ;  /* 0x0000800005167984 */ /* 0x000e680000000800 */
[----:B------:R-:W2:Y:S04]  /*0380*/  LDS R23, [R5+0x100] ;  /* 0x0001000005177984 */ /* 0x000ea80000000800 */
[----:B------:R-:W3:Y:S04]  /*0390*/  LDS R24, [R5+0x180] ;  /* 0x0001800005187984 */ /* 0x000ee80000000800 */
[----:B------:R-:W-:Y:S04]  /*03a0*/  LDS R25, [R5+0x200] ;  /* 0x0002000005197984 */ /* 0x000fe80000000800 */
[----:B------:R-:W-:Y:S01]  /*03b0*/  LDS R26, [R5+0xb80] ;  /* 0x000b8000051a7984 */ /* 0x000fe20000000800 */
[----:B0-----:R-:W-:-:S03]  /*03c0*/  FFMA R12, R12, R10, R11 ;  /* 0x0000000a0c0c7223 */ /* 0x001fc6000000000b */
[----:B------:R-:W0:Y:S01]  /*03d0*/  LDS.128 R8, [R7+0x10] ;  /* 0x0000100007087984 */ /* 0x000e220000000c00 */
[----:B-1----:R-:W-:-:S03]  /*03e0*/  FFMA R12, R22, R13, R12 ;  /* 0x0000000d160c7223 */ /* 0x002fc6000000000c */
[----:B------:R-:W1:Y:S01]  /*03f0*/  LDS R22, [R5+0x280] ;  /* 0x0002800005167984 */ /* 0x000e620000000800 */
[----:B--2---:R-:W-:-:S03]  /*0400*/  FFMA R13, R23, R14, R12 ;  /* 0x0000000e170d7223 */ /* 0x004fc6000000000c */
[----:B------:R-:W2:Y:S01]  /*0410*/  LDS R23, [R5+0x300] ;  /* 0x0003000005177984 */ /* 0x000ea20000000800 */
[----:B---3--:R-:W-:-:S03]  /*0420*/  FFMA R13, R24, R15, R13 ;  /* 0x0000000f180d7223 */ /* 0x008fc6000000000d */
[----:B------:R-:W3:Y:S01]  /*0430*/  LDS R24, [R5+0x380] ;  /* 0x0003800005187984 */ /* 0x000ee20000000800 */
[----:B0-----:R-:W-:-:S03]  /*0440*/  FFMA R27, R8, R25, R13 ;  /* 0x00000019081b7223 */ /* 0x001fc6000000000d */
[----:B------:R-:W-:Y:S01]  /*0450*/  LDS R25, [R5+0x400] ;  /* 0x0004000005197984 */ /* 0x000fe20000000800 */
[----:B-1----:R-:W-:-:S03]  /*0460*/  FFMA R8, R22, R9, R27 ;  /* 0x0000000916087223 */ /* 0x002fc6000000001b */
[----:B------:R-:W0:Y:S01]  /*0470*/  LDS.128 R12, [R7+0x20] ;  /* 0x00002000070c7984 */ /* 0x000e220000000c00 */
[----:B--2---:R-:W-:-:S03]  /*0480*/  FFMA R9, R23, R10, R8 ;  /* 0x0000000a17097223 */ /* 0x004fc60000000008 */
[----:B------:R-:W1:Y:S01]  /*0490*/  LDS R22, [R5+0x480] ;  /* 0x0004800005167984 */ /* 0x000e620000000800 */
[----:B---3--:R-:W-:-:S03]  /*04a0*/  FFMA R9, R24, R11, R9 ;  /* 0x0000000b18097223 */ /* 0x008fc60000000009 */
[----:B------:R-:W2:Y:S04]  /*04b0*/  LDS R23, [R5+0x500] ;  /* 0x0005000005177984 */ /* 0x000ea80000000800 */
        /* <DEDUP_REMOVED lines=27> */
[----:B------:R-:W-:Y:S01]  /*0670*/  LDS R24, [R5+0xc80] ;  /* 0x000c800005187984 */ /* 0x000fe20000000800 */
[----:B0-----:R-:W-:-:S03]  /*0680*/  FFMA R27, R8, R25, R13 ;  /* 0x00000019081b7223 */ /* 0x001fc6000000000d */
[----:B------:R-:W-:Y:S01]  /*0690*/  LDS R25, [R5+0xc00] ;  /* 0x000c000005197984 */ /* 0x000fe20000000800 */
[----:B-1----:R-:W-:-:S03]  /*06a0*/  FFMA R22, R22, R9, R27 ;  /* 0x0000000916167223 */ /* 0x002fc6000000001b */
[----:B------:R-:W0:Y:S01]  /*06b0*/  LDS.128 R12, [R7+0x60] ;  /* 0x00006000070c7984 */ /* 0x000e220000000c00 */
[----:B--2---:R-:W-:-:S03]  /*06c0*/  FFMA R9, R23, R10, R22 ;  /* 0x0000000a17097223 */ /* 0x004fc60000000016 */
[----:B------:R-:W1:Y:S01]  /*06d0*/  LDS R23, [R5+0xd00] ;  /* 0x000d000005177984 */ /* 0x000e620000000800 */
[----:B------:R-:W-:-:S03]  /*06e0*/  FFMA R9, R26, R11, R9 ;  /* 0x0000000b1a097223 */ /* 0x000fc60000000009 */
[----:B------:R-:W2:Y:S01]  /*06f0*/  LDS R22, [R5+0xd80] ;  /* 0x000d800005167984 */ /* 0x000ea20000000800 */
[----:B0-----:R-:W-:-:S03]  /*0700*/  FFMA R27, R12, R25, R9 ;  /* 0x000000190c1b7223 */ /* 0x001fc60000000009 */
[----:B------:R-:W-:Y:S01]  /*0710*/  LDS R25, [R5+0xe00] ;  /* 0x000e000005197984 */ /* 0x000fe20000000800 */
[----:B------:R-:W-:-:S03]  /*0720*/  FFMA R24, R24, R13, R27 ;  /* 0x0000000d18187223 */ /* 0x000fc6000000001b */
[----:B------:R-:W0:Y:S01]  /*0730*/  LDS.128 R8, [R7+0x70] ;  /* 0x0000700007087984 */ /* 0x000e220000000c00 */
[----:B-1----:R-:W-:-:S03]  /*0740*/  FFMA R23, R23, R14, R24 ;  /* 0x0000000e17177223 */ /* 0x002fc60000000018 */
[----:B------:R-:W1:Y:S01]  /*0750*/  LDS R27, [R5+0xe80] ;  /* 0x000e8000051b7984 */ /* 0x000e620000000800 */
[----:B--2---:R-:W-:-:S03]  /*0760*/  FFMA R15, R22, R15, R23 ;  /* 0x0000000f160f7223 */ /* 0x004fc60000000017 */
[----:B------:R-:W2:Y:S04]  /*0770*/  LDS R13, [R5+0xf00] ;  /* 0x000f0000050d7984 */ /* 0x000ea80000000800 */
[----:B------:R-:W3:Y:S01]  /*0780*/  LDS R12, [R5+0xf80] ;  /* 0x000f8000050c7984 */ /* 0x000ee20000000800 */
[----:B0-----:R-:W-:-:S04]  /*0790*/  FFMA R8, R8, R25, R15 ;  /* 0x0000001908087223 */ /* 0x001fc8000000000f */
[----:B-1----:R-:W-:-:S04]  /*07a0*/  FFMA R8, R27, R9, R8 ;  /* 0x000000091b087223 */ /* 0x002fc80000000008 */
[----:B--2---:R-:W-:-:S04]  /*07b0*/  FFMA R13, R13, R10, R8 ;  /* 0x0000000a0d0d7223 */ /* 0x004fc80000000008 */
[----:B---3--:R-:W-:Y:S01]  /*07c0*/  FFMA R11, R12, R11, R13 ;  /* 0x0000000b0c0b7223 */ /* 0x008fe2000000000d */
[----:B------:R-:W-:Y:S06]  /*07d0*/  BAR.SYNC.DEFER_BLOCKING 0x0 ;  /* 0x0000000000007b1d */ /* 0x000fec0000010000 */
[----:B------:R-:W-:Y:S05]  /*07e0*/  BRA.U UP0, `(.L_x_15) ;  /* 0xfffffff900ac7547 */ /* 0x000fea000b83ffff */
.L_x_14:
[----:B------:R-:W-:Y:S01]  /*07f0*/  STG.E desc[UR8][R20.64], R11 ;  /* 0x0000000b14007986 */ /* 0x000fe2000c101908 */
[----:B------:R-:W-:Y:S05]  /*0800*/  EXIT ;  /* 0x000000000000794d */ /* 0x000fea0003800000 */
.L_x_16:
        /* <DEDUP_REMOVED lines=15> */
.L_x_198:


//--------------------- .text._Z20matmul_mha_transposePKfS0_Pfiiiii --------------------------
	.section	.text._Z20matmul_mha_transposePKfS0_Pfiiiii,"ax",@progbits
	.align	128
        .global         _Z20matmul_mha_transposePKfS0_Pfiiiii
        .type           _Z20matmul_mha_transposePKfS0_Pfiiiii,@function
        .size           _Z20matmul_mha_transposePKfS0_Pfiiiii,(.L_x_199 - _Z20matmul_mha_transposePKfS0_Pfiiiii)
        .other          _Z20matmul_mha_transposePKfS0_Pfiiiii,@"STO_CUDA_ENTRY STV_DEFAULT"
_Z20matmul_mha_transposePKfS0_Pfiiiii:
.text._Z20matmul_mha_transposePKfS0_Pfiiiii:
[----:B------:R-:W-:Y:S01]  /*0000*/  LDC R1, c[0x0][0x37c] ;  /* 0x0000df00ff017b82 */ /* 0x000fe20000000800 */
[----:B------:R-:W0:Y:S01]  /*0010*/  S2R R7, SR_TID.X ;  /* 0x0000000000077919 */ /* 0x000e220000002100 */
[----:B------:R-:W0:Y:S01]  /*0020*/  LDCU UR4, c[0x0][0x360] ;  /* 0x00006c00ff0477ac */ /* 0x000e220008000800 */
[----:B------:R-:W0:Y:S01]  /*0030*/  S2R R4, SR_CTAID.X ;  /* 0x0000000000047919 */ /* 0x000e220000002500 */
[----:B------:R-:W1:Y:S01]  /*0040*/  LDCU UR5, c[0x0][0x364] ;  /* 0x00006c80ff0577ac */ /* 0x000e620008000800 */
[----:B------:R-:W1:Y:S01]  /*0050*/  S2R R2, SR_TID.Y ;  /* 0x0000000000027919 */ /* 0x000e620000002200 */
[----:B------:R-:W2:Y:S01]  /*0060*/  LDCU.64 UR10, c[0x0][0x398] ;  /* 0x00007300ff0a77ac */ /* 0x000ea20008000a00 */
[----:B------:R-:W1:Y:S01]  /*0070*/  S2R R5, SR_CTAID.Y ;  /* 0x0000000000057919 */ /* 0x000e620000002600 */
[----:B0-----:R-:W-:-:S05]  /*0080*/  IMAD R4, R4, UR4, R7 ;  /* 0x0000000404047c24 */ /* 0x001fca000f8e0207 */
[----:B--2---:R-:W-:Y:S01]  /*0090*/  ISETP.GE.AND P0, PT, R4, UR11, PT ;  /* 0x0000000b04007c0c */ /* 0x004fe2000bf06270 */
[----:B-1----:R-:W-:-:S05]  /*00a0*/  IMAD R5, R5, UR5, R2 ;  /* 0x0000000505057c24 */ /* 0x002fca000f8e0202 */
[----:B------:R-:W-:-:S13]  /*00b0*/  ISETP.GE.OR P0, PT, R5, UR10, P0 ;  /* 0x0000000a05007c0c */ /* 0x000fda0008706670 */
[----:B------:R-:W-:Y:S05]  /*00c0*/  @P0 EXIT ;  /* 0x000000000000094d */ /* 0x000fea0003800000 */
[----:B------:R-:W0:Y:S01]  /*00d0*/  LDCU UR10, c[0x0][0x3a4] ;  /* 0x00007480ff0a77ac */ /* 0x000e220008000800 */
[----:B------:R-:W1:Y:S01]  /*00e0*/  LDC.64 R20, c[0x0][0x390] ;  /* 0x0000e400ff147b82 */ /* 0x000e620000000a00 */
[----:B------:R-:W-:Y:S02]  /*00f0*/  IMAD R3, R5, UR11, R4 ;  /* 0x0000000b05037c24 */ /* 0x000fe4000f8e0204 */
[----:B------:R-:W-:Y:S01]  /*0100*/  HFMA2 R23, -RZ, RZ, 0, 0 ;  /* 0x00000000ff177431 */ /* 0x000fe200000001ff */
[----:B------:R-:W2:Y:S01]  /*0110*/  LDCU.64 UR8, c[0x0][0x358] ;  /* 0x00006b00ff0877ac */ /* 0x000ea20008000a00 */
[----:B0-----:R-:W-:Y:S01]  /*0120*/  UISETP.GE.AND UP0, UPT, UR10, 0x20, UPT ;  /* 0x000000200a00788c */ /* 0x001fe2000bf06270 */
[----:B-1----:R-:W-:-:S08]  /*0130*/  IMAD.WIDE R20, R3, 0x4, R20 ;  /* 0x0000000403147825 */ /* 0x002fd000078e0214 */
[----:B--2---:R-:W-:Y:S05]  /*0140*/  BRA.U !UP0, `(.L_x_17) ;  /* 0x0000000508ac7547 */ /* 0x004fea000b800000 */
[----:B------:R-:W0:Y:S01]  /*0150*/  S2UR UR6, SR_CgaCtaId ;  /* 0x00000000000679c3 */ /* 0x000e220000008800 */
[----:B------:R-:W1:Y:S01]  /*0160*/  LDCU UR12, c[0x0][0x3a0] ;  /* 0x00007400ff0c77ac */ /* 0x000e620008000800 */
[----:B------:R-:W-:Y:S01]  /*0170*/  MOV R23, RZ ;  /* 0x000000ff00177202 */ /* 0x000fe20000000f00 */
[----:B------:R-:W-:Y:S01]  /*0180*/  UMOV UR4, 0x400 ;  /* 0x0000040000047882 */ /* 0x000fe20000000000 */
[----:B------:R-:W-:-:S04]  /*0190*/  USHF.R.S32.HI UR5, URZ, 0x1f, UR10 ;  /* 0x0000001fff057899 */ /* 0x000fc8000801140a */
[----:B------:R-:W2:Y:S01]  /*01a0*/  LDC R0, c[0x0][0x3a8] ;  /* 0x0000ea00ff007b82 */ /* 0x000ea20000000800 */
[----:B------:R-:W-:-:S04]  /*01b0*/  ULEA.HI UR5, UR5, UR10, URZ, 0x5 ;  /* 0x0000000a05057291 */ /* 0x000fc8000f8f28ff */
[----:B------:R-:W-:-:S03]  /*01c0*/  USHF.R.S32.HI UR5, URZ, 0x5, UR5 ;  /* 0x00000005ff057899 */ /* 0x000fc60008011405 */
[----:B------:R-:W3:Y:S01]  /*01d0*/  LDC.64 R18, c[0x0][0x380] ;  /* 0x0000e000ff127b82 */ /* 0x000ee20000000a00 */
[----:B------:R-:W-:-:S07]  /*01e0*/  UIADD3 UR5, UPT, UPT, -UR5, URZ, URZ ;  /* 0x000000ff05057290 */ /* 0x000fce000fffe1ff */
[----:B------:R-:W4:Y:S01]  /*01f0*/  LDC.64 R16, c[0x0][0x388] ;  /* 0x0000e200ff107b82 */ /* 0x000f220000000a00 */
[----:B0-----:R-:W-:Y:S02]  /*0200*/  ULEA UR7, UR6, UR4, 0x18 ;  /* 0x0000000406077291 */ /* 0x001fe4000f8ec0ff */
[----:B------:R-:W-:-:S04]  /*0210*/  UIADD3 UR4, UPT, UPT, UR4, 0x1000, URZ ;  /* 0x0000100004047890 */ /* 0x000fc8000fffe0ff */
[----:B------:R-:W-:Y:S01]  /*0220*/  ULEA UR4, UR6, UR4, 0x18 ;  /* 0x0000000406047291 */ /* 0x000fe2000f8ec0ff */
[----:B--2---:R-:W-:Y:S01]  /*0230*/  IMAD R3, R0, UR10, R2 ;  /* 0x0000000a00037c24 */ /* 0x004fe2000f8e0202 */
[----:B------:R-:W-:Y:S01]  /*0240*/  LEA R6, R2, UR7, 0x7 ;  /* 0x0000000702067c11 */ /* 0x000fe2000f8e38ff */
[----:B------:R-:W-:Y:S02]  /*0250*/  IMAD R0, R0, UR10, R7 ;  /* 0x0000000a00007c24 */ /* 0x000fe4000f8e0207 */
[----:B-1----:R-:W-:Y:S01]  /*0260*/  IMAD R4, R4, UR12, R3 ;  /* 0x0000000c04047c24 */ /* 0x002fe2000f8e0203 */
[----:B------:R-:W-:Y:S01]  /*0270*/  LEA R3, R7, UR4, 0x2 ;  /* 0x0000000407037c11 */ /* 0x000fe2000f8e10ff */
[----:B------:R-:W-:Y:S01]  /*0280*/  IMAD R0, R5, UR12, R0 ;  /* 0x0000000c05007c24 */ /* 0x000fe2000f8e0200 */
[----:B------:R-:W-:Y:S02]  /*0290*/  LEA R5, R7, R6, 0x2 ;  /* 0x0000000607057211 */ /* 0x000fe400078e10ff */
[----:B---3--:R-:W-:-:S07]  /*02a0*/  LEA R2, R2, R3, 0x7 ;  /* 0x0000000302027211 */ /* 0x008fce00078e38ff */
.L_x_18:
[----:B------:R-:W-:-:S04]  /*02b0*/  IMAD.WIDE.U32 R8, R0, 0x4, R18 ;  /* 0x0000000400087825 */ /* 0x000fc800078e0012 */
[----:B----4-:R-:W-:Y:S01]  /*02c0*/  IMAD.WIDE.U32 R26, R4, 0x4, R16 ;  /* 0x00000004041a7825 */ /* 0x010fe200078e0010 */
[----:B------:R-:W2:Y:S05]  /*02d0*/  LDG.E R22, desc[UR8][R8.64] ;  /* 0x0000000808167981 */ /* 0x000eaa000c1e1900 */
[----:B------:R-:W3:Y:S01]  /*02e0*/  LDG.E R27, desc[UR8][R26.64] ;  /* 0x000000081a1b7981 */ /* 0x000ee2000c1e1900 */
[----:B------:R-:W-:Y:S01]  /*02f0*/  UIADD3 UR5, UPT, UPT, UR5, 0x1, URZ ;  /* 0x0000000105057890 */ /* 0x000fe2000fffe0ff */
[----:B------:R-:W-:Y:S02]  /*0300*/  IADD3 R0, PT, PT, R0, 0x20, RZ ;  /* 0x0000002000007810 */ /* 0x000fe40007ffe0ff */
[----:B------:R-:W-:Y:S01]  /*0310*/  IADD3 R4, PT, PT, R4, 0x20, RZ ;  /* 0x0000002004047810 */ /* 0x000fe20007ffe0ff */
        /* <DEDUP_REMOVED lines=10> */
[----:B------:R-:W4:Y:S04]  /*03c0*/  LDS.128 R8, [R6+0x10] ;  /* 0x0000100006087984 */ /* 0x000f280000000c00 */
[----:B------:R-:W5:Y:S04]  /*03d0*/  LDS R22, [R3+0x280] ;  /* 0x0002800003167984 */ /* 0x000f680000000800 */
[----:B------:R-:W-:Y:S01]  /*03e0*/  LDS R26, [R3+0x380] ;  /* 0x00038000031a7984 */ /* 0x000fe20000000800 */
[----:B0-----:R-:W-:-:S03]  /*03f0*/  FFMA R12, R12, R28, R23 ;  /* 0x0000001c0c0c7223 */ /* 0x001fc60000000017 */
[----:B------:R-:W0:Y:S01]  /*0400*/  LDS R23, [R3+0x300] ;  /* 0x0003000003177984 */ /* 0x000e220000000800 */
[----:B-1----:R-:W-:-:S03]  /*0410*/  FFMA R12, R29, R13, R12 ;  /* 0x0000000d1d0c7223 */ /* 0x002fc6000000000c */
[----:B------:R-:W-:Y:S01]  /*0420*/  LDS R28, [R3+0x580] ;  /* 0x00058000031c7984 */ /* 0x000fe20000000800 */
[----:B--2---:R-:W-:-:S04]  /*0430*/  FFMA R25, R25, R14, R12 ;  /* 0x0000000e19197223 */ /* 0x004fc8000000000c */
[----:B---3--:R-:W-:Y:S02]  /*0440*/  FFMA R27, R24, R15, R25 ;  /* 0x0000000f181b7223 */ /* 0x008fe40000000019 */
[----:B------:R-:W-:Y:S04]  /*0450*/  LDS R25, [R3+0x400] ;  /* 0x0004000003197984 */ /* 0x000fe80000000800 */
[----:B------:R-:W1:Y:S01]  /*0460*/  LDS.128 R12, [R6+0x20] ;  /* 0x00002000060c7984 */ /* 0x000e620000000c00 */
[----:B----4-:R-:W-:-:S03]  /*0470*/  FFMA R7, R8, R7, R27 ;  /* 0x0000000708077223 */ /* 0x010fc6000000001b */
[----:B------:R-:W2:Y:S01]  /*0480*/  LDS R24, [R3+0x480] ;  /* 0x0004800003187984 */ /* 0x000ea20000000800 */
[----:B-----5:R-:W-:-:S03]  /*0490*/  FFMA R22, R22, R9, R7 ;  /* 0x0000000916167223 */ /* 0x020fc60000000007 */
[----:B------:R-:W3:Y:S01]  /*04a0*/  LDS R7, [R3+0x500] ;  /* 0x0005000003077984 */ /* 0x000ee20000000800 */
[----:B0-----:R-:W-:-:S03]  /*04b0*/  FFMA R23, R23, R10, R22 ;  /* 0x0000000a17177223 */ /* 0x001fc60000000016 */
[----:B------:R-:W-:Y:S01]  /*04c0*/  LDS R22, [R3+0x680] ;  /* 0x0006800003167984 */ /* 0x000fe20000000800 */
[----:B------:R-:W-:-:S03]  /*04d0*/  FFMA R27, R26, R11, R23 ;  /* 0x0000000b1a1b7223 */ /* 0x000fc60000000017 */
[----:B------:R-:W-:Y:S04]  /*04e0*/  LDS R23, [R3+0x600] ;  /* 0x0006000003177984 */ /* 0x000fe80000000800 */
[----:B------:R-:W0:Y:S04]  /*04f0*/  LDS.128 R8, [R6+0x30] ;  /* 0x0000300006087984 */ /* 0x000e280000000c00 */
[----:B------:R-:W-:Y:S01]  /*0500*/  LDS R26, [R3+0x780] ;  /* 0x00078000031a7984 */ /* 0x000fe20000000800 */
[----:B-1----:R-:W-:-:S04]  /*0510*/  FFMA R25, R12, R25, R27 ;  /* 0x000000190c197223 */ /* 0x002fc8000000001b */
[----:B--2---:R-:W-:Y:S02]  /*0520*/  FFMA R24, R24, R13, R25 ;  /* 0x0000000d18187223 */ /* 0x004fe40000000019 */
[----:B------:R-:W1:Y:S02]  /*0530*/  LDS R25, [R3+0x700] ;  /* 0x0007000003197984 */ /* 0x000e640000000800 */
[----:B---3--:R-:W-:Y:S02]  /*0540*/  FFMA R7, R7, R14, R24 ;  /* 0x0000000e07077223 */ /* 0x008fe40000000018 */
[----:B------:R-:W-:Y:S02]  /*0550*/  LDS R24, [R3+0x880] ;  /* 0x0008800003187984 */ /* 0x000fe40000000800 */
[----:B------:R-:W-:Y:S02]  /*0560*/  FFMA R27, R28, R15, R7 ;  /* 0x0000000f1c1b7223 */ /* 0x000fe40000000007 */
[----:B------:R-:W-:Y:S04]  /*0570*/  LDS R7, [R3+0x800] ;  /* 0x0008000003077984 */ /* 0x000fe80000000800 */
[----:B------:R-:W2:Y:S04]  /*0580*/  LDS.128 R12, [R6+0x40] ;  /* 0x00004000060c7984 */ /* 0x000ea80000000c00 */
[----:B------:R-:W-:Y:S01]  /*0590*/  LDS R28, [R3+0x980] ;  /* 0x00098000031c7984 */ /* 0x000fe20000000800 */
[----:B0-----:R-:W-:-:S03]  /*05a0*/  FFMA R23, R8, R23, R27 ;  /* 0x0000001708177223 */ /* 0x001fc6000000001b */
[----:B------:R-:W0:Y:S01]  /*05b0*/  LDS R27, [R3+0x900] ;  /* 0x00090000031b7984 */ /* 0x000e220000000800 */
[----:B------:R-:W-:-:S03]  /*05c0*/  FFMA R22, R22, R9, R23 ;  /* 0x0000000916167223 */ /* 0x000fc60000000017 */
[----:B------:R-:W-:Y:S01]  /*05d0*/  LDS R23, [R3+0xa00] ;  /* 0x000a000003177984 */ /* 0x000fe20000000800 */
[----:B-1----:R-:W-:-:S03]  /*05e0*/  FFMA R25, R25, R10, R22 ;  /* 0x0000000a19197223 */ /* 0x002fc60000000016 */
[----:B------:R-:W-:Y:S01]  /*05f0*/  LDS R22, [R3+0xa80] ;  /* 0x000a800003167984 */ /* 0x000fe20000000800 */
[----:B------:R-:W-:-:S03]  /*0600*/  FFMA R25, R26, R11, R25 ;  /* 0x0000000b1a197223 */ /* 0x000fc60000000019 */
[----:B------:R-:W1:Y:S04]  /*0610*/  LDS.128 R8, [R6+0x50] ;  /* 0x0000500006087984 */ /* 0x000e680000000c00 */
[----:B------:R-:W-:Y:S01]  /*0620*/  LDS R26, [R3+0xb80] ;  /* 0x000b8000031a7984 */ /* 0x000fe20000000800 */
[----:B--2---:R-:W-:-:S03]  /*0630*/  FFMA R7, R12, R7, R25 ;  /* 0x000000070c077223 */ /* 0x004fc60000000019 */
[----:B------:R-:W-:Y:S01]  /*0640*/  LDS R25, [R3+0xc00] ;  /* 0x000c000003197984 */ /* 0x000fe20000000800 */
[----:B------:R-:W-:-:S03]  /*0650*/  FFMA R24, R24, R13, R7 ;  /* 0x0000000d18187223 */ /* 0x000fc60000000007 */
[----:B------:R-:W2:Y:S01]  /*0660*/  LDS R7, [R3+0xb00] ;  /* 0x000b000003077984 */ /* 0x000ea20000000800 */
[----:B0-----:R-:W-:-:S03]  /*0670*/  FFMA R27, R27, R14, R24 ;  /* 0x0000000e1b1b7223 */ /* 0x001fc60000000018 */
[----:B------:R-:W-:Y:S01]  /*0680*/  LDS R24, [R3+0xc80] ;  /* 0x000c800003187984 */ /* 0x000fe20000000800 */
[----:B------:R-:W-:-:S03]  /*0690*/  FFMA R27, R28, R15, R27 ;  /* 0x0000000f1c1b7223 */ /* 0x000fc6000000001b */
[----:B------:R-:W0:Y:S04]  /*06a0*/  LDS.128 R12, [R6+0x60] ;  /* 0x00006000060c7984 */ /* 0x000e280000000c00 */
[----:B------:R-:W-:Y:S01]  /*06b0*/  LDS R28, [R3+0xf00] ;  /* 0x000f0000031c7984 */ /* 0x000fe20000000800 */
[----:B-1----:R-:W-:-:S04]  /*06c0*/  FFMA R23, R8, R23, R27 ;  /* 0x0000001708177223 */ /* 0x002fc8000000001b */
[----:B------:R-:W-:Y:S02]  /*06d0*/  FFMA R22, R22, R9, R23 ;  /* 0x0000000916167223 */ /* 0x000fe40000000017 */
[----:B------:R-:W1:Y:S02]  /*06e0*/  LDS R23, [R3+0xd00] ;  /* 0x000d000003177984 */ /* 0x000e640000000800 */
[----:B--2---:R-:W-:Y:S02]  /*06f0*/  FFMA R7, R7, R10, R22 ;  /* 0x0000000a07077223 */ /* 0x004fe40000000016 */
[----:B------:R-:W2:Y:S02]  /*0700*/  LDS R22, [R3+0xd80] ;  /* 0x000d800003167984 */ /* 0x000ea40000000800 */
[----:B------:R-:W-:Y:S02]  /*0710*/  FFMA R27, R26, R11, R7 ;  /* 0x0000000b1a1b7223 */ /* 0x000fe40000000007 */
[----:B------:R-:W-:Y:S04]  /*0720*/  LDS R7, [R3+0xe00] ;  /* 0x000e000003077984 */ /* 0x000fe80000000800 */
[----:B------:R-:W3:Y:S01]  /*0730*/  LDS.128 R8, [R6+0x70] ;  /* 0x0000700006087984 */ /* 0x000ee20000000c00 */
[----:B0-----:R-:W-:-:S03]  /*0740*/  FFMA R25, R12, R25, R27 ;  /* 0x000000190c197223 */ /* 0x001fc6000000001b */
[----:B------:R-:W0:Y:S01]  /*0750*/  LDS R12, [R3+0xe80] ;  /* 0x000e8000030c7984 */ /* 0x000e220000000800 */
[----:B------:R-:W-:-:S03]  /*0760*/  FFMA R26, R24, R13, R25 ;  /* 0x0000000d181a7223 */ /* 0x000fc60000000019 */
[----:B------:R-:W4:Y:S01]  /*0770*/  LDS R24, [R3+0xf80] ;  /* 0x000f800003187984 */ /* 0x000f220000000800 */
[----:B-1----:R-:W-:-:S04]  /*0780*/  FFMA R23, R23, R14, R26 ;  /* 0x0000000e17177223 */ /* 0x002fc8000000001a */
[----:B--2---:R-:W-:-:S04]  /*0790*/  FFMA R15, R22, R15, R23 ;  /* 0x0000000f160f7223 */ /* 0x004fc80000000017 */
[----:B---3--:R-:W-:-:S04]  /*07a0*/  FFMA R7, R8, R7, R15 ;  /* 0x0000000708077223 */ /* 0x008fc8000000000f */
[----:B0-----:R-:W-:-:S04]  /*07b0*/  FFMA R7, R12, R9, R7 ;  /* 0x000000090c077223 */ /* 0x001fc80000000007 */
[----:B------:R-:W-:-:S04]  /*07c0*/  FFMA R7, R28, R10, R7 ;  /* 0x0000000a1c077223 */ /* 0x000fc80000000007 */
[----:B----4-:R-:W-:Y:S01]  /*07d0*/  FFMA R23, R24, R11, R7 ;  /* 0x0000000b18177223 */ /* 0x010fe20000000007 */
[----:B------:R-:W-:Y:S06]  /*07e0*/  BAR.SYNC.DEFER_BLOCKING 0x0 ;  /* 0x0000000000007b1d */ /* 0x000fec0000010000 */
[----:B------:R-:W-:Y:S05]  /*07f0*/  BRA.U UP0, `(.L_x_18) ;  /* 0xfffffff900ac7547 */ /* 0x000fea000b83ffff */
.L_x_17:
[----:B------:R-:W-:Y:S01]  /*0800*/  STG.E desc[UR8][R20.64], R23 ;  /* 0x0000001714007986 */ /* 0x000fe2000c101908 */
[----:B------:R-:W-:Y:S05]  /*0810*/  EXIT ;  /* 0x000000000000794d */ /* 0x000fea0003800000 */
.L_x_19:
        /* <DEDUP_REMOVED lines=14> */
.L_x_199:


//--------------------- .text._Z10isnan_testPfii  --------------------------
	.section	.text._Z10isnan_testPfii,"ax",@progbits
	.align	128
        .global         _Z10isnan_testPfii
        .type           _Z10isnan_testPfii,@function
        .size           _Z10isnan_testPfii,(.L_x_200 - _Z10isnan_testPfii)
        .other          _Z10isnan_testPfii,@"STO_CUDA_ENTRY STV_DEFAULT"
_Z10isnan_testPfii:
.text._Z10isnan_testPfii:
[----:B------:R-:W0:Y:S01]  /*0000*/  LDC R1, c[0x0][0x37c] ;  /* 0x0000df00ff017b82 */ /* 0x000e220000000800 */
[----:B------:R-:W1:Y:S01]  /*0010*/  S2R R3, SR_TID.X ;  /* 0x0000000000037919 */ /* 0x000e620000002100 */
[----:B------:R-:W2:Y:S01]  /*0020*/  LDCU UR5, c[0x0][0x2fc] ;  /* 0x00005f80ff0577ac */ /* 0x000ea20008000800 */
[----:B0-----:R-:W-:Y:S01]  /*0030*/  VIADD R1, R1, 0xfffffff8 ;  /* 0xfffffff801017836 */ /* 0x001fe20000000000 */
[----:B------:R-:W1:Y:S01]  /*0040*/  S2R R0, SR_CTAID.X ;  /* 0x0000000000007919 */ /* 0x000e620000002500 */
[----:B------:R-:W1:Y:S01]  /*0050*/  LDCU UR6, c[0x0][0x360] ;  /* 0x00006c00ff0677ac */ /* 0x000e620008000800 */
[----:B------:R-:W0:Y:S01]  /*0060*/  LDCU UR7, c[0x0][0x388] ;  /* 0x00007100ff0777ac */ /* 0x000e220008000800 */
[----:B------:R-:W3:Y:S02]  /*0070*/  LDCU UR4, c[0x0][0x2f8] ;  /* 0x00005f00ff0477ac */ /* 0x000ee40008000800 */
[----:B---3--:R-:W-:Y:S01]  /*0080*/  IADD3 R6, P1, PT, R1, UR4, RZ ;  /* 0x0000000401067c10 */ /* 0x008fe2000ff3e0ff */
[----:B-1----:R-:W-:-:S04]  /*0090*/  IMAD R3, R0, UR6, R3 ;  /* 0x0000000600037c24 */ /* 0x002fc8000f8e0203 */
[----:B--2---:R-:W-:Y:S01]  /*00a0*/  IMAD.X R7, RZ, RZ, UR5, P1 ;  /* 0x00000005ff077e24 */ /* 0x004fe200088e06ff */
[----:B0-----:R-:W-:-:S13]  /*00b0*/  ISETP.GE.AND P0, PT, R3, UR7, PT ;  /* 0x0000000703007c0c */ /* 0x001fda000bf06270 */
[----:B------:R-:W-:Y:S05]  /*00c0*/  @P0 EXIT ;  /* 0x000000000000094d */ /* 0x000fea0003800000 */
[----:B------:R-:W0:Y:S02]  /*00d0*/  LDC R0, c[0x0][0x38c] ;  /* 0x0000e300ff007b82 */ /* 0x000e240000000800 */
[----:B0-----:R-:W-:-:S13]  /*00e0*/  ISETP.GE.AND P0, PT, R0, 0x1, PT ;  /* 0x000000010000780c */ /* 0x001fda0003f06270 */
[----:B------:R-:W-:Y:S05]  /*00f0*/  @!P0 EXIT ;  /* 0x000000000000894d */ /* 0x000fea0003800000 */
[----:B------:R-:W0:Y:S01]  /*0100*/  LDCU UR38, c[0x0][0x370] ;  /* 0x00006e00ff2677ac */ /* 0x000e220008000800 */
[----:B------:R-:W-:Y:S01]  /*0110*/  BSSY.RECONVERGENT B0, `(.L_x_20) ;  /* 0x0000016000007945 */ /* 0x000fe20003800200 */
[----:B------:R-:W1:Y:S01]  /*0120*/  LDCU.64 UR36, c[0x0][0x358] ;  /* 0x00006b00ff2477ac */ /* 0x000e620008000a00 */
[----:B------:R-:W2:Y:S01]  /*0130*/  LDCU UR39, c[0x0][0x38c] ;  /* 0x00007180ff2777ac */ /* 0x000ea20008000800 */
[----:B0-----:R-:W-:-:S12]  /*0140*/  UIADD3 UR38, UPT, UPT, UR6, UR38, URZ ;  /* 0x0000002606267290 */ /* 0x001fd8000fffe0ff */
.L_x_24:
[----:B------:R-:W0:Y:S01]  /*0150*/  LDC R0, c[0x0][0x388] ;  /* 0x0000e200ff007b82 */ /* 0x000e220000000800 */
[----:B------:R-:W-:Y:S01]  /*0160*/  BSSY.RELIABLE B6, `(.L_x_21) ;  /* 0x000000c000067945 */ /* 0x000fe20003800100 */
[----:B------:R-:W-:-:S06]  /*0170*/  IMAD.MOV.U32 R2, RZ, RZ, RZ ;  /* 0x000000ffff027224 */ /* 0x000fcc00078e00ff */
[----:B------:R-:W3:Y:S02]  /*0180*/  LDC.64 R8, c[0x0][0x380] ;  /* 0x0000e000ff087b82 */ /* 0x000ee40000000a00 */
.L_x_23:
[----:B0-----:R-:W-:-:S04]  /*0190*/  IMAD R5, R2, R0, R3 ;  /* 0x0000000002057224 */ /* 0x001fc800078e0203 */
[----:B---3--:R-:W-:-:S06]  /*01a0*/  IMAD.WIDE R4, R5, 0x4, R8 ;  /* 0x0000000405047825 */ /* 0x008fcc00078e0208 */
[----:B-1----:R-:W3:Y:S02]  /*01b0*/  LDG.E R4, desc[UR36][R4.64] ;  /* 0x0000002404047981 */ /* 0x002ee4000c1e1900 */
[----:B---3--:R-:W-:-:S13]  /*01c0*/  FSETP.NE.AND P0, PT, |R4|, +INF , PT ;  /* 0x7f8000000400780b */ /* 0x008fda0003f05200 */
[----:B------:R-:W-:Y:S05]  /*01d0*/  @!P0 BREAK.RELIABLE B6 ;  /* 0x0000000000068942 */ /* 0x000fea0003800100 */
[----:B------:R-:W-:Y:S05]  /*01e0*/  @!P0 BRA `(.L_x_22) ;  /* 0x0000000000208947 */ /* 0x000fea0003800000 */
[----:B------:R-:W-:-:S04]  /*01f0*/  IADD3 R2, PT, PT, R2, 0x1, RZ ;  /* 0x0000000102027810 */ /* 0x000fc80007ffe0ff */
[----:B--2---:R-:W-:-:S13]  /*0200*/  ISETP.NE.AND P0, PT, R2, UR39, PT ;  /* 0x0000002702007c0c */ /* 0x004fda000bf05270 */
[----:B------:R-:W-:Y:S05]  /*0210*/  @P0 BRA `(.L_x_23) ;  /* 0xfffffffc00dc0947 */ /* 0x000fea000383ffff */
[----:B------:R-:W-:Y:S05]  /*0220*/  BSYNC.RELIABLE B6 ;  /* 0x0000000000067941 */ /* 0x000fea0003800100 */
.L_x_21:
[----:B------:R-:W-:-:S05]  /*0230*/  VIADD R3, R3, UR38 ;  /* 0x0000002603037c36 */ /* 0x000fca0008000000 */
[----:B------:R-:W-:-:S13]  /*0240*/  ISETP.GE.AND P0, PT, R3, R0, PT ;  /* 0x000000000300720c */ /* 0x000fda0003f06270 */
[----:B------:R-:W-:Y:S05]  /*0250*/  @!P0 BRA `(.L_x_24) ;  /* 0xfffffffc00bc8947 */ /* 0x000fea000383ffff */
[----:B------:R-:W-:Y:S05]  /*0260*/  EXIT ;  /* 0x000000000000794d */ /* 0x000fea0003800000 */
.L_x_22:
[----:B--2---:R-:W-:Y:S05]  /*0270*/  BSYNC.RECONVERGENT B0 ;  /* 0x0000000000007941 */ /* 0x004fea0003800200 */
.L_x_20:
[----:B------:R-:W-:Y:S01]  /*0280*/  MOV R0, 0x8 ;  /* 0x0000000800007802 */ /* 0x000fe20000000f00 */
[----:B------:R0:W-:Y:S01]  /*0290*/  STL.64 [R1], R2 ;  /* 0x0000000201007387 */ /* 0x0001e20000100a00 */
[----:B------:R-:W1:Y:S02]  /*02a0*/  LDCU.64 UR4, c[0x4][URZ] ;  /* 0x01000000ff0477ac */ /* 0x000e640008000a00 */
[----:B------:R0:W2:Y:S01]  /*02b0*/  LDC.64 R8, c[0x4][R0] ;  /* 0x0100000000087b82 */ /* 0x0000a20000000a00 */
[----:B-1----:R-:W-:Y:S01]  /*02c0*/  IMAD.U32 R4, RZ, RZ, UR4 ;  /* 0x00000004ff047e24 */ /* 0x002fe2000f8e00ff */
[----:B0-----:R-:W-:-:S07]  /*02d0*/  MOV R5, UR5 ;  /* 0x0000000500057c02 */ /* 0x001fce0008000f00 */
[----:B------:R-:W-:-:S07]  /*02e0*/  LEPC R20, `(.L_x_25) ;  /* 0x000000001014794e */ /* 0x000fce0000000000 */
[----:B--2---:R-:W-:Y:S05]  /*02f0*/  CALL.ABS.NOINC R8 ;  /* 0x0000000008007343 */ /* 0x004fea0003c00000 */
.L_x_25:
[----:B------:R-:W-:Y:S05]  /*0300*/  EXIT ;  /* 0x000000000000794d */ /* 0x000fea0003800000 */
.L_x_26:
        /* <DEDUP_REMOVED lines=15> */
.L_x_200:


//--------------------- .text._Z8set_zeroPfiii    --------------------------
	.section	.text._Z8set_zeroPfiii,"ax",@progbits
	.align	128
        .global         _Z8set_zeroPfiii
        .type           _Z8set_zeroPfiii,@function
        .size           _Z8set_zeroPfiii,(.L_x_201 - _Z8set_zeroPfiii)
        .other          _Z8set_zeroPfiii,@"STO_CUDA_ENTRY STV_DEFAULT"
_Z8set_zeroPfiii:
.text._Z8set_zeroPfiii:
[----:B------:R-:W-:Y:S08]  /*0000*/  LDC R1, c[0x0][0x37c] ;  /* 0x0000df00ff017b82 */ /* 0x000ff00000000800 */
[----:B------:R-:W0:Y:S01]  /*0010*/  S2UR UR5, SR_CTAID.X ;  /* 0x00000000000579c3 */ /* 0x000e220000002500 */
[----:B------:R-:W0:Y:S01]  /*0020*/  LDCU UR4, c[0x0][0x390] ;  /* 0x00007200ff0477ac */ /* 0x000e220008000800 */
[----:B------:R-:W1:Y:S01]  /*0030*/  S2R R0, SR_TID.X ;  /* 0x0000000000007919 */ /* 0x000e620000002100 */
[----:B------:R-:W2:Y:S01]  /*0040*/  LDCU.64 UR6, c[0x0][0x358] ;  /* 0x00006b00ff0677ac */ /* 0x000ea20008000a00 */
[----:B0-----:R-:W-:-:S09]  /*0050*/  UISETP.GE.U32.AND UP0, UPT, UR5, UR4, UPT ;  /* 0x000000040500728c */ /* 0x001fd2000bf06070 */
[----:B--2---:R-:W-:Y:S05]  /*0060*/  BRA.U !UP0, `(.L_x_27) ;  /* 0x0000000508a87547 */ /* 0x004fea000b800000 */
[----:B------:R-:W0:Y:S08]  /*0070*/  LDC R3, c[0x0][0x360] ;  /* 0x0000d800ff037b82 */ /* 0x000e300000000800 */
[----:B------:R-:W0:Y:S02]  /*0080*/  LDC R10, c[0x0][0x388] ;  /* 0x0000e200ff0a7b82 */ /* 0x000e240000000800 */
[----:B0-----:R-:W-:-:S13]  /*0090*/  ISETP.GT.U32.AND P0, PT, R3, R10, PT ;  /* 0x0000000a0300720c */ /* 0x001fda0003f04070 */
[----:B------:R-:W-:Y:S05]  /*00a0*/  @P0 EXIT ;  /* 0x000000000000094d */ /* 0x000fea0003800000 */
[----:B------:R-:W0:Y:S01]  /*00b0*/  I2F.U32.RP R2, R3 ;  /* 0x0000000300027306 */ /* 0x000e220000209000 */
[----:B------:R-:W-:-:S07]  /*00c0*/  ISETP.NE.U32.AND P2, PT, R3, RZ, PT ;  /* 0x000000ff0300720c */ /* 0x000fce0003f45070 */
[----:B0-----:R-:W0:Y:S02]  /*00d0*/  MUFU.RCP R2, R2 ;  /* 0x0000000200027308 */ /* 0x001e240000001000 */
[----:B0-----:R-:W-:-:S06]  /*00e0*/  IADD3 R4, PT, PT, R2, 0xffffffe, RZ ;  /* 0x0ffffffe02047810 */ /* 0x001fcc0007ffe0ff */
[----:B------:R0:W2:Y:S02]  /*00f0*/  F2I.FTZ.U32.TRUNC.NTZ R5, R4 ;  /* 0x0000000400057305 */ /* 0x0000a4000021f000 */
[----:B0-----:R-:W-:Y:S02]  /*0100*/  HFMA2 R4, -RZ, RZ, 0, 0 ;  /* 0x00000000ff047431 */ /* 0x001fe400000001ff */
[----:B--2---:R-:W-:-:S04]  /*0110*/  IMAD.MOV R6, RZ, RZ, -R5 ;  /* 0x000000ffff067224 */ /* 0x004fc800078e0a05 */
[----:B------:R-:W-:-:S04]  /*0120*/  IMAD R7, R6, R3, RZ ;  /* 0x0000000306077224 */ /* 0x000fc800078e02ff */
[----:B------:R-:W-:-:S06]  /*0130*/  IMAD.HI.U32 R5, R5, R7, R4 ;  /* 0x0000000705057227 */ /* 0x000fcc00078e0004 */
[----:B------:R-:W-:-:S04]  /*0140*/  IMAD.HI.U32 R5, R5, R10, RZ ;  /* 0x0000000a05057227 */ /* 0x000fc800078e00ff */
[----:B------:R-:W-:-:S04]  /*0150*/  IMAD.MOV R6, RZ, RZ, -R5 ;  /* 0x000000ffff067224 */ /* 0x000fc800078e0a05 */
[----:B------:R-:W-:-:S05]  /*0160*/  IMAD R6, R3, R6, R10 ;  /* 0x0000000603067224 */ /* 0x000fca00078e020a */
[----:B------:R-:W-:-:S13]  /*0170*/  ISETP.GE.U32.AND P0, PT, R6, R3, PT ;  /* 0x000000030600720c */ /* 0x000fda0003f06070 */
[----:B------:R-:W-:Y:S01]  /*0180*/  @P0 IADD3 R6, PT, PT, R6, -R3, RZ ;  /* 0x8000000306060210 */ /* 0x000fe20007ffe0ff */
[----:B------:R-:W-:-:S03]  /*0190*/  @P0 VIADD R5, R5, 0x1 ;  /* 0x0000000105050836 */ /* 0x000fc60000000000 */
[----:B------:R-:W-:Y:S01]  /*01a0*/  ISETP.GE.U32.AND P1, PT, R6, R3, PT ;  /* 0x000000030600720c */ /* 0x000fe20003f26070 */
[----:B-1----:R-:W-:-:S12]  /*01b0*/  IMAD R6, R10, UR5, R0 ;  /* 0x000000050a067c24 */ /* 0x002fd8000f8e0200 */
[----:B------:R-:W-:Y:S02]  /*01c0*/  @P1 IADD3 R5, PT, PT, R5, 0x1, RZ ;  /* 0x0000000105051810 */ /* 0x000fe40007ffe0ff */
[----:B------:R-:W-:-:S04]  /*01d0*/  @!P2 LOP3.LUT R5, RZ, R3, RZ, 0x33, !PT ;  /* 0x00000003ff05a212 */ /* 0x000fc800078e33ff */
[C---:B------:R-:W-:Y:S02]  /*01e0*/  ISETP.GE.U32.AND P0, PT, R5.reuse, 0x8, PT ;  /* 0x000000080500780c */ /* 0x040fe40003f06070 */
[----:B------:R-:W-:Y:S01]  /*01f0*/  VIMNMX.U32 R2, PT, PT, R5, 0x1, !PT ;  /* 0x0000000105027848 */ /* 0x000fe20007fe0000 */
[----:B------:R-:W-:-:S03]  /*0200*/  IMAD.MOV.U32 R5, RZ, RZ, RZ ;  /* 0x000000ffff057224 */ /* 0x000fc600078e00ff */
[----:B------:R-:W-:-:S04]  /*0210*/  LOP3.LUT R4, R2, 0x7, RZ, 0xc0, !PT ;  /* 0x0000000702047812 */ /* 0x000fc800078ec0ff */
[----:B------:R-:W-:-:S03]  /*0220*/  ISETP.NE.AND P1, PT, R4, RZ, PT ;  /* 0x000000ff0400720c */ /* 0x000fc60003f25270 */
[----:B------:R-:W-:Y:S10]  /*0230*/  @!P0 BRA `(.L_x_28) ;  /* 0x00000000009c8947 */ /* 0x000ff40003800000 */
[----:B------:R-:W0:Y:S01]  /*0240*/  LDC.64 R8, c[0x0][0x380] ;  /* 0x0000e000ff087b82 */ /* 0x000e220000000a00 */
[----:B------:R-:W-:Y:S01]  /*0250*/  IADD3 R0, PT, PT, R0, R3, RZ ;  /* 0x0000000300007210 */ /* 0x000fe20007ffe0ff */
[C-C-:B------:R-:W-:Y:S01]  /*0260*/  IMAD R7, R3.reuse, 0x3, R6.reuse ;  /* 0x0000000303077824 */ /* 0x140fe200078e0206 */
[----:B------:R-:W-:Y:S01]  /*0270*/  LOP3.LUT R5, R2, 0xfffffff8, RZ, 0xc0, !PT ;  /* 0xfffffff802057812 */ /* 0x000fe200078ec0ff */
[C---:B------:R-:W-:Y:S02]  /*0280*/  IMAD R11, R3.reuse, 0x5, R6 ;  /* 0x00000005030b7824 */ /* 0x040fe400078e0206 */
[----:B------:R-:W-:Y:S01]  /*0290*/  IMAD R27, R10, UR5, R0 ;  /* 0x000000050a1b7c24 */ /* 0x000fe2000f8e0200 */
[C---:B------:R-:W-:Y:S01]  /*02a0*/  LEA R10, R3.reuse, R6, 0x2 ;  /* 0x00000006030a7211 */ /* 0x040fe200078e10ff */
[--C-:B------:R-:W-:Y:S01]  /*02b0*/  IMAD R0, R3, 0x2, R6.reuse ;  /* 0x0000000203007824 */ /* 0x100fe200078e0206 */
[----:B------:R-:W-:Y:S01]  /*02c0*/  IADD3 R28, PT, PT, -R5, RZ, RZ ;  /* 0x000000ff051c7210 */ /* 0x000fe20007ffe1ff */
[----:B------:R-:W-:-:S02]  /*02d0*/  IMAD R20, R3, 0x6, R6 ;  /* 0x0000000603147824 */ /* 0x000fc400078e0206 */
[--C-:B------:R-:W-:Y:S02]  /*02e0*/  IMAD R21, R3, 0x7, R6.reuse ;  /* 0x0000000703157824 */ /* 0x100fe400078e0206 */
[----:B------:R-:W-:-:S07]  /*02f0*/  IMAD.MOV.U32 R26, RZ, RZ, R6 ;  /* 0x000000ffff1a7224 */ /* 0x000fce00078e0006 */
.L_x_29:
[----:B0-----:R-:W-:Y:S01]  /*0300*/  IMAD.WIDE.U32 R14, R26, 0x4, R8 ;  /* 0x000000041a0e7825 */ /* 0x001fe200078e0008 */
[----:B------:R-:W-:-:S03]  /*0310*/  LEA R26, R3, R26, 0x3 ;  /* 0x0000001a031a7211 */ /* 0x000fc600078e18ff */
[--C-:B------:R-:W-:Y:S01]  /*0320*/  IMAD.WIDE.U32 R12, R27, 0x4, R8.reuse ;  /* 0x000000041b0c7825 */ /* 0x100fe200078e0008 */
[----:B------:R0:W-:Y:S03]  /*0330*/  STG.E desc[UR6][R14.64], RZ ;  /* 0x000000ff0e007986 */ /* 0x0001e6000c101906 */
[--C-:B------:R-:W-:Y:S01]  /*0340*/  IMAD.WIDE.U32 R24, R0, 0x4, R8.reuse ;  /* 0x0000000400187825 */ /* 0x100fe200078e0008 */
[----:B------:R1:W-:Y:S01]  /*0350*/  STG.E desc[UR6][R12.64], RZ ;  /* 0x000000ff0c007986 */ /* 0x0003e2000c101906 */
[----:B------:R-:W-:Y:S02]  /*0360*/  LEA R0, R3, R0, 0x3 ;  /* 0x0000000003007211 */ /* 0x000fe400078e18ff */
[--C-:B------:R-:W-:Y:S01]  /*0370*/  IMAD.WIDE.U32 R22, R7, 0x4, R8.reuse ;  /* 0x0000000407167825 */ /* 0x100fe200078e0008 */
[----:B------:R2:W-:Y:S03]  /*0380*/  STG.E desc[UR6][R24.64], RZ ;  /* 0x000000ff18007986 */ /* 0x0005e6000c101906 */
[--C-:B0-----:R-:W-:Y:S01]  /*0390*/  IMAD.WIDE.U32 R14, R11, 0x4, R8.reuse ;  /* 0x000000040b0e7825 */ /* 0x101fe200078e0008 */
[----:B------:R2:W-:Y:S03]  /*03a0*/  STG.E desc[UR6][R22.64], RZ ;  /* 0x000000ff16007986 */ /* 0x0005e6000c101906 */
[----:B-1----:R-:W-:Y:S01]  /*03b0*/  IMAD.WIDE.U32 R12, R10, 0x4, R8 ;  /* 0x000000040a0c7825 */ /* 0x002fe200078e0008 */
[----:B------:R-:W-:-:S03]  /*03c0*/  LEA R10, R3, R10, 0x3 ;  /* 0x0000000a030a7211 */ /* 0x000fc600078e18ff */
[--C-:B------:R-:W-:Y:S01]  /*03d0*/  IMAD.WIDE.U32 R16, R20, 0x4, R8.reuse ;  /* 0x0000000414107825 */ /* 0x100fe200078e0008 */
[----:B------:R2:W-:Y:S01]  /*03e0*/  STG.E desc[UR6][R12.64], RZ ;  /* 0x000000ff0c007986 */ /* 0x0005e2000c101906 */
[----:B------:R-:W-:Y:S02]  /*03f0*/  LEA R20, R3, R20, 0x3 ;  /* 0x0000001403147211 */ /* 0x000fe400078e18ff */
[----:B------:R-:W-:Y:S01]  /*0400*/  IMAD.WIDE.U32 R18, R21, 0x4, R8 ;  /* 0x0000000415127825 */ /* 0x000fe200078e0008 */
[----:B------:R2:W-:Y:S03]  /*0410*/  STG.E desc[UR6][R14.64], RZ ;  /* 0x000000ff0e007986 */ /* 0x0005e6000c101906 */
[----:B------:R-:W-:Y:S01]  /*0420*/  VIADD R28, R28, 0x8 ;  /* 0x000000081c1c7836 */ /* 0x000fe20000000000 */
[----:B------:R2:W-:Y:S01]  /*0430*/  STG.E desc[UR6][R16.64], RZ ;  /* 0x000000ff10007986 */ /* 0x0005e2000c101906 */
[----:B------:R-:W-:-:S02]  /*0440*/  IMAD R27, R3, 0x8, R27 ;  /* 0x00000008031b7824 */ /* 0x000fc400078e021b */
[C---:B------:R-:W-:Y:S01]  /*0450*/  IMAD R7, R3.reuse, 0x8, R7 ;  /* 0x0000000803077824 */ /* 0x040fe200078e0207 */
[----:B------:R2:W-:Y:S01]  /*0460*/  STG.E desc[UR6][R18.64], RZ ;  /* 0x000000ff12007986 */ /* 0x0005e2000c101906 */
[----:B------:R-:W-:Y:S01]  /*0470*/  ISETP.NE.AND P0, PT, R28, RZ, PT ;  /* 0x000000ff1c00720c */ /* 0x000fe20003f05270 */
[C---:B------:R-:W-:Y:S02]  /*0480*/  IMAD R11, R3.reuse, 0x8, R11 ;  /* 0x00000008030b7824 */ /* 0x040fe400078e020b */
[----:B------:R-:W-:-:S10]  /*0490*/  IMAD R21, R3, 0x8, R21 ;  /* 0x0000000803157824 */ /* 0x000fd400078e0215 */
[----:B--2---:R-:W-:Y:S05]  /*04a0*/  @P0 BRA `(.L_x_29) ;  /* 0xfffffffc00940947 */ /* 0x004fea000383ffff */
.L_x_28:
[----:B------:R-:W-:Y:S05]  /*04b0*/  @!P1 EXIT ;  /* 0x000000000000994d */ /* 0x000fea0003800000 */
[----:B------:R-:W-:Y:S02]  /*04c0*/  ISETP.GE.U32.AND P0, PT, R4, 0x4, PT ;  /* 0x000000040400780c */ /* 0x000fe40003f06070 */
[----:B------:R-:W-:-:S04]  /*04d0*/  LOP3.LUT R0, R2, 0x3, RZ, 0xc0, !PT ;  /* 0x0000000302007812 */ /* 0x000fc800078ec0ff */
[----:B------:R-:W-:-:S07]  /*04e0*/  ISETP.NE.AND P1, PT, R0, RZ, PT ;  /* 0x000000ff0000720c */ /* 0x000fce0003f25270 */
[----:B------:R-:W-:Y:S06]  /*04f0*/  @!P0 BRA `(.L_x_30) ;  /* 0x0000000000388947 */ /* 0x000fec0003800000 */
[----:B------:R-:W0:Y:S01]  /*0500*/  LDC.64 R14, c[0x0][0x380] ;  /* 0x0000e000ff0e7b82 */ /* 0x000e220000000a00 */
[C---:B------:R-:W-:Y:S02]  /*0510*/  IMAD R8, R5.reuse, R3, R6 ;  /* 0x0000000305087224 */ /* 0x040fe400078e0206 */
[----:B------:R-:W-:-:S03]  /*0520*/  VIADD R5, R5, 0x4 ;  /* 0x0000000405057836 */ /* 0x000fc60000000000 */
[----:B------:R-:W-:-:S05]  /*0530*/  IADD3 R10, PT, PT, R8, R3, RZ ;  /* 0x00000003080a7210 */ /* 0x000fca0007ffe0ff */
[----:B------:R-:W-:-:S05]  /*0540*/  IMAD.IADD R12, R10, 0x1, R3 ;  /* 0x000000010a0c7824 */ /* 0x000fca00078e0203 */
[----:B------:R-:W-:Y:S01]  /*0550*/  IADD3 R7, PT, PT, R12, R3, RZ ;  /* 0x000000030c077210 */ /* 0x000fe20007ffe0ff */
[----:B0-----:R-:W-:-:S04]  /*0560*/  IMAD.WIDE.U32 R8, R8, 0x4, R14 ;  /* 0x0000000408087825 */ /* 0x001fc800078e000e */
[--C-:B------:R-:W-:Y:S01]  /*0570*/  IMAD.WIDE.U32 R10, R10, 0x4, R14.reuse ;  /* 0x000000040a0a7825 */ /* 0x100fe200078e000e */
[----:B------:R0:W-:Y:S03]  /*0580*/  STG.E desc[UR6][R8.64], RZ ;  /* 0x000000ff08007986 */ /* 0x0001e6000c101906 */
[--C-:B------:R-:W-:Y:S01]  /*0590*/  IMAD.WIDE.U32 R12, R12, 0x4, R14.reuse ;  /* 0x000000040c0c7825 */ /* 0x100fe200078e000e */
[----:B------:R0:W-:Y:S03]  /*05a0*/  STG.E desc[UR6][R10.64], RZ ;  /* 0x000000ff0a007986 */ /* 0x0001e6000c101906 */
[----:B------:R-:W-:Y:S01]  /*05b0*/  IMAD.WIDE.U32 R14, R7, 0x4, R14 ;  /* 0x00000004070e7825 */ /* 0x000fe200078e000e */
[----:B------:R0:W-:Y:S04]  /*05c0*/  STG.E desc[UR6][R12.64], RZ ;  /* 0x000000ff0c007986 */ /* 0x0001e8000c101906 */
[----:B------:R0:W-:Y:S02]  /*05d0*/  STG.E desc[UR6][R14.64], RZ ;  /* 0x000000ff0e007986 */ /* 0x0001e4000c101906 */
.L_x_30:
[----:B------:R-:W-:Y:S05]  /*05e0*/  @!P1 EXIT ;  /* 0x000000000000994d */ /* 0x000fea0003800000 */
[----:B------:R-:W-:Y:S02]  /*05f0*/  ISETP.NE.AND P0, PT, R0, 0x1, PT ;  /* 0x000000010000780c */ /* 0x000fe40003f05270 */
[----:B------:R-:W-:-:S04]  /*0600*/  LOP3.LUT R2, R2, 0x1, RZ, 0xc0, !PT ;  /* 0x0000000102027812 */ /* 0x000fc800078ec0ff */
[----:B------:R-:W-:-:S07]  /*0610*/  ISETP.NE.U32.AND P1, PT, R2, 0x1, PT ;  /* 0x000000010200780c */ /* 0x000fce0003f25070 */
[----:B------:R-:W-:Y:S06]  /*0620*/  @!P0 BRA `(.L_x_31) ;  /* 0x0000000000208947 */ /* 0x000fec0003800000 */
[----:B0-----:R-:W0:Y:S01]  /*0630*/  LDC.64 R8, c[0x0][0x380] ;  /* 0x0000e000ff087b82 */ /* 0x001e220000000a00 */
[C---:B------:R-:W-:Y:S02]  /*0640*/  IMAD R10, R5.reuse, R3, R6 ;  /* 0x00000003050a7224 */ /* 0x040fe400078e0206 */
[----:B------:R-:W-:-:S03]  /*0650*/  VIADD R5, R5, 0x2 ;  /* 0x0000000205057836 */ /* 0x000fc60000000000 */
[C---:B------:R-:W-:Y:S01]  /*0660*/  IADD3 R7, PT, PT, R10.reuse, R3, RZ ;  /* 0x000000030a077210 */ /* 0x040fe20007ffe0ff */
[----:B0-----:R-:W-:-:S04]  /*0670*/  IMAD.WIDE.U32 R10, R10, 0x4, R8 ;  /* 0x000000040a0a7825 */ /* 0x001fc800078e0008 */
[----:B------:R-:W-:Y:S01]  /*0680*/  IMAD.WIDE.U32 R8, R7, 0x4, R8 ;  /* 0x0000000407087825 */ /* 0x000fe200078e0008 */
[----:B------:R1:W-:Y:S04]  /*0690*/  STG.E desc[UR6][R10.64], RZ ;  /* 0x000000ff0a007986 */ /* 0x0003e8000c101906 */
[----:B------:R1:W-:Y:S02]  /*06a0*/  STG.E desc[UR6][R8.64], RZ ;  /* 0x000000ff08007986 */ /* 0x0003e4000c101906 */
.L_x_31:
[----:B------:R-:W-:Y:S05]  /*06b0*/  @P1 EXIT ;  /* 0x000000000000194d */ /* 0x000fea0003800000 */
[----:B01----:R-:W0:Y:S01]  /*06c0*/  LDC.64 R8, c[0x0][0x380] ;  /* 0x0000e000ff087b82 */ /* 0x003e220000000a00 */
[----:B------:R-:W-:-:S04]  /*06d0*/  IMAD R3, R3, R5, R6 ;  /* 0x0000000503037224 */ /* 0x000fc800078e0206 */
[----:B0-----:R-:W-:-:S05]  /*06e0*/  IMAD.WIDE.U32 R2, R3, 0x4, R8 ;  /* 0x0000000403027825 */ /* 0x001fca00078e0008 */
[----:B------:R-:W-:Y:S01]  /*06f0*/  STG.E desc[UR6][R2.64], RZ ;  /* 0x000000ff02007986 */ /* 0x000fe2000c101906 */
[----:B------:R-:W-:Y:S05]  /*0700*/  EXIT ;  /* 0x000000000000794d */ /* 0x000fea0003800000 */
.L_x_27:
        /* <DEDUP_REMOVED lines=9> */
[----:B0-----:R-:W-:Y:S01]  /*07a0*/  MOV R4, RZ ;  /* 0x000000ff00047202 */ /* 0x001fe20000000f00 */
        /* <DEDUP_REMOVED lines=9> */
[----:B------:R-:W-:-:S13]  /*0840*/  ISETP.GE.U32.AND P1, PT, R6, R3, PT ;  /* 0x000000030600720c */ /* 0x000fda0003f26070 */
[----:B------:R-:W-:Y:S02]  /*0850*/  @P1 IADD3 R5, PT, PT, R5, 0x1, RZ ;  /* 0x0000000105051810 */ /* 0x000fe40007ffe0ff */
[----:B------:R-:W-:-:S04]  /*0860*/  @!P2 LOP3.LUT R5, RZ, R3, RZ, 0x33, !PT ;  /* 0x00000003ff05a212 */ /* 0x000fc800078e33ff */
[C---:B------:R-:W-:Y:S02]  /*0870*/  ISETP.GE.U32.AND P0, PT, R5.reuse, 0x4, PT ;  /* 0x000000040500780c */ /* 0x040fe40003f06070 */
[----:B------:R-:W-:-:S04]  /*0880*/  VIMNMX.U32 R2, PT, PT, R5, 0x1, !PT ;  /* 0x0000000105027848 */ /* 0x000fc80007fe0000 */
[----:B------:R-:W-:-:S07]  /*0890*/  LOP3.LUT R5, R2, 0x3, RZ, 0xc0, !PT ;  /* 0x0000000302057812 */ /* 0x000fce00078ec0ff */
[----:B------:R-:W-:Y:S05]  /*08a0*/  @!P0 BRA `(.L_x_32) ;  /* 0x0000000000fc8947 */ /* 0x000fea0003800000 */
[C---:B-1----:R-:W-:Y:S01]  /*08b0*/  IADD3 R24, PT, PT, R0.reuse, R3, RZ ;  /* 0x0000000300187210 */ /* 0x042fe20007ffe0ff */
[C-C-:B------:R-:W-:Y:S01]  /*08c0*/  IMAD R20, R3.reuse, 0x2, R0.reuse ;  /* 0x0000000203147824 */ /* 0x140fe200078e0200 */
[----:B------:R-:W-:Y:S01]  /*08d0*/  ISETP.GE.U32.AND P0, PT, R0, UR4, PT ;  /* 0x0000000400007c0c */ /* 0x000fe2000bf06070 */
[C-C-:B------:R-:W-:Y:S01]  /*08e0*/  IMAD R18, R3.reuse, 0x3, R0.reuse ;  /* 0x0000000303127824 */ /* 0x140fe200078e0200 */
[----:B------:R-:W-:Y:S01]  /*08f0*/  ISETP.GE.U32.AND P1, PT, R24, UR4, PT ;  /* 0x0000000418007c0c */ /* 0x000fe2000bf26070 */
[----:B------:R-:W-:Y:S01]  /*0900*/  IMAD R14, R12, UR5, R0 ;  /* 0x000000050c0e7c24 */ /* 0x000fe2000f8e0200 */
[----:B------:R-:W-:Y:S01]  /*0910*/  ISETP.GE.U32.AND P2, PT, R20, UR4, PT ;  /* 0x0000000414007c0c */ /* 0x000fe2000bf46070 */
[----:B------:R-:W-:Y:S01]  /*0920*/  IMAD R12, R12, UR5, R24 ;  /* 0x000000050c0c7c24 */ /* 0x000fe2000f8e0218 */
[----:B------:R-:W-:Y:S01]  /*0930*/  ISETP.GE.U32.AND P3, PT, R18, UR4, PT ;  /* 0x0000000412007c0c */ /* 0x000fe2000bf66070 */
[C---:B------:R-:W-:Y:S01]  /*0940*/  IMAD R13, R3.reuse, 0x3, R14 ;  /* 0x00000003030d7824 */ /* 0x040fe200078e020e */
[----:B------:R-:W-:-:S02]  /*0950*/  LEA R15, R3, R14, 0x1 ;  /* 0x0000000e030f7211 */ /* 0x000fc400078e08ff */
[----:B------:R-:W-:-:S03]  /*0960*/  LOP3.LUT R4, R2, 0xfffffffc, RZ, 0xc0, !PT ;  /* 0xfffffffc02047812 */ /* 0x000fc600078ec0ff */
[----:B------:R-:W0:Y:S08]  /*0970*/  @P0 LDC.64 R8, c[0x0][0x380] ;  /* 0x0000e000ff080b82 */ /* 0x000e300000000a00 */
[----:B------:R-:W1:Y:S08]  /*0980*/  @P1 LDC.64 R16, c[0x0][0x380] ;  /* 0x0000e000ff101b82 */ /* 0x000e700000000a00 */
[----:B------:R-:W2:Y:S08]  /*0990*/  @P2 LDC.64 R10, c[0x0][0x380] ;  /* 0x0000e000ff0a2b82 */ /* 0x000eb00000000a00 */
[----:B------:R-:W3:Y:S01]  /*09a0*/  @P3 LDC.64 R6, c[0x0][0x380] ;  /* 0x0000e000ff063b82 */ /* 0x000ee20000000a00 */
[----:B0-----:R-:W-:-:S05]  /*09b0*/  @P0 IMAD.WIDE.U32 R8, R14, 0x4, R8 ;  /* 0x000000040e080825 */ /* 0x001fca00078e0008 */
[----:B------:R-:W-:Y:S01]  /*09c0*/  @P0 STG.E desc[UR6][R8.64], RZ ;  /* 0x000000ff08000986 */ /* 0x000fe2000c101906 */
[----:B-1----:R-:W-:-:S05]  /*09d0*/  @P1 IMAD.WIDE.U32 R16, R12, 0x4, R16 ;  /* 0x000000040c101825 */ /* 0x002fca00078e0010 */
[----:B------:R-:W-:Y:S01]  /*09e0*/  @P1 STG.E desc[UR6][R16.64], RZ ;  /* 0x000000ff10001986 */ /* 0x000fe2000c101906 */
[----:B--2---:R-:W-:-:S05]  /*09f0*/  @P2 IMAD.WIDE.U32 R10, R15, 0x4, R10 ;  /* 0x000000040f0a2825 */ /* 0x004fca00078e000a */
[----:B------:R0:W-:Y:S01]  /*0a00*/  @P2 STG.E desc[UR6][R10.64], RZ ;  /* 0x000000ff0a002986 */ /* 0x0001e2000c101906 */
[----:B---3--:R-:W-:-:S05]  /*0a10*/  @P3 IMAD.WIDE.U32 R6, R13, 0x4, R6 ;  /* 0x000000040d063825 */ /* 0x008fca00078e0006 */
[----:B------:R2:W-:Y:S01]  /*0a20*/  @P3 STG.E desc[UR6][R6.64], RZ ;  /* 0x000000ff06003986 */ /* 0x0005e2000c101906 */
[----:B0-----:R-:W-:-:S04]  /*0a30*/  IADD3 R11, PT, PT, -R4, 0x4, RZ ;  /* 0x00000004040b7810 */ /* 0x001fc80007ffe1ff */
[----:B------:R-:W-:-:S13]  /*0a40*/  ISETP.NE.AND P0, PT, R11, RZ, PT ;  /* 0x000000ff0b00720c */ /* 0x000fda0003f05270 */
[----:B--2---:R-:W-:Y:S05]  /*0a50*/  @!P0 BRA `(.L_x_32) ;  /* 0x0000000000908947 */ /* 0x004fea0003800000 */
[C---:B------:R-:W-:Y:S01]  /*0a60*/  LEA R6, R3.reuse, R12, 0x2 ;  /* 0x0000000c03067211 */ /* 0x040fe200078e10ff */
[C---:B------:R-:W-:Y:S01]  /*0a70*/  IMAD R24, R3.reuse, 0x4, R24 ;  /* 0x0000000403187824 */ /* 0x040fe200078e0218 */
[C---:B------:R-:W-:Y:S01]  /*0a80*/  LEA R14, R3.reuse, R14, 0x2 ;  /* 0x0000000e030e7211 */ /* 0x040fe200078e10ff */
[C---:B------:R-:W-:Y:S01]  /*0a90*/  IMAD R7, R3.reuse, 0x4, R13 ;  /* 0x0000000403077824 */ /* 0x040fe200078e020d */
[C---:B------:R-:W-:Y:S01]  /*0aa0*/  LEA R8, R3.reuse, R20, 0x2 ;  /* 0x0000001403087211 */ /* 0x040fe200078e10ff */
[C---:B------:R-:W-:Y:S01]  /*0ab0*/  IMAD R12, R3.reuse, 0x4, R0 ;  /* 0x00000004030c7824 */ /* 0x040fe200078e0200 */
[C---:B------:R-:W-:Y:S01]  /*0ac0*/  LEA R10, R3.reuse, R18, 0x2 ;  /* 0x00000012030a7211 */ /* 0x040fe200078e10ff */
[----:B------:R-:W0:Y:S01]  /*0ad0*/  LDCU UR4, c[0x0][0x390] ;  /* 0x00007200ff0477ac */ /* 0x000e220008000800 */
[----:B------:R-:W-:-:S07]  /*0ae0*/  LEA R9, R3, R15, 0x2 ;  /* 0x0000000f03097211 */ /* 0x000fce00078e10ff */
.L_x_33:
[----:B0-----:R-:W-:Y:S02]  /*0af0*/  ISETP.GE.U32.AND P0, PT, R12, UR4, PT ;  /* 0x000000040c007c0c */ /* 0x001fe4000bf06070 */
[----:B------:R-:W-:Y:S02]  /*0b00*/  ISETP.GE.U32.AND P1, PT, R24, UR4, PT ;  /* 0x0000000418007c0c */ /* 0x000fe4000bf26070 */
[----:B------:R-:W-:Y:S01]  /*0b10*/  ISETP.GE.U32.AND P2, PT, R8, UR4, PT ;  /* 0x0000000408007c0c */ /* 0x000fe2000bf46070 */
[----:B------:R-:W-:Y:S01]  /*0b20*/  IMAD R8, R3, 0x4, R8 ;  /* 0x0000000403087824 */ /* 0x000fe200078e0208 */
[----:B------:R-:W-:Y:S02]  /*0b30*/  ISETP.GE.U32.AND P3, PT, R10, UR4, PT ;  /* 0x000000040a007c0c */ /* 0x000fe4000bf66070 */
[----:B------:R-:W-:Y:S02]  /*0b40*/  IADD3 R11, PT, PT, R11, 0x4, RZ ;  /* 0x000000040b0b7810 */ /* 0x000fe40007ffe0ff */
[----:B------:R-:W-:-:S02]  /*0b50*/  LEA R24, R3, R24, 0x2 ;  /* 0x0000001803187211 */ /* 0x000fc400078e10ff */
[C---:B------:R-:W-:Y:S01]  /*0b60*/  LEA R10, R3.reuse, R10, 0x2 ;  /* 0x0000000a030a7211 */ /* 0x040fe200078e10ff */
[----:B----4-:R-:W0:Y:S01]  /*0b70*/  @P0 LDC.64 R16, c[0x0][0x380] ;  /* 0x0000e000ff100b82 */ /* 0x010e220000000a00 */
[----:B------:R-:W-:-:S07]  /*0b80*/  LEA R12, R3, R12, 0x2 ;  /* 0x0000000c030c7211 */ /* 0x000fce00078e10ff */
[----:B------:R-:W1:Y:S08]  /*0b90*/  @P1 LDC.64 R22, c[0x0][0x380] ;  /* 0x0000e000ff161b82 */ /* 0x000e700000000a00 */
[----:B------:R-:W2:Y:S08]  /*0ba0*/  @P2 LDC.64 R20, c[0x0][0x380] ;  /* 0x0000e000ff142b82 */ /* 0x000eb00000000a00 */
[----:B------:R-:W3:Y:S01]  /*0bb0*/  @P3 LDC.64 R18, c[0x0][0x380] ;  /* 0x0000e000ff123b82 */ /* 0x000ee20000000a00 */
[----:B0-----:R-:W-:-:S04]  /*0bc0*/  @P0 IMAD.WIDE.U32 R16, R14, 0x4, R16 ;  /* 0x000000040e100825 */ /* 0x001fc800078e0010 */
[----:B------:R-:W-:Y:S01]  /*0bd0*/  IMAD R14, R3, 0x4, R14 ;  /* 0x00000004030e7824 */ /* 0x000fe200078e020e */
[----:B------:R4:W-:Y:S01]  /*0be0*/  @P0 STG.E desc[UR6][R16.64], RZ ;  /* 0x000000ff10000986 */ /* 0x0009e2000c101906 */
[----:B------:R-:W-:Y:S01]  /*0bf0*/  ISETP.NE.AND P0, PT, R11, RZ, PT ;  /* 0x000000ff0b00720c */ /* 0x000fe20003f05270 */
[----:B-1----:R-:W-:Y:S01]  /*0c00*/  @P1 IMAD.WIDE.U32 R22, R6, 0x4, R22 ;  /* 0x0000000406161825 */ /* 0x002fe200078e0016 */
[----:B------:R-:W-:-:S04]  /*0c10*/  LEA R6, R3, R6, 0x2 ;  /* 0x0000000603067211 */ /* 0x000fc800078e10ff */
[----:B------:R4:W-:Y:S01]  /*0c20*/  @P1 STG.E desc[UR6][R22.64], RZ ;  /* 0x000000ff16001986 */ /* 0x0009e2000c101906 */
[----:B--2---:R-:W-:Y:S01]  /*0c30*/  @P2 IMAD.WIDE.U32 R20, R9, 0x4, R20 ;  /* 0x0000000409142825 */ /* 0x004fe200078e0014 */
[----:B------:R-:W-:-:S04]  /*0c40*/  LEA R9, R3, R9, 0x2 ;  /* 0x0000000903097211 */ /* 0x000fc800078e10ff */
[----:B------:R4:W-:Y:S01]  /*0c50*/  @P2 STG.E desc[UR6][R20.64], RZ ;  /* 0x000000ff14002986 */ /* 0x0009e2000c101906 */
[----:B---3--:R-:W-:-:S04]  /*0c60*/  @P3 IMAD.WIDE.U32 R18, R7, 0x4, R18 ;  /* 0x0000000407123825 */ /* 0x008fc800078e0012 */
[----:B------:R-:W-:Y:S01]  /*0c70*/  IMAD R7, R3, 0x4, R7 ;  /* 0x0000000403077824 */ /* 0x000fe200078e0207 */
[----:B------:R4:W-:Y:S01]  /*0c80*/  @P3 STG.E desc[UR6][R18.64], RZ ;  /* 0x000000ff12003986 */ /* 0x0009e2000c101906 */
[----:B------:R-:W-:Y:S05]  /*0c90*/  @P0 BRA `(.L_x_33) ;  /* 0xfffffffc00940947 */ /* 0x000fea000383ffff */
.L_x_32:
[----:B------:R-:W-:-:S13]  /*0ca0*/  ISETP.NE.AND P0, PT, R5, RZ, PT ;  /* 0x000000ff0500720c */ /* 0x000fda0003f05270 */
[----:B------:R-:W-:Y:S05]  /*0cb0*/  @!P0 EXIT ;  /* 0x000000000000894d */ /* 0x000fea0003800000 */
[----:B------:R-:W-:Y:S02]  /*0cc0*/  ISETP.NE.AND P0, PT, R5, 0x1, PT ;  /* 0x000000010500780c */ /* 0x000fe40003f05270 */
[----:B------:R-:W-:-:S04]  /*0cd0*/  LOP3.LUT R2, R2, 0x1, RZ, 0xc0, !PT ;  /* 0x0000000102027812 */ /* 0x000fc800078ec0ff */
[----:B------:R-:W-:-:S07]  /*0ce0*/  ISETP.NE.U32.AND P2, PT, R2, 0x1, PT ;  /* 0x000000010200780c */ /* 0x000fce0003f45070 */
[----:B------:R-:W-:Y:S06]  /*0cf0*/  @!P0 BRA `(.L_x_34) ;  /* 0x00000000003c8947 */ /* 0x000fec0003800000 */
[C---:B-1----:R-:W-:Y:S01]  /*0d00*/  IMAD R2, R4.reuse, R3, R0 ;  /* 0x0000000304027224 */ /* 0x042fe200078e0200 */
[----:B------:R-:W-:-:S04]  /*0d10*/  IADD3 R4, PT, PT, R4, 0x2, RZ ;  /* 0x0000000204047810 */ /* 0x000fc80007ffe0ff */
[C---:B------:R-:W-:Y:S02]  /*0d20*/  IADD3 R11, PT, PT, R2.reuse, R3, RZ ;  /* 0x00000003020b7210 */ /* 0x040fe40007ffe0ff */
[----:B------:R-:W-:Y:S02]  /*0d30*/  ISETP.GE.U32.AND P0, PT, R2, UR4, PT ;  /* 0x0000000402007c0c */ /* 0x000fe4000bf06070 */
[----:B------:R-:W-:-:S11]  /*0d40*/  ISETP.GE.U32.AND P1, PT, R11, UR4, PT ;  /* 0x000000040b007c0c */ /* 0x000fd6000bf26070 */
[----:B------:R-:W0:Y:S08]  /*0d50*/  @P0 LDC R5, c[0x0][0x388] ;  /* 0x0000e200ff050b82 */ /* 0x000e300000000800 */
[----:B------:R-:W1:Y:S08]  /*0d60*/  @P1 LDC R10, c[0x0][0x388] ;  /* 0x0000e200ff0a1b82 */ /* 0x000e700000000800 */
[----:B------:R-:W2:Y:S08]  /*0d70*/  @P0 LDC.64 R6, c[0x0][0x380] ;  /* 0x0000e000ff060b82 */ /* 0x000eb00000000a00 */
[----:B------:R-:W3:Y:S01]  /*0d80*/  @P1 LDC.64 R8, c[0x0][0x380] ;  /* 0x0000e000ff081b82 */ /* 0x000ee20000000a00 */
[----:B0-----:R-:W-:-:S02]  /*0d90*/  @P0 IMAD R5, R5, UR5, R2 ;  /* 0x0000000505050c24 */ /* 0x001fc4000f8e0202 */
[----:B-1----:R-:W-:Y:S02]  /*0da0*/  @P1 IMAD R11, R10, UR5, R11 ;  /* 0x000000050a0b1c24 */ /* 0x002fe4000f8e020b */
[----:B--2---:R-:W-:-:S05]  /*0db0*/  @P0 IMAD.WIDE.U32 R6, R5, 0x4, R6 ;  /* 0x0000000405060825 */ /* 0x004fca00078e0006 */
[----:B------:R0:W-:Y:S01]  /*0dc0*/  @P0 STG.E desc[UR6][R6.64], RZ ;  /* 0x000000ff06000986 */ /* 0x0001e2000c101906 */
[----:B---3--:R-:W-:-:S05]  /*0dd0*/  @P1 IMAD.WIDE.U32 R8, R11, 0x4, R8 ;  /* 0x000000040b081825 */ /* 0x008fca00078e0008 */
[----:B------:R0:W-:Y:S02]  /*0de0*/  @P1 STG.E desc[UR6][R8.64], RZ ;  /* 0x000000ff08001986 */ /* 0x0001e4000c101906 */
.L_x_34:
[----:B------:R-:W-:Y:S05]  /*0df0*/  @P2 EXIT ;  /* 0x000000000000294d */ /* 0x000fea0003800000 */
[----:B-1----:R-:W-:-:S05]  /*0e00*/  IMAD R0, R3, R4, R0 ;  /* 0x0000000403007224 */ /* 0x002fca00078e0200 */
[----:B------:R-:W-:-:S13]  /*0e10*/  ISETP.GE.U32.AND P0, PT, R0, UR4, PT ;  /* 0x0000000400007c0c */ /* 0x000fda000bf06070 */
[----:B------:R-:W-:Y:S05]  /*0e20*/  @!P0 EXIT ;  /* 0x000000000000894d */ /* 0x000fea0003800000 */
[----:B------:R-:W1:Y:S08]  /*0e30*/  LDC R5, c[0x0][0x388] ;  /* 0x0000e200ff057b82 */ /* 0x000e700000000800 */
[----:B------:R-:W2:Y:S01]  /*0e40*/  LDC.64 R2, c[0x0][0x380] ;  /* 0x0000e000ff027b82 */ /* 0x000ea20000000a00 */
[----:B-1----:R-:W-:-:S04]  /*0e50*/  IMAD R5, R5, UR5, R0 ;  /* 0x0000000505057c24 */ /* 0x002fc8000f8e0200 */
[----:B--2---:R-:W-:-:S05]  /*0e60*/  IMAD.WIDE.U32 R2, R5, 0x4, R2 ;  /* 0x0000000405027825 */ /* 0x004fca00078e0002 */
[----:B------:R-:W-:Y:S01]  /*0e70*/  STG.E desc[UR6][R2.64], RZ ;  /* 0x000000ff02007986 */ /* 0x000fe2000c101906 */
[----:B------:R-:W-:Y:S05]  /*0e80*/  EXIT ;  /* 0x000000000000794d */ /* 0x000fea0003800000 */
.L_x_35:
        /* <DEDUP_REMOVED lines=15> */
.L_x_201:


//--------------------- .text._Z7set_infPfiii     --------------------------
	.section	.text._Z7set_infPfiii,"ax",@progbits
	.align	128
        .global         _Z7set_infPfiii
        .type           _Z7set_infPfiii,@function
        .size           _Z7set_infPfiii,(.L_x_202 - _Z7set_infPfiii)
        .other          _Z7set_infPfiii,@"STO_CUDA_ENTRY STV_DEFAULT"
_Z7set_infPfiii:
.text._Z7set_infPfiii:
        /* <DEDUP_REMOVED lines=14> */
[----:B0-----:R-:W-:-:S06]  /*00e0*/  VIADD R4, R2, 0xffffffe ;  /* 0x0ffffffe02047836 */ /* 0x001fcc0000000000 */
        /* <DEDUP_REMOVED lines=33> */
.L_x_38:
[----:B--2---:R-:W-:Y:S01]  /*0300*/  IMAD.MOV.U32 R29, RZ, RZ, -0x3db80000 ;  /* 0xc2480000ff1d7424 */ /* 0x004fe200078e00ff */
[----:B------:R-:W-:Y:S01]  /*0310*/  IADD3 R28, PT, PT, R28, 0x8, RZ ;  /* 0x000000081c1c7810 */ /* 0x000fe20007ffe0ff */
[--C-:B0-----:R-:W-:Y:S01]  /*0320*/  IMAD.WIDE.U32 R14, R26, 0x4, R8.reuse ;  /* 0x000000041a0e7825 */ /* 0x101fe200078e0008 */
[----:B------:R-:W-:Y:S02]  /*0330*/  LEA R26, R3, R26, 0x3 ;  /* 0x0000001a031a7211 */ /* 0x000fe400078e18ff */
[----:B------:R-:W-:Y:S01]  /*0340*/  ISETP.NE.AND P0, PT, R28, RZ, PT ;  /* 0x000000ff1c00720c */ /* 0x000fe20003f05270 */
[--C-:B------:R-:W-:Y:S01]  /*0350*/  IMAD.WIDE.U32 R12, R27, 0x4, R8.reuse ;  /* 0x000000041b0c7825 */ /* 0x100fe200078e0008 */
[----:B------:R0:W-:Y:S03]  /*0360*/  STG.E desc[UR6][R14.64], R29 ;  /* 0x0000001d0e007986 */ /* 0x0001e6000c101906 */
[----:B------:R-:W-:Y:S01]  /*0370*/  IMAD.WIDE.U32 R24, R0, 0x4, R8 ;  /* 0x0000000400187825 */ /* 0x000fe200078e0008 */
[----:B------:R1:W-:Y:S01]  /*0380*/  STG.E desc[UR6][R12.64], R29 ;  /* 0x0000001d0c007986 */ /* 0x0003e2000c101906 */
[----:B------:R-:W-:-:S02]  /*0390*/  LEA R0, R3, R0, 0x3 ;  /* 0x0000000003007211 */ /* 0x000fc400078e18ff */
[--C-:B------:R-:W-:Y:S01]  /*03a0*/  IMAD.WIDE.U32 R22, R7, 0x4, R8.reuse ;  /* 0x0000000407167825 */ /* 0x100fe200078e0008 */
[----:B------:R2:W-:Y:S03]  /*03b0*/  STG.E desc[UR6][R24.64], R29 ;  /* 0x0000001d18007986 */ /* 0x0005e6000c101906 */
[--C-:B------:R-:W-:Y:S01]  /*03c0*/  IMAD.WIDE.U32 R16, R20, 0x4, R8.reuse ;  /* 0x0000000414107825 */ /* 0x100fe200078e0008 */
[----:B------:R2:W-:Y:S01]  /*03d0*/  STG.E desc[UR6][R22.64], R29 ;  /* 0x0000001d16007986 */ /* 0x0005e2000c101906 */
[----:B------:R-:W-:Y:S02]  /*03e0*/  LEA R20, R3, R20, 0x3 ;  /* 0x0000001403147211 */ /* 0x000fe400078e18ff */
[----:B0-----:R-:W-:-:S04]  /*03f0*/  IMAD.WIDE.U32 R14, R11, 0x4, R8 ;  /* 0x000000040b0e7825 */ /* 0x001fc800078e0008 */
[----:B-1----:R-:W-:Y:S01]  /*0400*/  IMAD.WIDE.U32 R12, R10, 0x4, R8 ;  /* 0x000000040a0c7825 */ /* 0x002fe200078e0008 */
[----:B------:R-:W-:-:S03]  /*0410*/  LEA R10, R3, R10, 0x3 ;  /* 0x0000000a030a7211 */ /* 0x000fc600078e18ff */
[----:B------:R-:W-:Y:S01]  /*0420*/  IMAD.WIDE.U32 R18, R21, 0x4, R8 ;  /* 0x0000000415127825 */ /* 0x000fe200078e0008 */
[----:B------:R2:W-:Y:S03]  /*0430*/  STG.E desc[UR6][R12.64], R29 ;  /* 0x0000001d0c007986 */ /* 0x0005e6000c101906 */
[C---:B------:R-:W-:Y:S01]  /*0440*/  IMAD R27, R3.reuse, 0x8, R27 ;  /* 0x00000008031b7824 */ /* 0x040fe200078e021b */
[----:B------:R2:W-:Y:S01]  /*0450*/  STG.E desc[UR6][R14.64], R29 ;  /* 0x0000001d0e007986 */ /* 0x0005e2000c101906 */
[C---:B------:R-:W-:Y:S02]  /*0460*/  IMAD R7, R3.reuse, 0x8, R7 ;  /* 0x0000000803077824 */ /* 0x040fe400078e0207 */
[C---:B------:R-:W-:Y:S01]  /*0470*/  IMAD R11, R3.reuse, 0x8, R11 ;  /* 0x00000008030b7824 */ /* 0x040fe200078e020b */
[----:B------:R2:W-:Y:S01]  /*0480*/  STG.E desc[UR6][R16.64], R29 ;  /* 0x0000001d10007986 */ /* 0x0005e2000c101906 */
[----:B------:R-:W-:-:S03]  /*0490*/  IMAD R21, R3, 0x8, R21 ;  /* 0x0000000803157824 */ /* 0x000fc600078e0215 */
[----:B------:R2:W-:Y:S01]  /*04a0*/  STG.E desc[UR6][R18.64], R29 ;  /* 0x0000001d12007986 */ /* 0x0005e2000c101906 */
[----:B------:R-:W-:Y:S05]  /*04b0*/  @P0 BRA `(.L_x_38) ;  /* 0xfffffffc00900947 */ /* 0x000fea000383ffff */
.L_x_37:
[----:B------:R-:W-:Y:S05]  /*04c0*/  @!P1 EXIT ;  /* 0x000000000000994d */ /* 0x000fea0003800000 */
[----:B------:R-:W-:Y:S02]  /*04d0*/  ISETP.GE.U32.AND P0, PT, R4, 0x4, PT ;  /* 0x000000040400780c */ /* 0x000fe40003f06070 */
[----:B------:R-:W-:-:S04]  /*04e0*/  LOP3.LUT R0, R2, 0x3, RZ, 0xc0, !PT ;  /* 0x0000000302007812 */ /* 0x000fc800078ec0ff */
[----:B------:R-:W-:-:S07]  /*04f0*/  ISETP.NE.AND P1, PT, R0, RZ, PT ;  /* 0x000000ff0000720c */ /* 0x000fce0003f25270 */
[----:B------:R-:W-:Y:S06]  /*0500*/  @!P0 BRA `(.L_x_39) ;  /* 0x00000000003c8947 */ /* 0x000fec0003800000 */
[----:B--2---:R-:W0:Y:S01]  /*0510*/  LDC.64 R14, c[0x0][0x380] ;  /* 0x0000e000ff0e7b82 */ /* 0x004e220000000a00 */
[C---:B------:R-:W-:Y:S01]  /*0520*/  IMAD R8, R5.reuse, R3, R6 ;  /* 0x0000000305087224 */ /* 0x040fe200078e0206 */
[----:B------:R-:W-:Y:S01]  /*0530*/  MOV R17, 0xc2480000 ;  /* 0xc248000000117802 */ /* 0x000fe20000000f00 */
[----:B------:R-:W-:Y:S02]  /*0540*/  VIADD R5, R5, 0x4 ;  /* 0x0000000405057836 */ /* 0x000fe40000000000 */
[----:B------:R-:W-:-:S05]  /*0550*/  IMAD.IADD R10, R8, 0x1, R3 ;  /* 0x00000001080a7824 */ /* 0x000fca00078e0203 */
[----:B------:R-:W-:-:S05]  /*0560*/  IADD3 R12, PT, PT, R10, R3, RZ ;  /* 0x000000030a0c7210 */ /* 0x000fca0007ffe0ff */
[----:B------:R-:W-:Y:S02]  /*0570*/  IMAD.IADD R7, R12, 0x1, R3 ;  /* 0x000000010c077824 */ /* 0x000fe400078e0203 */
[----:B0-----:R-:W-:-:S04]  /*0580*/  IMAD.WIDE.U32 R8, R8, 0x4, R14 ;  /* 0x0000000408087825 */ /* 0x001fc800078e000e */
[--C-:B------:R-:W-:Y:S01]  /*0590*/  IMAD.WIDE.U32 R10, R10, 0x4, R14.reuse ;  /* 0x000000040a0a7825 */ /* 0x100fe200078e000e */
[----:B------:R0:W-:Y:S03]  /*05a0*/  STG.E desc[UR6][R8.64], R17 ;  /* 0x0000001108007986 */ /* 0x0001e6000c101906 */
[--C-:B------:R-:W-:Y:S01]  /*05b0*/  IMAD.WIDE.U32 R12, R12, 0x4, R14.reuse ;  /* 0x000000040c0c7825 */ /* 0x100fe200078e000e */
[----:B------:R0:W-:Y:S03]  /*05c0*/  STG.E desc[UR6][R10.64], R17 ;  /* 0x000000110a007986 */ /* 0x0001e6000c101906 */
[----:B------:R-:W-:Y:S01]  /*05d0*/  IMAD.WIDE.U32 R14, R7, 0x4, R14 ;  /* 0x00000004070e7825 */ /* 0x000fe200078e000e */
[----:B------:R0:W-:Y:S04]  /*05e0*/  STG.E desc[UR6][R12.64], R17 ;  /* 0x000000110c007986 */ /* 0x0001e8000c101906 */
[----:B------:R0:W-:Y:S02]  /*05f0*/  STG.E desc[UR6][R14.64], R17 ;  /* 0x000000110e007986 */ /* 0x0001e4000c101906 */
.L_x_39:
[----:B------:R-:W-:Y:S05]  /*0600*/  @!P1 EXIT ;  /* 0x000000000000994d */ /* 0x000fea0003800000 */
[----:B------:R-:W-:Y:S02]  /*0610*/  ISETP.NE.AND P0, PT, R0, 0x1, PT ;  /* 0x000000010000780c */ /* 0x000fe40003f05270 */
[----:B------:R-:W-:-:S04]  /*0620*/  LOP3.LUT R2, R2, 0x1, RZ, 0xc0, !PT ;  /* 0x0000000102027812 */ /* 0x000fc800078ec0ff */
[----:B------:R-:W-:-:S07]  /*0630*/  ISETP.NE.U32.AND P1, PT, R2, 0x1, PT ;  /* 0x000000010200780c */ /* 0x000fce0003f25070 */
[----:B------:R-:W-:Y:S06]  /*0640*/  @!P0 BRA `(.L_x_40) ;  /* 0x0000000000248947 */ /* 0x000fec0003800000 */
[----:B0-----:R-:W0:Y:S01]  /*0650*/  LDC.64 R8, c[0x0][0x380] ;  /* 0x0000e000ff087b82 */ /* 0x001e220000000a00 */
[C---:B------:R-:W-:Y:S01]  /*0660*/  IMAD R10, R5.reuse, R3, R6 ;  /* 0x00000003050a7224 */ /* 0x040fe200078e0206 */
[----:B------:R-:W-:Y:S01]  /*0670*/  IADD3 R5, PT, PT, R5, 0x2, RZ ;  /* 0x0000000205057810 */ /* 0x000fe20007ffe0ff */
[----:B------:R-:W-:-:S03]  /*0680*/  IMAD.MOV.U32 R7, RZ, RZ, -0x3db80000 ;  /* 0xc2480000ff077424 */ /* 0x000fc600078e00ff */
[C---:B--2---:R-:W-:Y:S01]  /*0690*/  IADD3 R13, PT, PT, R10.reuse, R3, RZ ;  /* 0x000000030a0d7210 */ /* 0x044fe20007ffe0ff */
[----:B0-----:R-:W-:-:S04]  /*06a0*/  IMAD.WIDE.U32 R10, R10, 0x4, R8 ;  /* 0x000000040a0a7825 */ /* 0x001fc800078e0008 */
[----:B------:R-:W-:Y:S01]  /*06b0*/  IMAD.WIDE.U32 R8, R13, 0x4, R8 ;  /* 0x000000040d087825 */ /* 0x000fe200078e0008 */
[----:B------:R1:W-:Y:S04]  /*06c0*/  STG.E desc[UR6][R10.64], R7 ;  /* 0x000000070a007986 */ /* 0x0003e8000c101906 */
[----:B------:R1:W-:Y:S02]  /*06d0*/  STG.E desc[UR6][R8.64], R7 ;  /* 0x0000000708007986 */ /* 0x0003e4000c101906 */
.L_x_40:
[----:B------:R-:W-:Y:S05]  /*06e0*/  @P1 EXIT ;  /* 0x000000000000194d */ /* 0x000fea0003800000 */
[----:B01----:R-:W0:Y:S01]  /*06f0*/  LDC.64 R8, c[0x0][0x380] ;  /* 0x0000e000ff087b82 */ /* 0x003e220000000a00 */
[----:B------:R-:W-:Y:S02]  /*0700*/  IMAD R3, R3, R5, R6 ;  /* 0x0000000503037224 */ /* 0x000fe400078e0206 */
[----:B------:R-:W-:Y:S02]  /*0710*/  IMAD.MOV.U32 R5, RZ, RZ, -0x3db80000 ;  /* 0xc2480000ff057424 */ /* 0x000fe400078e00ff */
[----:B0-----:R-:W-:-:S05]  /*0720*/  IMAD.WIDE.U32 R2, R3, 0x4, R8 ;  /* 0x0000000403027825 */ /* 0x001fca00078e0008 */
[----:B------:R-:W-:Y:S01]  /*0730*/  STG.E desc[UR6][R2.64], R5 ;  /* 0x0000000502007986 */ /* 0x000fe2000c101906 */
[----:B------:R-:W-:Y:S05]  /*0740*/  EXIT ;  /* 0x000000000000794d */ /* 0x000fea0003800000 */
.L_x_36:
[----:B------:R-:W0:Y:S08]  /*0750*/  LDC R3, c[0x0][0x360] ;  /* 0x0000d800ff037b82 */ /* 0x000e300000000800 */
[----:B------:R-:W0:Y:S02]  /*0760*/  LDC R14, c[0x0][0x388] ;  /* 0x0000e200ff0e7b82 */ /* 0x000e240000000800 */
[----:B0-----:R-:W-:-:S13]  /*0770*/  ISETP.GT.U32.AND P0, PT, R3, R14, PT ;  /* 0x0000000e0300720c */ /* 0x001fda0003f04070 */
[----:B------:R-:W-:Y:S05]  /*0780*/  @P0 EXIT ;  /* 0x000000000000094d */ /* 0x000fea0003800000 */
[----:B------:R-:W0:Y:S01]  /*0790*/  I2F.U32.RP R2, R3 ;  /* 0x0000000300027306 */ /* 0x000e220000209000 */
[----:B------:R-:W-:Y:S01]  /*07a0*/  ISETP.NE.U32.AND P2, PT, R3, RZ, PT ;  /* 0x000000ff0300720c */ /* 0x000fe20003f45070 */
[----:B------:R-:W-:-:S06]  /*07b0*/  IMAD.MOV.U32 R24, RZ, RZ, RZ ;  /* 0x000000ffff187224 */ /* 0x000fcc00078e00ff */
        /* <DEDUP_REMOVED lines=22> */
[----:B------:R-:W-:Y:S01]  /*0920*/  ISETP.GT.U32.AND P0, PT, R0, UR5, PT ;  /* 0x0000000500007c0c */ /* 0x000fe2000bf04070 */
[C-C-:B------:R-:W-:Y:S01]  /*0930*/  IMAD R10, R3.reuse, 0x3, R0.reuse ;  /* 0x00000003030a7824 */ /* 0x140fe200078e0200 */
[----:B------:R-:W-:Y:S01]  /*0940*/  ISETP.GT.U32.AND P1, PT, R6, UR5, PT ;  /* 0x0000000506007c0c */ /* 0x000fe2000bf24070 */
[----:B------:R-:W-:Y:S01]  /*0950*/  IMAD R12, R14, UR5, R0 ;  /* 0x000000050e0c7c24 */ /* 0x000fe2000f8e0200 */
[----:B------:R-:W-:Y:S01]  /*0960*/  ISETP.GT.U32.AND P3, PT, R8, UR5, PT ;  /* 0x0000000508007c0c */ /* 0x000fe2000bf64070 */
[----:B------:R-:W-:Y:S01]  /*0970*/  IMAD R14, R14, UR5, R6 ;  /* 0x000000050e0e7c24 */ /* 0x000fe2000f8e0206 */
[----:B------:R-:W-:Y:S01]  /*0980*/  ISETP.GT.U32.AND P2, PT, R10, UR5, PT ;  /* 0x000000050a007c0c */ /* 0x000fe2000bf44070 */
[----:B------:R-:W-:Y:S01]  /*0990*/  IMAD R4, R3, 0x3, R12 ;  /* 0x0000000303047824 */ /* 0x000fe200078e020c */
[----:B------:R-:W-:-:S02]  /*09a0*/  ISETP.LT.U32.AND P0, PT, R0, UR4, !P0 ;  /* 0x0000000400007c0c */ /* 0x000fc4000c701070 */
[----:B------:R-:W-:Y:S02]  /*09b0*/  ISETP.LT.U32.AND P1, PT, R6, UR4, !P1 ;  /* 0x0000000406007c0c */ /* 0x000fe4000cf21070 */
[----:B------:R-:W-:Y:S02]  /*09c0*/  ISETP.LT.U32.AND P3, PT, R8, UR4, !P3 ;  /* 0x0000000408007c0c */ /* 0x000fe4000df61070 */
[----:B------:R-:W-:Y:S02]  /*09d0*/  ISETP.LT.U32.AND P2, PT, R10, UR4, !P2 ;  /* 0x000000040a007c0c */ /* 0x000fe4000d741070 */
[----:B------:R-:W-:Y:S02]  /*09e0*/  LEA R7, R3, R12, 0x1 ;  /* 0x0000000c03077211 */ /* 0x000fe400078e08ff */
[----:B------:R-:W-:-:S03]  /*09f0*/  LOP3.LUT R24, R2, 0xfffffffc, RZ, 0xc0, !PT ;  /* 0xfffffffc02187812 */ /* 0x000fc600078ec0ff */
[----:B------:R-:W0:Y:S01]  /*0a00*/  @!P0 LDC.64 R16, c[0x0][0x380] ;  /* 0x0000e000ff108b82 */ /* 0x000e220000000a00 */
[----:B------:R-:W-:Y:S01]  /*0a10*/  @!P0 IMAD.MOV.U32 R15, RZ, RZ, -0x3db80000 ;  /* 0xc2480000ff0f8424 */ /* 0x000fe200078e00ff */
[----:B------:R-:W-:Y:S02]  /*0a20*/  @!P1 MOV R13, 0xc2480000 ;  /* 0xc2480000000d9802 */ /* 0x000fe40000000f00 */
[----:B------:R-:W-:Y:S01]  /*0a30*/  @!P3 IMAD.MOV.U32 R11, RZ, RZ, -0x3db80000 ;  /* 0xc2480000ff0bb424 */ /* 0x000fe200078e00ff */
[----:B------:R-:W-:Y:S02]  /*0a40*/  IADD3 R25, PT, PT, -R24, 0x4, RZ ;  /* 0x0000000418197810 */ /* 0x000fe40007ffe1ff */
[----:B------:R-:W-:Y:S01]  /*0a50*/  @!P2 MOV R9, 0xc2480000 ;  /* 0xc24800000009a802 */ /* 0x000fe20000000f00 */
[----:B------:R-:W1:Y:S08]  /*0a60*/  @!P1 LDC.64 R22, c[0x0][0x380] ;  /* 0x0000e000ff169b82 */ /* 0x000e700000000a00 */
[----:B------:R-:W2:Y:S08]  /*0a70*/  @!P3 LDC.64 R20, c[0x0][0x380] ;  /* 0x0000e000ff14bb82 */ /* 0x000eb00000000a00 */
[----:B------:R-:W3:Y:S01]  /*0a80*/  @!P2 LDC.64 R18, c[0x0][0x380] ;  /* 0x0000e000ff12ab82 */ /* 0x000ee20000000a00 */
[----:B0-----:R-:W-:-:S05]  /*0a90*/  @!P0 IMAD.WIDE.U32 R16, R12, 0x4, R16 ;  /* 0x000000040c108825 */ /* 0x001fca00078e0010 */
[----:B------:R0:W-:Y:S01]  /*0aa0*/  @!P0 STG.E desc[UR6][R16.64], R15 ;  /* 0x0000000f10008986 */ /* 0x0001e2000c101906 */
[----:B------:R-:W-:Y:S01]  /*0ab0*/  ISETP.NE.AND P0, PT, R25, RZ, PT ;  /* 0x000000ff1900720c */ /* 0x000fe20003f05270 */
[----:B-1----:R-:W-:-:S05]  /*0ac0*/  @!P1 IMAD.WIDE.U32 R22, R14, 0x4, R22 ;  /* 0x000000040e169825 */ /* 0x002fca00078e0016 */
[----:B------:R0:W-:Y:S01]  /*0ad0*/  @!P1 STG.E desc[UR6][R22.64], R13 ;  /* 0x0000000d16009986 */ /* 0x0001e2000c101906 */
[----:B--2---:R-:W-:-:S05]  /*0ae0*/  @!P3 IMAD.WIDE.U32 R20, R7, 0x4, R20 ;  /* 0x000000040714b825 */ /* 0x004fca00078e0014 */
[----:B------:R0:W-:Y:S01]  /*0af0*/  @!P3 STG.E desc[UR6][R20.64], R11 ;  /* 0x0000000b1400b986 */ /* 0x0001e2000c101906 */
[----:B---3--:R-:W-:-:S05]  /*0b00*/  @!P2 IMAD.WIDE.U32 R18, R4, 0x4, R18 ;  /* 0x000000040412a825 */ /* 0x008fca00078e0012 */
[----:B------:R0:W-:Y:S01]  /*0b10*/  @!P2 STG.E desc[UR6][R18.64], R9 ;  /* 0x000000091200a986 */ /* 0x0001e2000c101906 */
[----:B------:R-:W-:Y:S05]  /*0b20*/  @!P0 BRA `(.L_x_41) ;  /* 0x0000000000b88947 */ /* 0x000fea0003800000 */
[C---:B0-----:R-:W-:Y:S01]  /*0b30*/  IMAD R19, R3.reuse, 0x4, R4 ;  /* 0x0000000403137824 */ /* 0x041fe200078e0204 */
[C---:B------:R-:W-:Y:S01]  /*0b40*/  LEA R18, R3.reuse, R6, 0x2 ;  /* 0x0000000603127211 */ /* 0x040fe200078e10ff */
[C---:B------:R-:W-:Y:S01]  /*0b50*/  IMAD R15, R3.reuse, 0x4, R12 ;  /* 0x00000004030f7824 */ /* 0x040fe200078e020c */
[C---:B------:R-:W-:Y:S01]  /*0b60*/  LEA R4, R3.reuse, R7, 0x2 ;  /* 0x0000000703047211 */ /* 0x040fe200078e10ff */
[C---:B------:R-:W-:Y:S01]  /*0b70*/  IMAD R20, R3.reuse, 0x4, R8 ;  /* 0x0000000403147824 */ /* 0x040fe200078e0208 */
[C---:B------:R-:W-:Y:S01]  /*0b80*/  LEA R22, R3.reuse, R10, 0x2 ;  /* 0x0000000a03167211 */ /* 0x040fe200078e10ff */
[C---:B------:R-:W-:Y:S01]  /*0b90*/  IMAD R14, R3.reuse, 0x4, R14 ;  /* 0x00000004030e7824 */ /* 0x040fe200078e020e */
[----:B------:R-:W-:Y:S01]  /*0ba0*/  MOV R7, R25 ;  /* 0x0000001900077202 */ /* 0x000fe20000000f00 */
[----:B------:R-:W-:Y:S01]  /*0bb0*/  IMAD R6, R3, 0x4, R0 ;  /* 0x0000000403067824 */ /* 0x000fe200078e0200 */
[----:B------:R-:W0:Y:S01]  /*0bc0*/  LDCU UR4, c[0x0][0x390] ;  /* 0x00007200ff0477ac */ /* 0x000e220008000800 */
[----:B------:R-:W-:-:S05]  /*0bd0*/  NOP ;  /* 0x0000000000007918 */ /* 0x000fca0000000000 */
.L_x_42:
[----:B------:R-:W-:Y:S02]  /*0be0*/  ISETP.GT.U32.AND P0, PT, R6, UR5, PT ;  /* 0x0000000506007c0c */ /* 0x000fe4000bf04070 */
[----:B------:R-:W-:Y:S02]  /*0bf0*/  ISETP.GT.U32.AND P2, PT, R18, UR5, PT ;  /* 0x0000000512007c0c */ /* 0x000fe4000bf44070 */
[----:B------:R-:W-:Y:S02]  /*0c00*/  ISETP.GT.U32.AND P3, PT, R20, UR5, PT ;  /* 0x0000000514007c0c */ /* 0x000fe4000bf64070 */
[----:B------:R-:W-:Y:S02]  /*0c10*/  ISETP.GT.U32.AND P1, PT, R22, UR5, PT ;  /* 0x0000000516007c0c */ /* 0x000fe4000bf24070 */
[----:B0-----:R-:W-:Y:S01]  /*0c20*/  ISETP.LT.U32.AND P0, PT, R6, UR4, !P0 ;  /* 0x0000000406007c0c */ /* 0x001fe2000c701070 */
[----:B------:R-:W-:Y:S01]  /*0c30*/  IMAD R6, R3, 0x4, R6 ;  /* 0x0000000403067824 */ /* 0x000fe200078e0206 */
[----:B------:R-:W-:-:S02]  /*0c40*/  ISETP.LT.U32.AND P2, PT, R18, UR4, !P2 ;  /* 0x0000000412007c0c */ /* 0x000fc4000d741070 */
[----:B------:R-:W-:Y:S01]  /*0c50*/  ISETP.LT.U32.AND P3, PT, R20, UR4, !P3 ;  /* 0x0000000414007c0c */ /* 0x000fe2000df61070 */
[----:B------:R-:W-:Y:S01]  /*0c60*/  IMAD R20, R3, 0x4, R20 ;  /* 0x0000000403147824 */ /* 0x000fe200078e0214 */
[----:B------:R-:W-:Y:S02]  /*0c70*/  ISETP.LT.U32.AND P1, PT, R22, UR4, !P1 ;  /* 0x0000000416007c0c */ /* 0x000fe4000cf21070 */
[----:B------:R-:W-:Y:S02]  /*0c80*/  IADD3 R7, PT, PT, R7, 0x4, RZ ;  /* 0x0000000407077810 */ /* 0x000fe40007ffe0ff */
[C---:B------:R-:W-:Y:S02]  /*0c90*/  LEA R18, R3.reuse, R18, 0x2 ;  /* 0x0000001203127211 */ /* 0x040fe400078e10ff */
[----:B------:R-:W-:Y:S01]  /*0ca0*/  LEA R22, R3, R22, 0x2 ;  /* 0x0000001603167211 */ /* 0x000fe200078e10ff */
[----:B----4-:R-:W0:Y:S01]  /*0cb0*/  @!P0 LDC.64 R16, c[0x0][0x380] ;  /* 0x0000e000ff108b82 */ /* 0x010e220000000a00 */
[----:B------:R-:W-:Y:S01]  /*0cc0*/  @!P0 MOV R21, 0xc2480000 ;  /* 0xc248000000158802 */ /* 0x000fe20000000f00 */
[----:B------:R-:W-:-:S02]  /*0cd0*/  @!P2 IMAD.MOV.U32 R23, RZ, RZ, -0x3db80000 ;  /* 0xc2480000ff17a424 */ /* 0x000fc400078e00ff */
[----:B------:R-:W-:Y:S02]  /*0ce0*/  @!P3 MOV R25, 0xc2480000 ;  /* 0xc24800000019b802 */ /* 0x000fe40000000f00 */
[----:B------:R-:W-:Y:S02]  /*0cf0*/  @!P1 IMAD.MOV.U32 R27, RZ, RZ, -0x3db80000 ;  /* 0xc2480000ff1b9424 */ /* 0x000fe400078e00ff */
[----:B------:R-:W1:Y:S08]  /*0d00*/  @!P2 LDC.64 R8, c[0x0][0x380] ;  /* 0x0000e000ff08ab82 */ /* 0x000e700000000a00 */
[----:B------:R-:W2:Y:S08]  /*0d10*/  @!P3 LDC.64 R10, c[0x0][0x380] ;  /* 0x0000e000ff0abb82 */ /* 0x000eb00000000a00 */
[----:B------:R-:W3:Y:S01]  /*0d20*/  @!P1 LDC.64 R12, c[0x0][0x380] ;  /* 0x0000e000ff0c9b82 */ /* 0x000ee20000000a00 */
[----:B0-----:R-:W-:-:S04]  /*0d30*/  @!P0 IMAD.WIDE.U32 R16, R15, 0x4, R16 ;  /* 0x000000040f108825 */ /* 0x001fc800078e0010 */
[----:B------:R-:W-:Y:S01]  /*0d40*/  IMAD R15, R3, 0x4, R15 ;  /* 0x00000004030f7824 */ /* 0x000fe200078e020f */
[----:B------:R4:W-:Y:S01]  /*0d50*/  @!P0 STG.E desc[UR6][R16.64], R21 ;  /* 0x0000001510008986 */ /* 0x0009e2000c101906 */
[----:B------:R-:W-:Y:S01]  /*0d60*/  ISETP.NE.AND P0, PT, R7, RZ, PT ;  /* 0x000000ff0700720c */ /* 0x000fe20003f05270 */
[----:B-1----:R-:W-:Y:S01]  /*0d70*/  @!P2 IMAD.WIDE.U32 R8, R14, 0x4, R8 ;  /* 0x000000040e08a825 */ /* 0x002fe200078e0008 */
[----:B------:R-:W-:-:S04]  /*0d80*/  LEA R14, R3, R14, 0x2 ;  /* 0x0000000e030e7211 */ /* 0x000fc800078e10ff */
[----:B------:R4:W-:Y:S01]  /*0d90*/  @!P2 STG.E desc[UR6][R8.64], R23 ;  /* 0x000000170800a986 */ /* 0x0009e2000c101906 */
[----:B--2---:R-:W-:-:S04]  /*0da0*/  @!P3 IMAD.WIDE.U32 R10, R4, 0x4, R10 ;  /* 0x00000004040ab825 */ /* 0x004fc800078e000a */
[----:B------:R-:W-:Y:S01]  /*0db0*/  IMAD R4, R3, 0x4, R4 ;  /* 0x0000000403047824 */ /* 0x000fe200078e0204 */
[----:B------:R4:W-:Y:S01]  /*0dc0*/  @!P3 STG.E desc[UR6][R10.64], R25 ;  /* 0x000000190a00b986 */ /* 0x0009e2000c101906 */
[----:B---3--:R-:W-:Y:S01]  /*0dd0*/  @!P1 IMAD.WIDE.U32 R12, R19, 0x4, R12 ;  /* 0x00000004130c9825 */ /* 0x008fe200078e000c */
[----:B------:R-:W-:-:S04]  /*0de0*/  LEA R19, R3, R19, 0x2 ;  /* 0x0000001303137211 */ /* 0x000fc800078e10ff */
[----:B------:R4:W-:Y:S01]  /*0df0*/  @!P1 STG.E desc[UR6][R12.64], R27 ;  /* 0x0000001b0c009986 */ /* 0x0009e2000c101906 */
[----:B------:R-:W-:Y:S05]  /*0e00*/  @P0 BRA `(.L_x_42) ;  /* 0xfffffffc00740947 */ /* 0x000fea000383ffff */
.L_x_41:
[----:B------:R-:W-:-:S13]  /*0e10*/  ISETP.NE.AND P0, PT, R5, RZ, PT ;  /* 0x000000ff0500720c */ /* 0x000fda0003f05270 */
[----:B------:R-:W-:Y:S05]  /*0e20*/  @!P0 EXIT ;  /* 0x000000000000894d */ /* 0x000fea0003800000 */
[----:B------:R-:W-:Y:S02]  /*0e30*/  ISETP.NE.AND P0, PT, R5, 0x1, PT ;  /* 0x000000010500780c */ /* 0x000fe40003f05270 */
[----:B------:R-:W-:-:S04]  /*0e40*/  LOP3.LUT R2, R2, 0x1, RZ, 0xc0, !PT ;  /* 0x0000000102027812 */ /* 0x000fc800078ec0ff */
[----:B------:R-:W-:-:S07]  /*0e50*/  ISETP.NE.U32.AND P2, PT, R2, 0x1, PT ;  /* 0x000000010200780c */ /* 0x000fce0003f45070 */
[----:B------:R-:W-:Y:S06]  /*0e60*/  @!P0 BRA `(.L_x_43) ;  /* 0x00000000004c8947 */ /* 0x000fec0003800000 */
[C---:B-1----:R-:W-:Y:S01]  /*0e70*/  IMAD R2, R24.reuse, R3, R0 ;  /* 0x0000000318027224 */ /* 0x042fe200078e0200 */
[----:B------:R-:W-:-:S03]  /*0e80*/  IADD3 R24, PT, PT, R24, 0x2, RZ ;  /* 0x0000000218187810 */ /* 0x000fc60007ffe0ff */
[C---:B0---4-:R-:W-:Y:S01]  /*0e90*/  IMAD.IADD R11, R2.reuse, 0x1, R3 ;  /* 0x00000001020b7824 */ /* 0x051fe200078e0203 */
[----:B------:R-:W-:-:S04]  /*0ea0*/  ISETP.GT.U32.AND P0, PT, R2, UR5, PT ;  /* 0x0000000502007c0c */ /* 0x000fc8000bf04070 */
[C---:B------:R-:W-:Y:S02]  /*0eb0*/  ISETP.GT.U32.AND P1, PT, R11.reuse, UR5, PT ;  /* 0x000000050b007c0c */ /* 0x040fe4000bf24070 */
[----:B------:R-:W-:Y:S02]  /*0ec0*/  ISETP.LT.U32.AND P0, PT, R2, UR4, !P0 ;  /* 0x0000000402007c0c */ /* 0x000fe4000c701070 */
[----:B------:R-:W-:-:S11]  /*0ed0*/  ISETP.LT.U32.AND P1, PT, R11, UR4, !P1 ;  /* 0x000000040b007c0c */ /* 0x000fd6000cf21070 */
[----:B------:R-:W0:Y:S08]  /*0ee0*/  @!P0 LDC R9, c[0x0][0x388] ;  /* 0x0000e200ff098b82 */ /* 0x000e300000000800 */
[----:B------:R-:W1:Y:S08]  /*0ef0*/  @!P1 LDC R8, c[0x0][0x388] ;  /* 0x0000e200ff089b82 */ /* 0x000e700000000800 */
[----:B------:R-:W2:Y:S08]  /*0f00*/  @!P0 LDC.64 R4, c[0x0][0x380] ;  /* 0x0000e000ff048b82 */ /* 0x000eb00000000a00 */
[----:B------:R-:W3:Y:S01]  /*0f10*/  @!P1 LDC.64 R6, c[0x0][0x380] ;  /* 0x0000e000ff069b82 */ /* 0x000ee20000000a00 */
[----:B0-----:R-:W-:-:S02]  /*0f20*/  @!P0 IMAD R9, R9, UR5, R2 ;  /* 0x0000000509098c24 */ /* 0x001fc4000f8e0202 */
[----:B-1----:R-:W-:Y:S02]  /*0f30*/  @!P1 IMAD R11, R8, UR5, R11 ;  /* 0x00000005080b9c24 */ /* 0x002fe4000f8e020b */
[----:B--2---:R-:W-:Y:S01]  /*0f40*/  @!P0 IMAD.WIDE.U32 R4, R9, 0x4, R4 ;  /* 0x0000000409048825 */ /* 0x004fe200078e0004 */
[----:B------:R-:W-:-:S05]  /*0f50*/  @!P0 MOV R9, 0xc2480000 ;  /* 0xc248000000098802 */ /* 0x000fca0000000f00 */
[----:B------:R2:W-:Y:S01]  /*0f60*/  @!P0 STG.E desc[UR6][R4.64], R9 ;  /* 0x0000000904008986 */ /* 0x0005e2000c101906 */
[----:B---3--:R-:W-:-:S04]  /*0f70*/  @!P1 IMAD.WIDE.U32 R6, R11, 0x4, R6 ;  /* 0x000000040b069825 */ /* 0x008fc800078e0006 */
[----:B------:R-:W-:-:S05]  /*0f80*/  @!P1 IMAD.MOV.U32 R11, RZ, RZ, -0x3db80000 ;  /* 0xc2480000ff0b9424 */ /* 0x000fca00078e00ff */
[----:B------:R2:W-:Y:S02]  /*0f90*/  @!P1 STG.E desc[UR6][R6.64], R11 ;  /* 0x0000000b06009986 */ /* 0x0005e4000c101906 */
.L_x_43:
[----:B------:R-:W-:Y:S05]  /*0fa0*/  @P2 EXIT ;  /* 0x000000000000294d */ /* 0x000fea0003800000 */
[----:B-1----:R-:W-:-:S05]  /*0fb0*/  IMAD R0, R3, R24, R0 ;  /* 0x0000001803007224 */ /* 0x002fca00078e0200 */
[C---:B------:R-:W-:Y:S02]  /*0fc0*/  ISETP.GT.U32.AND P0, PT, R0.reuse, UR5, PT ;  /* 0x0000000500007c0c */ /* 0x040fe4000bf04070 */
[----:B------:R-:W-:-:S13]  /*0fd0*/  ISETP.LT.U32.AND P1, PT, R0, UR4, PT ;  /* 0x0000000400007c0c */ /* 0x000fda000bf21070 */
[----:B------:R-:W-:Y:S05]  /*0fe0*/  @!P0 EXIT P1 ;  /* 0x000000000000894d */ /* 0x000fea0000800000 */
[----:B--2---:R-:W1:Y:S01]  /*0ff0*/  LDC R5, c[0x0][0x388] ;  /* 0x0000e200ff057b82 */ /* 0x004e620000000800 */
[----:B------:R-:W-:-:S07]  /*1000*/  IMAD.MOV.U32 R7, RZ, RZ, -0x3db80000 ;  /* 0xc2480000ff077424 */ /* 0x000fce00078e00ff */
[----:B------:R-:W2:Y:S01]  /*1010*/  LDC.64 R2, c[0x0][0x380] ;  /* 0x0000e000ff027b82 */ /* 0x000ea20000000a00 */
[----:B-1----:R-:W-:-:S04]  /*1020*/  IMAD R5, R5, UR5, R0 ;  /* 0x0000000505057c24 */ /* 0x002fc8000f8e0200 */
[----:B--2---:R-:W-:-:S05]  /*1030*/  IMAD.WIDE.U32 R2, R5, 0x4, R2 ;  /* 0x0000000405027825 */ /* 0x004fca00078e0002 */
[----:B------:R-:W-:Y:S01]  /*1040*/  STG.E desc[UR6][R2.64], R7 ;  /* 0x0000000702007986 */ /* 0x000fe2000c101906 */
[----:B------:R-:W-:Y:S05]  /*1050*/  EXIT ;  /* 0x000000000000794d */ /* 0x000fea0003800000 */
.L_x_44:
        /* <DEDUP_REMOVED lines=10> */
.L_x_202:


//--------------------- .text._Z5scalePfii        --------------------------
	.section	.text._Z5scalePfii,"ax",@progbits
	.align	128
        .global         _Z5scalePfii
        .type           _Z5scalePfii,@function
        .size           _Z5scalePfii,(.L_x_190 - _Z5scalePfii)
        .other          _Z5scalePfii,@"STO_CUDA_ENTRY STV_DEFAULT"
_Z5scalePfii:
.text._Z5scalePfii:
[----:B------:R-:W-:Y:S08]  /*0000*/  LDC R1, c[0x0][0x37c] ;  /* 0x0000df00ff017b82 */ /* 0x000ff00000000800 */
[----:B------:R-:W0:Y:S01]  /*0010*/  LDC R19, c[0x0][0x360] ;  /* 0x0000d800ff137b82 */ /* 0x000e220000000800 */
[----:B------:R-:W0:Y:S02]  /*0020*/  LDCU UR4, c[0x0][0x388] ;  /* 0x00007100ff0477ac */ /* 0x000e240008000800 */
[----:B0-----:R-:W-:-:S13]  /*0030*/  ISETP.GT.U32.AND P0, PT, R19, UR4, PT ;  /* 0x0000000413007c0c */ /* 0x001fda000bf04070 */
[----:B------:R-:W-:Y:S05]  /*0040*/  @P0 EXIT ;  /* 0x000000000000094d */ /* 0x000fea0003800000 */
[----:B------:R-:W0:Y:S01]  /*0050*/  I2F.U32.RP R0, R19 ;  /* 0x0000001300007306 */ /* 0x000e220000209000 */
[----:B------:R-:W1:Y:S01]  /*0060*/  LDCU UR5, c[0x0][0x38c] ;  /* 0x00007180ff0577ac */ /* 0x000e620008000800 */
[----:B------:R-:W-:-:S06]  /*0070*/  ISETP.NE.U32.AND P2, PT, R19, RZ, PT ;  /* 0x000000ff1300720c */ /* 0x000fcc0003f45070 */
[----:B0-----:R-:W0:Y:S02]  /*0080*/  MUFU.RCP R0, R0 ;  /* 0x0000000000007308 */ /* 0x001e240000001000 */
[----:B0-----:R-:W-:Y:S01]  /*0090*/  VIADD R2, R0, 0xffffffe ;  /* 0x0ffffffe00027836 */ /* 0x001fe20000000000 */
[----:B-1----:R-:W-:-:S05]  /*00a0*/  I2FP.F32.S32 R0, UR5 ;  /* 0x0000000500007c45 */ /* 0x002fca0008201400 */
[----:B------:R0:W1:Y:S02]  /*00b0*/  F2I.FTZ.U32.TRUNC.NTZ R3, R2 ;  /* 0x0000000200037305 */ /* 0x000064000021f000 */
[----:B0-----:R-:W-:Y:S02]  /*00c0*/  HFMA2 R2, -RZ, RZ, 0, 0 ;  /* 0x00000000ff027431 */ /* 0x001fe400000001ff */
[----:B-1----:R-:W-:-:S04]  /*00d0*/  IMAD.MOV R4, RZ, RZ, -R3 ;  /* 0x000000ffff047224 */ /* 0x002fc800078e0a03 */
[----:B------:R-:W-:-:S04]  /*00e0*/  IMAD R5, R4, R19, RZ ;  /* 0x0000001304057224 */ /* 0x000fc800078e02ff */
[----:B------:R-:W-:Y:S01]  /*00f0*/  IMAD.HI.U32 R3, R3, R5, R2 ;  /* 0x0000000503037227 */ /* 0x000fe200078e0002 */
[----:B------:R-:W-:-:S05]  /*0100*/  IADD3 R2, PT, PT, R0, -0xd000000, RZ ;  /* 0xf300000000027810 */ /* 0x000fca0007ffe0ff */
[----:B------:R-:W-:Y:S02]  /*0110*/  IMAD.HI.U32 R4, R3, UR4, RZ ;  /* 0x0000000403047c27 */ /* 0x000fe4000f8e00ff */
[----:B------:R0:W1:Y:S02]  /*0120*/  MUFU.RSQ R3, R0 ;  /* 0x0000000000037308 */ /* 0x0000640000001400 */
[----:B------:R-:W-:-:S04]  /*0130*/  IMAD.MOV R6, RZ, RZ, -R4 ;  /* 0x000000ffff067224 */ /* 0x000fc800078e0a04 */
[----:B------:R-:W-:Y:S01]  /*0140*/  IMAD R6, R19, R6, UR4 ;  /* 0x0000000413067e24 */ /* 0x000fe2000f8e0206 */
[----:B------:R-:W2:Y:S04]  /*0150*/  S2UR UR4, SR_CTAID.X ;  /* 0x00000000000479c3 */ /* 0x000ea80000002500 */
[----:B------:R-:W-:-:S13]  /*0160*/  ISETP.GE.U32.AND P0, PT, R6, R19, PT ;  /* 0x000000130600720c */ /* 0x000fda0003f06070 */
[----:B------:R-:W-:Y:S02]  /*0170*/  @P0 IMAD.IADD R6, R6, 0x1, -R19 ;  /* 0x0000000106060824 */ /* 0x000fe400078e0a13 */
[----:B------:R-:W-:Y:S01]  /*0180*/  @P0 VIADD R4, R4, 0x1 ;  /* 0x0000000104040836 */ /* 0x000fe20000000000 */
[----:B------:R-:W-:Y:S02]  /*0190*/  ISETP.GT.U32.AND P0, PT, R2, 0x727fffff, PT ;  /* 0x727fffff0200780c */ /* 0x000fe40003f04070 */
[----:B------:R-:W-:-:S13]  /*01a0*/  ISETP.GE.U32.AND P1, PT, R6, R19, PT ;  /* 0x000000130600720c */ /* 0x000fda0003f26070 */
[----:B------:R-:W-:Y:S01]  /*01b0*/  @P1 VIADD R4, R4, 0x1 ;  /* 0x0000000104041836 */ /* 0x000fe20000000000 */
[----:B------:R-:W-:Y:S01]  /*01c0*/  @!P2 LOP3.LUT R4, RZ, R19, RZ, 0x33, !PT ;  /* 0x00000013ff04a212 */ /* 0x000fe200078e33ff */
[----:B012---:R-:W-:Y:S06]  /*01d0*/  @!P0 BRA `(.L_x_45) ;  /* 0x00000000000c8947 */ /* 0x007fec0003800000 */
[----:B------:R-:W-:-:S07]  /*01e0*/  MOV R6, 0x200 ;  /* 0x0000020000067802 */ /* 0x000fce0000000f00 */
[----:B------:R-:W-:Y:S05]  /*01f0*/  CALL.REL.NOINC `($__internal_0_$__cuda_sm20_sqrt_rn_f32_slowpath) ;  /* 0x0000000400f87944 */ /* 0x000fea0003c00000 */
[----:B------:R-:W-:Y:S05]  /*0200*/  BRA `(.L_x_46) ;  /* 0x0000000000107947 */ /* 0x000fea0003800000 */
.L_x_45:
[----:B------:R-:W-:Y:S01]  /*0210*/  FMUL.FTZ R21, R0, R3 ;  /* 0x0000000300157220 */ /* 0x000fe20000410000 */
[----:B------:R-:W-:-:S03]  /*0220*/  FMUL.FTZ R3, R3, 0.5 ;  /* 0x3f00000003037820 */ /* 0x000fc60000410000 */
[----:B------:R-:W-:-:S04]  /*0230*/  FFMA R0, -R21, R21, R0 ;  /* 0x0000001515007223 */ /* 0x000fc80000000100 */
[----:B------:R-:W-:-:S07]  /*0240*/  FFMA R21, R0, R3, R21 ;  /* 0x0000000300157223 */ /* 0x000fce0000000015 */
.L_x_46:
[----:B------:R-:W0:Y:S01]  /*0250*/  S2R R11, SR_TID.X ;  /* 0x00000000000b7919 */ /* 0x000e220000002100 */
[C---:B------:R-:W-:Y:S01]  /*0260*/  ISETP.GE.U32.AND P0, PT, R4.reuse, 0x4, PT ;  /* 0x000000040400780c */ /* 0x040fe20003f06070 */
[----:B------:R-:W1:Y:S01]  /*0270*/  LDCU.64 UR6, c[0x0][0x358] ;  /* 0x00006b00ff0677ac */ /* 0x000e620008000a00 */
[----:B------:R-:W-:Y:S02]  /*0280*/  VIMNMX.U32 R4, PT, PT, R4, 0x1, !PT ;  /* 0x0000000104047848 */ /* 0x000fe40007fe0000 */
[----:B------:R-:W-:Y:S02]  /*0290*/  MOV R10, RZ ;  /* 0x000000ff000a7202 */ /* 0x000fe40000000f00 */
[----:B------:R-:W-:-:S07]  /*02a0*/  LOP3.LUT R9, R4, 0x3, RZ, 0xc0, !PT ;  /* 0x0000000304097812 */ /* 0x000fce00078ec0ff */
[----:B------:R-:W-:Y:S05]  /*02b0*/  @!P0 BRA `(.L_x_47) ;  /* 0x0000000400548947 */ /* 0x000fea0003800000 */
[----:B------:R-:W0:Y:S01]  /*02c0*/  LDC R8, c[0x0][0x388] ;  /* 0x0000e200ff087b82 */ /* 0x000e220000000800 */
[----:B------:R-:W-:-:S05]  /*02d0*/  LOP3.LUT R10, R4, 0xfffffffc, RZ, 0xc0, !PT ;  /* 0xfffffffc040a7812 */ /* 0x000fca00078ec0ff */
[----:B------:R-:W-:Y:S02]  /*02e0*/  IMAD.MOV R7, RZ, RZ, -R10 ;  /* 0x000000ffff077224 */ /* 0x000fe400078e0a0a */
[----:B------:R-:W2:Y:S01]  /*02f0*/  LDC.64 R12, c[0x0][0x380] ;  /* 0x0000e000ff0c7b82 */ /* 0x000ea20000000a00 */
[----:B0-----:R-:W-:-:S04]  /*0300*/  IMAD R8, R8, UR4, R11 ;  /* 0x0000000408087c24 */ /* 0x001fc8000f8e020b */
[----:B------:R-:W-:Y:S01]  /*0310*/  IMAD.IADD R6, R8, 0x1, R19 ;  /* 0x0000000108067824 */ /* 0x000fe200078e0213 */
[C---:B------:R-:W-:Y:S01]  /*0320*/  LEA R5, R19.reuse, R8, 0x1 ;  /* 0x0000000813057211 */ /* 0x040fe200078e08ff */
[----:B------:R-:W-:-:S07]  /*0330*/  IMAD R4, R19, 0x3, R8 ;  /* 0x0000000313047824 */ /* 0x000fce00078e0208 */
.L_x_56:
[----:B--2---:R-:W-:-:S05]  /*0340*/  IMAD.WIDE.U32 R16, R8, 0x4, R12 ;  /* 0x0000000408107825 */ /* 0x004fca00078e000c */
[----:B-1----:R-:W2:Y:S01]  /*0350*/  LDG.E R3, desc[UR6][R16.64] ;  /* 0x0000000610037981 */ /* 0x002ea2000c1e1900 */
[----:B------:R-:W0:Y:S01]  /*0360*/  MUFU.RCP R0, R21 ;  /* 0x0000001500007308 */ /* 0x000e220000001000 */
[----:B------:R-:W-:Y:S01]  /*0370*/  BSSY.RECONVERGENT B0, `(.L_x_48) ;  /* 0x000000c000007945 */ /* 0x000fe20003800200 */
[----:B0-----:R-:W-:-:S04]  /*0380*/  FFMA R15, R0, -R21, 1 ;  /* 0x3f800000000f7423 */ /* 0x001fc80000000815 */
[----:B------:R-:W-:Y:S02]  /*0390*/  FFMA R0, R0, R15, R0 ;  /* 0x0000000f00007223 */ /* 0x000fe40000000000 */
[----:B--2---:R-:W0:Y:S02]  /*03a0*/  FCHK P0, R3, R21 ;  /* 0x0000001503007302 */ /* 0x004e240000000000 */
[----:B------:R-:W-:-:S04]  /*03b0*/  FFMA R2, R3, R0, RZ ;  /* 0x0000000003027223 */ /* 0x000fc800000000ff */
[----:B------:R-:W-:-:S04]  /*03c0*/  FFMA R15, R2, -R21, R3 ;  /* 0x80000015020f7223 */ /* 0x000fc80000000003 */
[----:B------:R-:W-:Y:S01]  /*03d0*/  FFMA R23, R0, R15, R2 ;  /* 0x0000000f00177223 */ /* 0x000fe20000000002 */
[----:B0-----:R-:W-:Y:S06]  /*03e0*/  @!P0 BRA `(.L_x_49) ;  /* 0x0000000000108947 */ /* 0x001fec0003800000 */
[----:B------:R-:W-:Y:S01]  /*03f0*/  IMAD.MOV.U32 R0, RZ, RZ, R21 ;  /* 0x000000ffff007224 */ /* 0x000fe200078e0015 */
[----:B------:R-:W-:-:S07]  /*0400*/  MOV R18, 0x420 ;  /* 0x0000042000127802 */ /* 0x000fce0000000f00 */
[----:B------:R-:W-:Y:S05]  /*0410*/  CALL.REL.NOINC `($__internal_1_$__cuda_sm3x_div_rn_noftz_f32_slowpath) ;  /* 0x0000000400d07944 */ /* 0x000fea0003c00000 */
[----:B------:R-:W-:-:S07]  /*0420*/  MOV R23, R0 ;  /* 0x0000000000177202 */ /* 0x000fce0000000f00 */
.L_x_49:
[----:B------:R-:W-:Y:S05]  /*0430*/  BSYNC.RECONVERGENT B0 ;  /* 0x0000000000007941 */ /* 0x000fea0003800200 */
.L_x_48:
[----:B------:R-:W-:Y:S01]  /*0440*/  IMAD.WIDE.U32 R14, R6, 0x4, R12 ;  /* 0x00000004060e7825 */ /* 0x000fe200078e000c */
[----:B------:R0:W-:Y:S04]  /*0450*/  STG.E desc[UR6][R16.64], R23 ;  /* 0x0000001710007986 */ /* 0x0001e8000c101906 */
[----:B------:R-:W2:Y:S01]  /*0460*/  LDG.E R25, desc[UR6][R14.64] ;  /* 0x000000060e197981 */ /* 0x000ea2000c1e1900 */
[----:B------:R-:W1:Y:S01]  /*0470*/  MUFU.RCP R0, R21 ;  /* 0x0000001500007308 */ /* 0x000e620000001000 */
[----:B------:R-:W-:Y:S01]  /*0480*/  BSSY.RECONVERGENT B0, `(.L_x_50) ;  /* 0x000000d000007945 */ /* 0x000fe20003800200 */
[----:B-1----:R-:W-:-:S04]  /*0490*/  FFMA R3, R0, -R21, 1 ;  /* 0x3f80000000037423 */ /* 0x002fc80000000815 */
[----:B------:R-:W-:Y:S02]  /*04a0*/  FFMA R0, R0, R3, R0 ;  /* 0x0000000300007223 */ /* 0x000fe40000000000 */
[----:B--2---:R-:W1:Y:S02]  /*04b0*/  FCHK P0, R25, R21 ;  /* 0x0000001519007302 */ /* 0x004e640000000000 */
[----:B------:R-:W-:-:S04]  /*04c0*/  FFMA R2, R0, R25, RZ ;  /* 0x0000001900027223 */ /* 0x000fc800000000ff */
[----:B------:R-:W-:-:S04]  /*04d0*/  FFMA R3, R2, -R21, R25 ;  /* 0x8000001502037223 */ /* 0x000fc80000000019 */
[----:B------:R-:W-:Y:S01]  /*04e0*/  FFMA R3, R0, R3, R2 ;  /* 0x0000000300037223 */ /* 0x000fe20000000002 */
[----:B01----:R-:W-:Y:S06]  /*04f0*/  @!P0 BRA `(.L_x_51) ;  /* 0x0000000000148947 */ /* 0x003fec0003800000 */
[----:B------:R-:W-:Y:S01]  /*0500*/  IMAD.MOV.U32 R3, RZ, RZ, R25 ;  /* 0x000000ffff037224 */ /* 0x000fe200078e0019 */
[----:B------:R-:W-:Y:S02]  /*0510*/  MOV R0, R21 ;  /* 0x0000001500007202 */ /* 0x000fe40000000f00 */
[----:B------:R-:W-:-:S07]  /*0520*/  MOV R18, 0x540 ;  /* 0x0000054000127802 */ /* 0x000fce0000000f00 */
[----:B------:R-:W-:Y:S05]  /*0530*/  CALL.REL.NOINC `($__internal_1_$__cuda_sm3x_div_rn_noftz_f32_slowpath) ;  /* 0x0000000400887944 */ /* 0x000fea0003c00000 */
[----:B------:R-:W-:-:S07]  /*0540*/  IMAD.MOV.U32 R3, RZ, RZ, R0 ;  /* 0x000000ffff037224 */ /* 0x000fce00078e0000 */
.L_x_51:
[----:B------:R-:W-:Y:S05]  /*0550*/  BSYNC.RECONVERGENT B0 ;  /* 0x0000000000007941 */ /* 0x000fea0003800200 */
.L_x_50:
        /* <DEDUP_REMOVED lines=12> */
[----:B------:R-:W-:Y:S01]  /*0620*/  MOV R3, R25 ;  /* 0x0000001900037202 */ /* 0x000fe20000000f00 */
[----:B------:R-:W-:Y:S01]  /*0630*/  IMAD.MOV.U32 R0, RZ, RZ, R21 ;  /* 0x000000ffff007224 */ /* 0x000fe200078e0015 */
[----:B------:R-:W-:-:S07]  /*0640*/  MOV R18, 0x660 ;  /* 0x0000066000127802 */ /* 0x000fce0000000f00 */
[----:B------:R-:W-:Y:S05]  /*0650*/  CALL.REL.NOINC `($__internal_1_$__cuda_sm3x_div_rn_noftz_f32_slowpath) ;  /* 0x0000000400407944 */ /* 0x000fea0003c00000 */
[----:B------:R-:W-:-:S07]  /*0660*/  MOV R23, R0 ;  /* 0x0000000000177202 */ /* 0x000fce0000000f00 */
.L_x_53:
[----:B------:R-:W-:Y:S05]  /*0670*/  BSYNC.RECONVERGENT B0 ;  /* 0x0000000000007941 */ /* 0x000fea0003800200 */
.L_x_52:
        /* <DEDUP_REMOVED lines=16> */
.L_x_55:
[----:B------:R-:W-:Y:S05]  /*0780*/  BSYNC.RECONVERGENT B0 ;  /* 0x0000000000007941 */ /* 0x000fea0003800200 */
.L_x_54:
[----:B------:R3:W-:Y:S01]  /*0790*/  STG.E desc[UR6][R14.64], R0 ;  /* 0x000000000e007986 */ /* 0x0007e2000c101906 */
[----:B------:R-:W-:Y:S01]  /*07a0*/  VIADD R7, R7, 0x4 ;  /* 0x0000000407077836 */ /* 0x000fe20000000000 */
[C---:B------:R-:W-:Y:S01]  /*07b0*/  LEA R6, R19.reuse, R6, 0x2 ;  /* 0x0000000613067211 */ /* 0x040fe200078e10ff */
[C---:B------:R-:W-:Y:S01]  /*07c0*/  IMAD R5, R19.reuse, 0x4, R5 ;  /* 0x0000000413057824 */ /* 0x040fe200078e0205 */
[C---:B------:R-:W-:Y:S01]  /*07d0*/  LEA R4, R19.reuse, R4, 0x2 ;  /* 0x0000000413047211 */ /* 0x040fe200078e10ff */
[----:B------:R-:W-:Y:S01]  /*07e0*/  IMAD R8, R19, 0x4, R8 ;  /* 0x0000000413087824 */ /* 0x000fe200078e0208 */
[----:B------:R-:W-:-:S13]  /*07f0*/  ISETP.NE.AND P0, PT, R7, RZ, PT ;  /* 0x000000ff0700720c */ /* 0x000fda0003f05270 */
[----:B---3--:R-:W-:Y:S05]  /*0800*/  @P0 BRA `(.L_x_56) ;  /* 0xfffffff800cc0947 */ /* 0x008fea000383ffff */
.L_x_47:
[----:B------:R-:W-:-:S13]  /*0810*/  ISETP.NE.AND P0, PT, R9, RZ, PT ;  /* 0x000000ff0900720c */ /* 0x000fda0003f05270 */
[----:B-1----:R-:W-:Y:S05]  /*0820*/  @!P0 EXIT ;  /* 0x000000000000894d */ /* 0x002fea0003800000 */
[----:B------:R-:W1:Y:S01]  /*0830*/  LDC R3, c[0x0][0x388] ;  /* 0x0000e200ff037b82 */ /* 0x000e620000000800 */
[----:B0-----:R-:W-:Y:S01]  /*0840*/  IMAD R6, R19, R10, R11 ;  /* 0x0000000a13067224 */ /* 0x001fe200078e020b */
[----:B------:R-:W-:-:S06]  /*0850*/  IADD3 R9, PT, PT, -R9, RZ, RZ ;  /* 0x000000ff09097210 */ /* 0x000fcc0007ffe1ff */
[----:B------:R-:W0:Y:S01]  /*0860*/  LDC.64 R4, c[0x0][0x380] ;  /* 0x0000e000ff047b82 */ /* 0x000e220000000a00 */
[----:B-1----:R-:W-:-:S07]  /*0870*/  IMAD R6, R3, UR4, R6 ;  /* 0x0000000403067c24 */ /* 0x002fce000f8e0206 */
.L_x_59:
[----:B01----:R-:W-:-:S05]  /*0880*/  IMAD.WIDE.U32 R10, R6, 0x4, R4 ;  /* 0x00000004060a7825 */ /* 0x003fca00078e0004 */
[----:B------:R-:W2:Y:S01]  /*0890*/  LDG.E R7, desc[UR6][R10.64] ;  /* 0x000000060a077981 */ /* 0x000ea2000c1e1900 */
[----:B------:R-:W0:Y:S01]  /*08a0*/  MUFU.RCP R0, R21 ;  /* 0x0000001500007308 */ /* 0x000e220000001000 */
[----:B------:R-:W-:Y:S01]  /*08b0*/  VIADD R9, R9, 0x1 ;  /* 0x0000000109097836 */ /* 0x000fe20000000000 */
[----:B------:R-:W-:Y:S04]  /*08c0*/  BSSY.RECONVERGENT B0, `(.L_x_57) ;  /* 0x000000d000007945 */ /* 0x000fe80003800200 */
[----:B------:R-:W-:Y:S01]  /*08d0*/  ISETP.NE.AND P2, PT, R9, RZ, PT ;  /* 0x000000ff0900720c */ /* 0x000fe20003f45270 */
[----:B0-----:R-:W-:-:S04]  /*08e0*/  FFMA R3, R0, -R21, 1 ;  /* 0x3f80000000037423 */ /* 0x001fc80000000815 */
[----:B------:R-:W-:Y:S01]  /*08f0*/  FFMA R0, R0, R3, R0 ;  /* 0x0000000300007223 */ /* 0x000fe20000000000 */
[----:B--2---:R-:W0:Y:S03]  /*0900*/  FCHK P0, R7, R21 ;  /* 0x0000001507007302 */ /* 0x004e260000000000 */
[----:B------:R-:W-:-:S04]  /*0910*/  FFMA R2, R0, R7, RZ ;  /* 0x0000000700027223 */ /* 0x000fc800000000ff */
[----:B------:R-:W-:-:S04]  /*0920*/  FFMA R3, R2, -R21, R7 ;  /* 0x8000001502037223 */ /* 0x000fc80000000007 */
[----:B------:R-:W-:Y:S01]  /*0930*/  FFMA R0, R0, R3, R2 ;  /* 0x0000000300007223 */ /* 0x000fe20000000002 */
[----:B0-----:R-:W-:Y:S06]  /*0940*/  @!P0 BRA `(.L_x_58) ;  /* 0x0000000000108947 */ /* 0x001fec0003800000 */
[----:B------:R-:W-:Y:S01]  /*0950*/  MOV R3, R7 ;  /* 0x0000000700037202 */ /* 0x000fe20000000f00 */
[----:B------:R-:W-:Y:S01]  /*0960*/  IMAD.MOV.U32 R0, RZ, RZ, R21 ;  /* 0x000000ffff007224 */ /* 0x000fe200078e0015 */
[----:B------:R-:W-:-:S07]  /*0970*/  MOV R18, 0x990 ;  /* 0x0000099000127802 */ /* 0x000fce0000000f00 */
[----:B------:R-:W-:Y:S05]  /*0980*/  CALL.REL.NOINC `($__internal_1_$__cuda_sm3x_div_rn_noftz_f32_slowpath) ;  /* 0x0000000000747944 */ /* 0x000fea0003c00000 */
.L_x_58:
[----:B------:R-:W-:Y:S05]  /*0990*/  BSYNC.RECONVERGENT B0 ;  /* 0x0000000000007941 */ /* 0x000fea0003800200 */
.L_x_57:
[----:B------:R1:W-:Y:S01]  /*09a0*/  STG.E desc[UR6][R10.64], R0 ;  /* 0x000000000a007986 */ /* 0x0003e2000c101906 */
[----:B------:R-:W-:Y:S01]  /*09b0*/  IADD3 R6, PT, PT, R19, R6, RZ ;  /* 0x0000000613067210 */ /* 0x000fe20007ffe0ff */
[----:B------:R-:W-:Y:S06]  /*09c0*/  @P2 BRA `(.L_x_59) ;  /* 0xfffffffc00ac2947 */ /* 0x000fec000383ffff */
[----:B------:R-:W-:Y:S05]  /*09d0*/  EXIT ;  /* 0x000000000000794d */ /* 0x000fea0003800000 */
        .weak           $__internal_0_$__cuda_sm20_sqrt_rn_f32_slowpath
        .type           $__internal_0_$__cuda_sm20_sqrt_rn_f32_slowpath,@function
        .size           $__internal_0_$__cuda_sm20_sqrt_rn_f32_slowpath,($__internal_1_$__cuda_sm3x_div_rn_noftz_f32_slowpath - $__internal_0_$__cuda_sm20_sqrt_rn_f32_slowpath)
$__internal_0_$__cuda_sm20_sqrt_rn_f32_slowpath:
[----:B------:R-:W-:-:S13]  /*09e0*/  LOP3.LUT P0, RZ, R0, 0x7fffffff, RZ, 0xc0, !PT ;  /* 0x7fffffff00ff7812 */ /* 0x000fda000780c0ff */
[----:B------:R-:W-:Y:S01]  /*09f0*/  @!P0 IMAD.MOV.U32 R2, RZ, RZ, R0 ;  /* 0x000000ffff028224 */ /* 0x000fe200078e0000 */
[----:B------:R-:W-:Y:S06]  /*0a00*/  @!P0 BRA `(.L_x_60) ;  /* 0x0000000000448947 */ /* 0x000fec0003800000 */
[----:B------:R-:W-:-:S13]  /*0a10*/  FSETP.GEU.FTZ.AND P0, PT, R0, RZ, PT ;  /* 0x000000ff0000720b */ /* 0x000fda0003f1e000 */
[----:B------:R-:W-:Y:S01]  /*0a20*/  @!P0 MOV R2, 0x7fffffff ;  /* 0x7fffffff00028802 */ /* 0x000fe20000000f00 */
[----:B------:R-:W-:Y:S06]  /*0a30*/  @!P0 BRA `(.L_x_60) ;  /* 0x0000000000388947 */ /* 0x000fec0003800000 */
[----:B------:R-:W-:-:S13]  /*0a40*/  FSETP.GTU.FTZ.AND P0, PT, |R0|, +INF , PT ;  /* 0x7f8000000000780b */ /* 0x000fda0003f1c200 */
[----:B------:R-:W-:Y:S01]  /*0a50*/  @P0 FADD.FTZ R2, R0, 1 ;  /* 0x3f80000000020421 */ /* 0x000fe20000010000 */
[----:B------:R-:W-:Y:S06]  /*0a60*/  @P0 BRA `(.L_x_60) ;  /* 0x00000000002c0947 */ /* 0x000fec0003800000 */
[----:B------:R-:W-:-:S13]  /*0a70*/  FSETP.NEU.FTZ.AND P0, PT, |R0|, +INF , PT ;  /* 0x7f8000000000780b */ /* 0x000fda0003f1d200 */
[----:B------:R-:W-:Y:S01]  /*0a80*/  @!P0 IMAD.MOV.U32 R2, RZ, RZ, R0 ;  /* 0x000000ffff028224 */ /* 0x000fe200078e0000 */
[----:B------:R-:W-:Y:S06]  /*0a90*/  @!P0 BRA `(.L_x_60) ;  /* 0x0000000000208947 */ /* 0x000fec0003800000 */
[----:B------:R-:W-:-:S04]  /*0aa0*/  FFMA R0, R0, 1.84467440737095516160e+19, RZ ;  /* 0x5f80000000007823 */ /* 0x000fc800000000ff */
[----:B------:R-:W0:Y:S02]  /*0ab0*/  MUFU.RSQ R3, R0 ;  /* 0x0000000000037308 */ /* 0x000e240000001400 */
[----:B0-----:R-:W-:Y:S01]  /*0ac0*/  FMUL.FTZ R5, R0, R3 ;  /* 0x0000000300057220 */ /* 0x001fe20000410000 */
[----:B------:R-:W-:-:S03]  /*0ad0*/  FMUL.FTZ R3, R3, 0.5 ;  /* 0x3f00000003037820 */ /* 0x000fc60000410000 */
[----:B------:R-:W-:-:S04]  /*0ae0*/  FADD.FTZ R2, -R5, -RZ ;  /* 0x800000ff05027221 */ /* 0x000fc80000010100 */
[----:B------:R-:W-:-:S04]  /*0af0*/  FFMA R2, R5, R2, R0 ;  /* 0x0000000205027223 */ /* 0x000fc80000000000 */
[----:B------:R-:W-:-:S04]  /*0b00*/  FFMA R2, R2, R3, R5 ;  /* 0x0000000302027223 */ /* 0x000fc80000000005 */
[----:B------:R-:W-:-:S07]  /*0b10*/  FMUL.FTZ R2, R2, 2.3283064365386962891e-10 ;  /* 0x2f80000002027820 */ /* 0x000fce0000410000 */
.L_x_60:
[----:B------:R-:W-:Y:S01]  /*0b20*/  HFMA2 R3, -RZ, RZ, 0, 0 ;  /* 0x00000000ff037431 */ /* 0x000fe200000001ff */
[----:B------:R-:W-:Y:S01]  /*0b30*/  MOV R21, R2 ;  /* 0x0000000200157202 */ /* 0x000fe20000000f00 */
[----:B------:R-:W-:-:S04]  /*0b40*/  IMAD.MOV.U32 R2, RZ, RZ, R6 ;  /* 0x000000ffff027224 */ /* 0x000fc800078e0006 */
[----:B------:R-:W-:Y:S05]  /*0b50*/  RET.REL.NODEC R2 `(_Z5scalePfii) ;  /* 0xfffffff402287950 */ /* 0x000fea0003c3ffff */
        .weak           $__internal_1_$__cuda_sm3x_div_rn_noftz_f32_slowpath
        .type           $__internal_1_$__cuda_sm3x_div_rn_noftz_f32_slowpath,@function
        .size           $__internal_1_$__cuda_sm3x_div_rn_noftz_f32_slowpath,(.L_x_190 - $__internal_1_$__cuda_sm3x_div_rn_noftz_f32_slowpath)
$__internal_1_$__cuda_sm3x_div_rn_noftz_f32_slowpath:
[----:B------:R-:W-:Y:S01]  /*0b60*/  SHF.R.U32.HI R2, RZ, 0x17, R0 ;  /* 0x00000017ff027819 */ /* 0x000fe20000011600 */
[----:B------:R-:W-:Y:S01]  /*0b70*/  BSSY.RECONVERGENT B1, `(.L_x_61) ;  /* 0x0000063000017945 */ /* 0x000fe20003800200 */
[----:B------:R-:W-:Y:S02]  /*0b80*/  SHF.R.U32.HI R22, RZ, 0x17, R3 ;  /* 0x00000017ff167819 */ /* 0x000fe40000011603 */
[----:B------:R-:W-:Y:S02]  /*0b90*/  LOP3.LUT R2, R2, 0xff, RZ, 0xc0, !PT ;  /* 0x000000ff02027812 */ /* 0x000fe400078ec0ff */
[----:B------:R-:W-:-:S03]  /*0ba0*/  LOP3.LUT R22, R22, 0xff, RZ, 0xc0, !PT ;  /* 0x000000ff16167812 */ /* 0x000fc600078ec0ff */
[----:B------:R-:W-:Y:S01]  /*0bb0*/  VIADD R23, R2, 0xffffffff ;  /* 0xffffffff02177836 */ /* 0x000fe20000000000 */
[----:B------:R-:W-:-:S04]  /*0bc0*/  IADD3 R20, PT, PT, R22, -0x1, RZ ;  /* 0xffffffff16147810 */ /* 0x000fc80007ffe0ff */
[----:B------:R-:W-:-:S04]  /*0bd0*/  ISETP.GT.U32.AND P0, PT, R23, 0xfd, PT ;  /* 0x000000fd1700780c */ /* 0x000fc80003f04070 */
[----:B------:R-:W-:-:S13]  /*0be0*/  ISETP.GT.U32.OR P0, PT, R20, 0xfd, P0 ;  /* 0x000000fd1400780c */ /* 0x000fda0000704470 */
[----:B------:R-:W-:Y:S01]  /*0bf0*/  @!P0 IMAD.MOV.U32 R20, RZ, RZ, RZ ;  /* 0x000000ffff148224 */ /* 0x000fe200078e00ff */
[----:B------:R-:W-:Y:S06]  /*0c00*/  @!P0 BRA `(.L_x_62) ;  /* 0x0000000000608947 */ /* 0x000fec0003800000 */
[----:B------:R-:W-:Y:S02]  /*0c10*/  FSETP.GTU.FTZ.AND P0, PT, |R3|, +INF , PT ;  /* 0x7f8000000300780b */ /* 0x000fe40003f1c200 */
[----:B------:R-:W-:-:S04]  /*0c20*/  FSETP.GTU.FTZ.AND P1, PT, |R0|, +INF , PT ;  /* 0x7f8000000000780b */ /* 0x000fc80003f3c200 */
[----:B------:R-:W-:-:S13]  /*0c30*/  PLOP3.LUT P0, PT, P0, P1, PT, 0xf8, 0x8f ;  /* 0x00000000008f781c */ /* 0x000fda0000703f70 */
[----:B------:R-:W-:Y:S05]  /*0c40*/  @P0 BRA `(.L_x_63) ;  /* 0x0000000400500947 */ /* 0x000fea0003800000 */
[----:B------:R-:W-:-:S13]  /*0c50*/  LOP3.LUT P0, RZ, R0, 0x7fffffff, R3, 0xc8, !PT ;  /* 0x7fffffff00ff7812 */ /* 0x000fda000780c803 */
[----:B------:R-:W-:Y:S05]  /*0c60*/  @!P0 BRA `(.L_x_64) ;  /* 0x0000000400408947 */ /* 0x000fea0003800000 */
[C---:B------:R-:W-:Y:S02]  /*0c70*/  FSETP.NEU.FTZ.AND P3, PT, |R3|.reuse, +INF , PT ;  /* 0x7f8000000300780b */ /* 0x040fe40003f7d200 */
[----:B------:R-:W-:Y:S02]  /*0c80*/  FSETP.NEU.FTZ.AND P1, PT, |R0|, +INF , PT ;  /* 0x7f8000000000780b */ /* 0x000fe40003f3d200 */
[----:B------:R-:W-:-:S11]  /*0c90*/  FSETP.NEU.FTZ.AND P0, PT, |R3|, +INF , PT ;  /* 0x7f8000000300780b */ /* 0x000fd60003f1d200 */
[----:B------:R-:W-:Y:S05]  /*0ca0*/  @!P1 BRA !P3, `(.L_x_64) ;  /* 0x0000000400309947 */ /* 0x000fea0005800000 */
[----:B------:R-:W-:-:S04]  /*0cb0*/  LOP3.LUT P3, RZ, R3, 0x7fffffff, RZ, 0xc0, !PT ;  /* 0x7fffffff03ff7812 */ /* 0x000fc8000786c0ff */
[----:B------:R-:W-:-:S13]  /*0cc0*/  PLOP3.LUT P1, PT, P1, P3, PT, 0x2f, 0xf2 ;  /* 0x0000000000f2781c */ /* 0x000fda0000f26577 */
[----:B------:R-:W-:Y:S05]  /*0cd0*/  @P1 BRA `(.L_x_65) ;  /* 0x00000004001c1947 */ /* 0x000fea0003800000 */
[----:B------:R-:W-:-:S04]  /*0ce0*/  LOP3.LUT P1, RZ, R0, 0x7fffffff, RZ, 0xc0, !PT ;  /* 0x7fffffff00ff7812 */ /* 0x000fc8000782c0ff */
[----:B------:R-:W-:-:S13]  /*0cf0*/  PLOP3.LUT P0, PT, P0, P1, PT, 0x2f, 0xf2 ;  /* 0x0000000000f2781c */ /* 0x000fda0000702577 */
[----:B------:R-:W-:Y:S05]  /*0d00*/  @P0 BRA `(.L_x_66) ;  /* 0x0000000400040947 */ /* 0x000fea0003800000 */
[----:B------:R-:W-:Y:S02]  /*0d10*/  IADD3 R20, PT, PT, R22, -0x1, RZ ;  /* 0xffffffff16147810 */ /* 0x000fe40007ffe0ff */
[----:B------:R-:W-:Y:S02]  /*0d20*/  ISETP.GE.AND P1, PT, R23, RZ, PT ;  /* 0x000000ff1700720c */ /* 0x000fe40003f26270 */
[----:B------:R-:W-:-:S11]  /*0d30*/  ISETP.GE.AND P0, PT, R20, RZ, PT ;  /* 0x000000ff1400720c */ /* 0x000fd60003f06270 */
[----:B------:R-:W-:Y:S02]  /*0d40*/  @!P1 FFMA R0, R0, 1.84467440737095516160e+19, RZ ;  /* 0x5f80000000009823 */ /* 0x000fe400000000ff */
[----:B------:R-:W-:Y:S01]  /*0d50*/  @P0 IMAD.MOV.U32 R20, RZ, RZ, RZ ;  /* 0x000000ffff140224 */ /* 0x000fe200078e00ff */
[----:B------:R-:W-:Y:S01]  /*0d60*/  @!P0 MOV R20, 0xffffffc0 ;  /* 0xffffffc000148802 */ /* 0x000fe20000000f00 */
[----:B------:R-:W-:-:S04]  /*0d70*/  @!P0 FFMA R3, R3, 1.84467440737095516160e+19, RZ ;  /* 0x5f80000003038823 */ /* 0x000fc800000000ff */
[----:B------:R-:W-:-:S07]  /*0d80*/  @!P1 VIADD R20, R20, 0x40 ;  /* 0x0000004014149836 */ /* 0x000fce0000000000 */
.L_x_62:
[----:B------:R-:W-:Y:S01]  /*0d90*/  LEA R23, R2, 0xc0800000, 0x17 ;  /* 0xc080000002177811 */ /* 0x000fe200078eb8ff */
[----:B------:R-:W-:Y:S01]  /*0da0*/  VIADD R22, R22, 0xffffff81 ;  /* 0xffffff8116167836 */ /* 0x000fe20000000000 */
[----:B------:R-:W-:Y:S02]  /*0db0*/  BSSY.RECONVERGENT B2, `(.L_x_67) ;  /* 0x0000035000027945 */ /* 0x000fe40003800200 */
[----:B------:R-:W-:Y:S01]  /*0dc0*/  IADD3 R26, PT, PT, -R23, R0, RZ ;  /* 0x00000000171a7210 */ /* 0x000fe20007ffe1ff */
[----:B------:R-:W-:-:S03]  /*0dd0*/  IMAD R0, R22, -0x800000, R3 ;  /* 0xff80000016007824 */ /* 0x000fc600078e0203 */
[----:B------:R-:W0:Y:S01]  /*0de0*/  MUFU.RCP R24, R26 ;  /* 0x0000001a00187308 */ /* 0x000e220000001000 */
[----:B------:R-:W-:-:S04]  /*0df0*/  FADD.FTZ R23, -R26, -RZ ;  /* 0x800000ff1a177221 */ /* 0x000fc80000010100 */
[----:B0-----:R-:W-:-:S04]  /*0e00*/  FFMA R25, R24, R23, 1 ;  /* 0x3f80000018197423 */ /* 0x001fc80000000017 */
[----:B------:R-:W-:-:S04]  /*0e10*/  FFMA R25, R24, R25, R24 ;  /* 0x0000001918197223 */ /* 0x000fc80000000018 */
[----:B------:R-:W-:-:S04]  /*0e20*/  FFMA R24, R0, R25, RZ ;  /* 0x0000001900187223 */ /* 0x000fc800000000ff */
[----:B------:R-:W-:-:S04]  /*0e30*/  FFMA R3, R23, R24, R0 ;  /* 0x0000001817037223 */ /* 0x000fc80000000000 */
[----:B------:R-:W-:Y:S01]  /*0e40*/  FFMA R24, R25, R3, R24 ;  /* 0x0000000319187223 */ /* 0x000fe20000000018 */
[----:B------:R-:W-:-:S03]  /*0e50*/  IADD3 R3, PT, PT, R22, 0x7f, -R2 ;  /* 0x0000007f16037810 */ /* 0x000fc60007ffe802 */
[----:B------:R-:W-:Y:S01]  /*0e60*/  FFMA R23, R23, R24, R0 ;  /* 0x0000001817177223 */ /* 0x000fe20000000000 */
[----:B------:R-:W-:-:S03]  /*0e70*/  IADD3 R3, PT, PT, R3, R20, RZ ;  /* 0x0000001403037210 */ /* 0x000fc60007ffe0ff */
[----:B------:R-:W-:-:S05]  /*0e80*/  FFMA R0, R25, R23, R24 ;  /* 0x0000001719007223 */ /* 0x000fca0000000018 */
[----:B------:R-:W-:-:S04]  /*0e90*/  SHF.R.U32.HI R2, RZ, 0x17, R0 ;  /* 0x00000017ff027819 */ /* 0x000fc80000011600 */
[----:B------:R-:W-:-:S05]  /*0ea0*/  LOP3.LUT R2, R2, 0xff, RZ, 0xc0, !PT ;  /* 0x000000ff02027812 */ /* 0x000fca00078ec0ff */
[----:B------:R-:W-:-:S05]  /*0eb0*/  IMAD.IADD R2, R2, 0x1, R3 ;  /* 0x0000000102027824 */ /* 0x000fca00078e0203 */
[----:B------:R-:W-:-:S04]  /*0ec0*/  IADD3 R20, PT, PT, R2, -0x1, RZ ;  /* 0xffffffff02147810 */ /* 0x000fc80007ffe0ff */
[----:B------:R-:W-:-:S13]  /*0ed0*/  ISETP.GE.U32.AND P0, PT, R20, 0xfe, PT ;  /* 0x000000fe1400780c */ /* 0x000fda0003f06070 */
[----:B------:R-:W-:Y:S05]  /*0ee0*/  @!P0 BRA `(.L_x_68) ;  /* 0x0000000000808947 */ /* 0x000fea0003800000 */
[----:B------:R-:W-:-:S13]  /*0ef0*/  ISETP.GT.AND P0, PT, R2, 0xfe, PT ;  /* 0x000000fe0200780c */ /* 0x000fda0003f04270 */
[----:B------:R-:W-:Y:S05]  /*0f00*/  @P0 BRA `(.L_x_69) ;  /* 0x00000000006c0947 */ /* 0x000fea0003800000 */
[----:B------:R-:W-:-:S13]  /*0f10*/  ISETP.GE.AND P0, PT, R2, 0x1, PT ;  /* 0x000000010200780c */ /* 0x000fda0003f06270 */
[----:B------:R-:W-:Y:S05]  /*0f20*/  @P0 BRA `(.L_x_70) ;  /* 0x0000000000740947 */ /* 0x000fea0003800000 */
[----:B------:R-:W-:Y:S02]  /*0f30*/  ISETP.GE.AND P0, PT, R2, -0x18, PT ;  /* 0xffffffe80200780c */ /* 0x000fe40003f06270 */
[----:B------:R-:W-:-:S11]  /*0f40*/  LOP3.LUT R0, R0, 0x80000000, RZ, 0xc0, !PT ;  /* 0x8000000000007812 */ /* 0x000fd600078ec0ff */
[----:B------:R-:W-:Y:S05]  /*0f50*/  @!P0 BRA `(.L_x_70) ;  /* 0x0000000000688947 */ /* 0x000fea0003800000 */
[CCC-:B------:R-:W-:Y:S01]  /*0f60*/  FFMA.RZ R3, R25.reuse, R23.reuse, R24.reuse ;  /* 0x0000001719037223 */ /* 0x1c0fe2000000c018 */
[C---:B------:R-:W-:Y:S02]  /*0f70*/  VIADD R22, R2.reuse, 0x20 ;  /* 0x0000002002167836 */ /* 0x040fe40000000000 */
[CCC-:B------:R-:W-:Y:S01]  /*0f80*/  FFMA.RP R20, R25.reuse, R23.reuse, R24.reuse ;  /* 0x0000001719147223 */ /* 0x1c0fe20000008018 */
[----:B------:R-:W-:Y:S01]  /*0f90*/  FFMA.RM R23, R25, R23, R24 ;  /* 0x0000001719177223 */ /* 0x000fe20000004018 */
[C---:B------:R-:W-:Y:S02]  /*0fa0*/  ISETP.NE.AND P3, PT, R2.reuse, RZ, PT ;  /* 0x000000ff0200720c */ /* 0x040fe40003f65270 */
[----:B------:R-:W-:Y:S02]  /*0fb0*/  LOP3.LUT R3, R3, 0x7fffff, RZ, 0xc0, !PT ;  /* 0x007fffff03037812 */ /* 0x000fe400078ec0ff */
[----:B------:R-:W-:Y:S02]  /*0fc0*/  ISETP.NE.AND P1, PT, R2, RZ, PT ;  /* 0x000000ff0200720c */ /* 0x000fe40003f25270 */
[----:B------:R-:W-:-:S02]  /*0fd0*/  LOP3.LUT R3, R3, 0x800000, RZ, 0xfc, !PT ;  /* 0x0080000003037812 */ /* 0x000fc400078efcff */
[----:B------:R-:W-:Y:S02]  /*0fe0*/  IADD3 R2, PT, PT, -R2, RZ, RZ ;  /* 0x000000ff02027210 */ /* 0x000fe40007ffe1ff */
[----:B------:R-:W-:Y:S02]  /*0ff0*/  SHF.L.U32 R22, R3, R22, RZ ;  /* 0x0000001603167219 */ /* 0x000fe400000006ff */
[----:B------:R-:W-:Y:S02]  /*1000*/  FSETP.NEU.FTZ.AND P0, PT, R20, R23, PT ;  /* 0x000000171400720b */ /* 0x000fe40003f1d000 */
[----:B------:R-:W-:Y:S02]  /*1010*/  SEL R2, R2, RZ, P3 ;  /* 0x000000ff02027207 */ /* 0x000fe40001800000 */
[----:B------:R-:W-:Y:S02]  /*1020*/  ISETP.NE.AND P1, PT, R22, RZ, P1 ;  /* 0x000000ff1600720c */ /* 0x000fe40000f25270 */
[----:B------:R-:W-:-:S02]  /*1030*/  SHF.R.U32.HI R23, RZ, R2, R3 ;  /* 0x00000002ff177219 */ /* 0x000fc40000011603 */
[----:B------:R-:W-:Y:S02]  /*1040*/  PLOP3.LUT P0, PT, P0, P1, PT, 0xf8, 0x8f ;  /* 0x00000000008f781c */ /* 0x000fe40000703f70 */
[----:B------:R-:W-:Y:S02]  /*1050*/  SHF.R.U32.HI R3, RZ, 0x1, R23 ;  /* 0x00000001ff037819 */ /* 0x000fe40000011617 */
[----:B------:R-:W-:-:S04]  /*1060*/  SEL R2, RZ, 0x1, !P0 ;  /* 0x00000001ff027807 */ /* 0x000fc80004000000 */
[----:B------:R-:W-:-:S04]  /*1070*/  LOP3.LUT R2, R2, 0x1, R3, 0xf8, !PT ;  /* 0x0000000102027812 */ /* 0x000fc800078ef803 */
[----:B------:R-:W-:-:S05]  /*1080*/  LOP3.LUT R2, R2, R23, RZ, 0xc0, !PT ;  /* 0x0000001702027212 */ /* 0x000fca00078ec0ff */
[----:B------:R-:W-:-:S05]  /*1090*/  IMAD.IADD R3, R3, 0x1, R2 ;  /* 0x0000000103037824 */ /* 0x000fca00078e0202 */
[----:B------:R-:W-:Y:S01]  /*10a0*/  LOP3.LUT R0, R3, R0, RZ, 0xfc, !PT ;  /* 0x0000000003007212 */ /* 0x000fe200078efcff */
[----:B------:R-:W-:Y:S06]  /*10b0*/  BRA `(.L_x_70) ;  /* 0x0000000000107947 */ /* 0x000fec0003800000 */
.L_x_69:
[----:B------:R-:W-:-:S04]  /*10c0*/  LOP3.LUT R0, R0, 0x80000000, RZ, 0xc0, !PT ;  /* 0x8000000000007812 */ /* 0x000fc800078ec0ff */
[----:B------:R-:W-:Y:S01]  /*10d0*/  LOP3.LUT R0, R0, 0x7f800000, RZ, 0xfc, !PT ;  /* 0x7f80000000007812 */ /* 0x000fe200078efcff */
[----:B------:R-:W-:Y:S06]  /*10e0*/  BRA `(.L_x_70) ;  /* 0x0000000000047947 */ /* 0x000fec0003800000 */
.L_x_68:
[----:B------:R-:W-:-:S07]  /*10f0*/  LEA R0, R3, R0, 0x17 ;  /* 0x0000000003007211 */ /* 0x000fce00078eb8ff */
.L_x_70:
[----:B------:R-:W-:Y:S05]  /*1100*/  BSYNC.RECONVERGENT B2 ;  /* 0x0000000000027941 */ /* 0x000fea0003800200 */
.L_x_67:
[----:B------:R-:W-:Y:S05]  /*1110*/  BRA `(.L_x_71) ;  /* 0x0000000000207947 */ /* 0x000fea0003800000 */
.L_x_66:
[----:B------:R-:W-:-:S04]  /*1120*/  LOP3.LUT R0, R0, 0x80000000, R3, 0x48, !PT ;  /* 0x8000000000007812 */ /* 0x000fc800078e4803 */
[----:B------:R-:W-:Y:S01]  /*1130*/  LOP3.LUT R0, R0, 0x7f800000, RZ, 0xfc, !PT ;  /* 0x7f80000000007812 */ /* 0x000fe200078efcff */
[----:B------:R-:W-:Y:S06]  /*1140*/  BRA `(.L_x_71) ;  /* 0x0000000000147947 */ /* 0x000fec0003800000 */
.L_x_65:
[----:B------:R-:W-:Y:S01]  /*1150*/  LOP3.LUT R0, R0, 0x80000000, R3, 0x48, !PT ;  /* 0x8000000000007812 */ /* 0x000fe200078e4803 */
[----:B------:R-:W-:Y:S06]  /*1160*/  BRA `(.L_x_71) ;  /* 0x00000000000c7947 */ /* 0x000fec0003800000 */
.L_x_64:
[----:B------:R-:W0:Y:S01]  /*1170*/  MUFU.RSQ R0, -QNAN ;  /* 0xffc0000000007908 */ /* 0x000e220000001400 */
[----:B------:R-:W-:Y:S05]  /*1180*/  BRA `(.L_x_71) ;  /* 0x0000000000047947 */ /* 0x000fea0003800000 */
.L_x_63:
[----:B------:R-:W-:-:S07]  /*1190*/  FADD.FTZ R0, R3, R0 ;  /* 0x0000000003007221 */ /* 0x000fce0000010000 */
.L_x_71:
[----:B------:R-:W-:Y:S05]  /*11a0*/  BSYNC.RECONVERGENT B1 ;  /* 0x0000000000017941 */ /* 0x000fea0003800200 */
.L_x_61:
[----:B------:R-:W-:Y:S02]  /*11b0*/  HFMA2 R3, -RZ, RZ, 0, 0 ;  /* 0x00000000ff037431 */ /* 0x000fe400000001ff */
[----:B------:R-:W-:-:S04]  /*11c0*/  IMAD.MOV.U32 R2, RZ, RZ, R18 ;  /* 0x000000ffff027224 */ /* 0x000fc800078e0012 */
[----:B0-----:R-:W-:Y:S05]  /*11d0*/  RET.REL.NODEC R2 `(_Z5scalePfii) ;  /* 0xffffffec02887950 */ /* 0x001fea0003c3ffff */
.L_x_72:
        /* <DEDUP_REMOVED lines=10> */
.L_x_190:


//--------------------- .text._Z3addPfS_i         --------------------------
	.section	.text._Z3addPfS_i,"ax",@progbits
	.align	128
        .global         _Z3addPfS_i
        .type           _Z3addPfS_i,@function
        .size           _Z3addPfS_i,(.L_x_204 - _Z3addPfS_i)
        .other          _Z3addPfS_i,@"STO_CUDA_ENTRY STV_DEFAULT"
_Z3addPfS_i:
.text._Z3addPfS_i:
        /* <DEDUP_REMOVED lines=10> */
[----:B------:R-:W-:-:S04]  /*00a0*/  MOV R4, RZ ;  /* 0x000000ff00047202 */ /* 0x000fc80000000f00 */
[----:B------:R0:W2:Y:S02]  /*00b0*/  F2I.FTZ.U32.TRUNC.NTZ R3, R2 ;  /* 0x0000000200037305 */ /* 0x0000a4000021f000 */
[----:B0-----:R-:W-:Y:S01]  /*00c0*/  HFMA2 R2, -RZ, RZ, 0, 0 ;  /* 0x00000000ff027431 */ /* 0x001fe200000001ff */
[----:B--2---:R-:W-:-:S05]  /*00d0*/  IADD3 R5, PT, PT, RZ, -R3, RZ ;  /* 0x80000003ff057210 */ /* 0x004fca0007ffe0ff */
[----:B------:R-:W-:-:S04]  /*00e0*/  IMAD R5, R5, R0, RZ ;  /* 0x0000000005057224 */ /* 0x000fc800078e02ff */
[----:B------:R-:W-:Y:S02]  /*00f0*/  IMAD.HI.U32 R3, R3, R5, R2 ;  /* 0x0000000503037227 */ /* 0x000fe400078e0002 */
[----:B------:R-:W0:Y:S04]  /*0100*/  S2R R2, SR_CTAID.X ;  /* 0x0000000000027919 */ /* 0x000e280000002500 */
[----:B------:R-:W-:-:S05]  /*0110*/  IMAD.HI.U32 R5, R3, UR6, RZ ;  /* 0x0000000603057c27 */ /* 0x000fca000f8e00ff */
[----:B------:R-:W-:-:S05]  /*0120*/  IADD3 R3, PT, PT, -R5, RZ, RZ ;  /* 0x000000ff05037210 */ /* 0x000fca0007ffe1ff */
[----:B------:R-:W-:-:S05]  /*0130*/  IMAD R3, R0, R3, UR6 ;  /* 0x0000000600037e24 */ /* 0x000fca000f8e0203 */
[----:B------:R-:W-:-:S13]  /*0140*/  ISETP.GE.U32.AND P0, PT, R3, R0, PT ;  /* 0x000000000300720c */ /* 0x000fda0003f06070 */
[-C--:B------:R-:W-:Y:S02]  /*0150*/  @P0 IADD3 R3, PT, PT, R3, -R0.reuse, RZ ;  /* 0x8000000003030210 */ /* 0x080fe40007ffe0ff */
[----:B------:R-:W-:Y:S02]  /*0160*/  @P0 IADD3 R5, PT, PT, R5, 0x1, RZ ;  /* 0x0000000105050810 */ /* 0x000fe40007ffe0ff */
[----:B------:R-:W-:Y:S02]  /*0170*/  ISETP.GE.U32.AND P1, PT, R3, R0, PT ;  /* 0x000000000300720c */ /* 0x000fe40003f26070 */
[----:B------:R-:W2:Y:S11]  /*0180*/  S2R R3, SR_TID.X ;  /* 0x0000000000037919 */ /* 0x000eb60000002100 */
[----:B------:R-:W-:-:S02]  /*0190*/  @P1 IADD3 R5, PT, PT, R5, 0x1, RZ ;  /* 0x0000000105051810 */ /* 0x000fc40007ffe0ff */
[----:B------:R-:W-:-:S04]  /*01a0*/  @!P2 LOP3.LUT R5, RZ, R0, RZ, 0x33, !PT ;  /* 0x00000000ff05a212 */ /* 0x000fc800078e33ff */
[C---:B------:R-:W-:Y:S02]  /*01b0*/  ISETP.GE.U32.AND P0, PT, R5.reuse, 0x4, PT ;  /* 0x000000040500780c */ /* 0x040fe40003f06070 */
[----:B------:R-:W-:-:S04]  /*01c0*/  VIMNMX.U32 R6, PT, PT, R5, 0x1, !PT ;  /* 0x0000000105067848 */ /* 0x000fc80007fe0000 */
[----:B------:R-:W-:-:S07]  /*01d0*/  LOP3.LUT R5, R6, 0x3, RZ, 0xc0, !PT ;  /* 0x0000000306057812 */ /* 0x000fce00078ec0ff */
[----:B01----:R-:W-:Y:S05]  /*01e0*/  @!P0 BRA `(.L_x_73) ;  /* 0x0000000c00908947 */ /* 0x003fea0003800000 */
[----:B------:R-:W-:Y:S01]  /*01f0*/  LOP3.LUT R4, R6, 0xfffffffc, RZ, 0xc0, !PT ;  /* 0xfffffffc06047812 */ /* 0x000fe200078ec0ff */
[----:B--2---:R-:W-:-:S03]  /*0200*/  IMAD R9, R2, UR6, R3 ;  /* 0x0000000602097c24 */ /* 0x004fc6000f8e0203 */
[----:B------:R-:W-:Y:S01]  /*0210*/  IADD3 R6, PT, PT, -R4, RZ, RZ ;  /* 0x000000ff04067210 */ /* 0x000fe20007ffe1ff */
[----:B------:R-:W-:Y:S01]  /*0220*/  IMAD R13, R0, 0x3, R9 ;  /* 0x00000003000d7824 */ /* 0x000fe200078e0209 */
[----:B------:R-:W-:Y:S02]  /*0230*/  IADD3 R7, PT, PT, R9, R0, RZ ;  /* 0x0000000009077210 */ /* 0x000fe40007ffe0ff */
[----:B------:R-:W-:Y:S02]  /*0240*/  ISETP.GE.AND P0, PT, R6, RZ, PT ;  /* 0x000000ff0600720c */ /* 0x000fe40003f06270 */
[----:B------:R-:W-:-:S11]  /*0250*/  LEA R11, R0, R9, 0x1 ;  /* 0x00000009000b7211 */ /* 0x000fd600078e08ff */
[----:B------:R-:W-:Y:S05]  /*0260*/  @P0 BRA `(.L_x_74) ;  /* 0x0000000800ec0947 */ /* 0x000fea0003800000 */
[----:B------:R-:W-:Y:S02]  /*0270*/  IADD3 R8, PT, PT, -R6, RZ, RZ ;  /* 0x000000ff06087210 */ /* 0x000fe40007ffe1ff */
[----:B------:R-:W-:Y:S02]  /*0280*/  PLOP3.LUT P0, PT, PT, PT, PT, 0x80, 0x8 ;  /* 0x000000000008781c */ /* 0x000fe40003f0f070 */
[----:B------:R-:W-:-:S13]  /*0290*/  ISETP.GT.AND P1, PT, R8, 0xc, PT ;  /* 0x0000000c0800780c */ /* 0x000fda0003f24270 */
[----:B------:R-:W-:Y:S05]  /*02a0*/  @!P1 BRA `(.L_x_75) ;  /* 0x0000000400d89947 */ /* 0x000fea0003800000 */
[----:B------:R-:W-:-:S13]  /*02b0*/  PLOP3.LUT P0, PT, PT, PT, PT, 0x8, 0x80 ;  /* 0x000000000080781c */ /* 0x000fda0003f0e170 */
.L_x_76:
[----:B------:R-:W0:Y:S08]  /*02c0*/  LDC.64 R16, c[0x0][0x380] ;  /* 0x0000e000ff107b82 */ /* 0x000e300000000a00 */
[----:B--2---:R-:W1:Y:S01]  /*02d0*/  LDC.64 R14, c[0x0][0x388] ;  /* 0x0000e200ff0e7b82 */ /* 0x004e620000000a00 */
[----:B0-----:R-:W-:-:S06]  /*02e0*/  IMAD.WIDE.U32 R18, R9, 0x4, R16 ;  /* 0x0000000409127825 */ /* 0x001fcc00078e0010 */
[----:B------:R-:W2:Y:S01]  /*02f0*/  LDG.E R18, desc[UR4][R18.64] ;  /* 0x0000000412127981 */ /* 0x000ea2000c1e1900 */
[----:B-1----:R-:W-:-:S05]  /*0300*/  IMAD.WIDE.U32 R20, R9, 0x4, R14 ;  /* 0x0000000409147825 */ /* 0x002fca00078e000e */
[----:B------:R-:W2:Y:S01]  /*0310*/  LDG.E R23, desc[UR4][R20.64] ;  /* 0x0000000414177981 */ /* 0x000ea2000c1e1900 */
[----:B------:R-:W-:-:S04]  /*0320*/  IMAD.WIDE.U32 R28, R7, 0x4, R16 ;  /* 0x00000004071c7825 */ /* 0x000fc800078e0010 */
[----:B------:R-:W-:-:S04]  /*0330*/  IMAD.WIDE.U32 R26, R7, 0x4, R14 ;  /* 0x00000004071a7825 */ /* 0x000fc800078e000e */
[----:B--2---:R-:W-:-:S05]  /*0340*/  FADD R8, R18, R23 ;  /* 0x0000001712087221 */ /* 0x004fca0000000000 */
[----:B------:R0:W-:Y:S04]  /*0350*/  STG.E desc[UR4][R20.64], R8 ;  /* 0x0000000814007986 */ /* 0x0001e8000c101904 */
[----:B------:R-:W2:Y:S04]  /*0360*/  LDG.E R28, desc[UR4][R28.64] ;  /* 0x000000041c1c7981 */ /* 0x000ea8000c1e1900 */
[----:B------:R-:W2:Y:S01]  /*0370*/  LDG.E R23, desc[UR4][R26.64] ;  /* 0x000000041a177981 */ /* 0x000ea2000c1e1900 */
[----:B------:R-:W-:-:S04]  /*0380*/  IMAD.WIDE.U32 R24, R11, 0x4, R16 ;  /* 0x000000040b187825 */ /* 0x000fc800078e0010 */
[----:B--2---:R-:W-:Y:S01]  /*0390*/  FADD R10, R28, R23 ;  /* 0x000000171c0a7221 */ /* 0x004fe20000000000 */
[----:B------:R-:W-:-:S04]  /*03a0*/  IMAD.WIDE.U32 R22, R11, 0x4, R14 ;  /* 0x000000040b167825 */ /* 0x000fc800078e000e */
[----:B------:R1:W-:Y:S04]  /*03b0*/  STG.E desc[UR4][R26.64], R10 ;  /* 0x0000000a1a007986 */ /* 0x0003e8000c101904 */
[----:B------:R-:W2:Y:S04]  /*03c0*/  LDG.E R24, desc[UR4][R24.64] ;  /* 0x0000000418187981 */ /* 0x000ea8000c1e1900 */
[----:B------:R-:W2:Y:S01]  /*03d0*/  LDG.E R19, desc[UR4][R22.64] ;  /* 0x0000000416137981 */ /* 0x000ea2000c1e1900 */
[----:B0-----:R-:W-:-:S04]  /*03e0*/  IMAD.WIDE.U32 R20, R13, 0x4, R14 ;  /* 0x000000040d147825 */ /* 0x001fc800078e000e */
[----:B--2---:R-:W-:Y:S01]  /*03f0*/  FADD R12, R24, R19 ;  /* 0x00000013180c7221 */ /* 0x004fe20000000000 */
[----:B------:R-:W-:-:S04]  /*0400*/  IMAD.WIDE.U32 R18, R13, 0x4, R16 ;  /* 0x000000040d127825 */ /* 0x000fc800078e0010 */
[----:B------:R0:W-:Y:S04]  /*0410*/  STG.E desc[UR4][R22.64], R12 ;  /* 0x0000000c16007986 */ /* 0x0001e8000c101904 */
[----:B------:R-:W2:Y:S04]  /*0420*/  LDG.E R18, desc[UR4][R18.64] ;  /* 0x0000000412127981 */ /* 0x000ea8000c1e1900 */
[----:B------:R-:W2:Y:S01]  /*0430*/  LDG.E R8, desc[UR4][R20.64] ;  /* 0x0000000414087981 */ /* 0x000ea2000c1e1900 */
[----:B------:R-:W-:-:S05]  /*0440*/  LEA R29, R0, R9, 0x2 ;  /* 0x00000009001d7211 */ /* 0x000fca00078e10ff */
[----:B-1----:R-:W-:-:S04]  /*0450*/  IMAD.WIDE.U32 R26, R29, 0x4, R16 ;  /* 0x000000041d1a7825 */ /* 0x002fc800078e0010 */
[----:B--2---:R-:W-:Y:S01]  /*0460*/  FADD R28, R18, R8 ;  /* 0x00000008121c7221 */ /* 0x004fe20000000000 */
[----:B------:R-:W-:-:S04]  /*0470*/  IMAD.WIDE.U32 R8, R29, 0x4, R14 ;  /* 0x000000041d087825 */ /* 0x000fc800078e000e */
[----:B------:R1:W-:Y:S04]  /*0480*/  STG.E desc[UR4][R20.64], R28 ;  /* 0x0000001c14007986 */ /* 0x0003e8000c101904 */
[----:B------:R-:W2:Y:S04]  /*0490*/  LDG.E R26, desc[UR4][R26.64] ;  /* 0x000000041a1a7981 */ /* 0x000ea8000c1e1900 */
[----:B------:R-:W2:Y:S01]  /*04a0*/  LDG.E R25, desc[UR4][R8.64] ;  /* 0x0000000408197981 */ /* 0x000ea2000c1e1900 */
[----:B------:R-:W-:-:S05]  /*04b0*/  LEA R7, R0, R7, 0x2 ;  /* 0x0000000700077211 */ /* 0x000fca00078e10ff */
[----:B0-----:R-:W-:-:S04]  /*04c0*/  IMAD.WIDE.U32 R22, R7, 0x4, R16 ;  /* 0x0000000407167825 */ /* 0x001fc800078e0010 */
[----:B------:R-:W-:-:S04]  /*04d0*/  IMAD.WIDE.U32 R18, R7, 0x4, R14 ;  /* 0x0000000407127825 */ /* 0x000fc800078e000e */
[----:B--2---:R-:W-:-:S05]  /*04e0*/  FADD R12, R26, R25 ;  /* 0x000000191a0c7221 */ /* 0x004fca0000000000 */
        /* <DEDUP_REMOVED lines=18> */
[----:B------:R-:W-:-:S04]  /*0610*/  IMAD.WIDE.U32 R20, R29, 0x4, R16 ;  /* 0x000000041d147825 */ /* 0x000fc800078e0010 */
[----:B-1----:R-:W-:-:S04]  /*0620*/  IMAD.WIDE.U32 R18, R29, 0x4, R14 ;  /* 0x000000041d127825 */ /* 0x002fc800078e000e */
[----:B--2---:R-:W-:-:S05]  /*0630*/  FADD R23, R12, R23 ;  /* 0x000000170c177221 */ /* 0x004fca0000000000 */
[----:B------:R1:W-:Y:S04]  /*0640*/  STG.E desc[UR4][R8.64], R23 ;  /* 0x0000001708007986 */ /* 0x0003e8000c101904 */
[----:B------:R-:W2:Y:S04]  /*0650*/  LDG.E R20, desc[UR4][R20.64] ;  /* 0x0000000414147981 */ /* 0x000ea8000c1e1900 */
[----:B------:R-:W2:Y:S01]  /*0660*/  LDG.E R22, desc[UR4][R18.64] ;  /* 0x0000000412167981 */ /* 0x000ea2000c1e1900 */
[----:B------:R-:W-:-:S05]  /*0670*/  LEA R7, R0, R7, 0x2 ;  /* 0x0000000700077211 */ /* 0x000fca00078e10ff */
[----:B------:R-:W-:-:S04]  /*0680*/  IMAD.WIDE.U32 R12, R7, 0x4, R16 ;  /* 0x00000004070c7825 */ /* 0x000fc800078e0010 */
[----:B0-----:R-:W-:-:S04]  /*0690*/  IMAD.WIDE.U32 R10, R7, 0x4, R14 ;  /* 0x00000004070a7825 */ /* 0x001fc800078e000e */
        /* <DEDUP_REMOVED lines=33> */
[----:B-1----:R-:W-:-:S04]  /*08b0*/  IMAD.WIDE.U32 R12, R25, 0x4, R16 ;  /* 0x00000004190c7825 */ /* 0x002fc800078e0010 */
[----:B------:R-:W-:-:S04]  /*08c0*/  IMAD.WIDE.U32 R20, R25, 0x4, R14 ;  /* 0x0000000419147825 */ /* 0x000fc800078e000e */
[----:B--2---:R-:W-:-:S05]  /*08d0*/  FADD R23, R18, R24 ;  /* 0x0000001812177221 */ /* 0x004fca0000000000 */
[----:B------:R1:W-:Y:S04]  /*08e0*/  STG.E desc[UR4][R8.64], R23 ;  /* 0x0000001708007986 */ /* 0x0003e8000c101904 */
[----:B------:R-:W2:Y:S04]  /*08f0*/  LDG.E R12, desc[UR4][R12.64] ;  /* 0x000000040c0c7981 */ /* 0x000ea8000c1e1900 */
[----:B------:R-:W2:Y:S01]  /*0900*/  LDG.E R24, desc[UR4][R20.64] ;  /* 0x0000000414187981 */ /* 0x000ea2000c1e1900 */
[----:B------:R-:W-:-:S05]  /*0910*/  LEA R27, R0, R27, 0x2 ;  /* 0x0000001b001b7211 */ /* 0x000fca00078e10ff */
[----:B------:R-:W-:-:S04]  /*0920*/  IMAD.WIDE.U32 R16, R27, 0x4, R16 ;  /* 0x000000041b107825 */ /* 0x000fc800078e0010 */
[----:B------:R-:W-:-:S04]  /*0930*/  IMAD.WIDE.U32 R14, R27, 0x4, R14 ;  /* 0x000000041b0e7825 */ /* 0x000fc800078e000e */
[----:B--2---:R-:W-:-:S05]  /*0940*/  FADD R24, R12, R24 ;  /* 0x000000180c187221 */ /* 0x004fca0000000000 */
[----:B------:R2:W-:Y:S04]  /*0950*/  STG.E desc[UR4][R20.64], R24 ;  /* 0x0000001814007986 */ /* 0x0005e8000c101904 */
[----:B------:R-:W3:Y:S04]  /*0960*/  LDG.E R16, desc[UR4][R16.64] ;  /* 0x0000000410107981 */ /* 0x000ee8000c1e1900 */
[----:B0-----:R-:W3:Y:S01]  /*0970*/  LDG.E R11, desc[UR4][R14.64] ;  /* 0x000000040e0b7981 */ /* 0x001ee2000c1e1900 */
[----:B------:R-:W-:-:S04]  /*0980*/  IADD3 R6, PT, PT, R6, 0x10, RZ ;  /* 0x0000001006067810 */ /* 0x000fc80007ffe0ff */
[----:B------:R-:W-:Y:S02]  /*0990*/  ISETP.GE.AND P1, PT, R6, -0xc, PT ;  /* 0xfffffff40600780c */ /* 0x000fe40003f26270 */
[C---:B------:R-:W-:Y:S02]  /*09a0*/  LEA R7, R0.reuse, R7, 0x2 ;  /* 0x0000000700077211 */ /* 0x040fe400078e10ff */
[C---:B------:R-:W-:Y:S02]  /*09b0*/  LEA R13, R0.reuse, R27, 0x2 ;  /* 0x0000001b000d7211 */ /* 0x040fe400078e10ff */
[----:B-1----:R-:W-:Y:S01]  /*09c0*/  LEA R9, R0, R29, 0x2 ;  /* 0x0000001d00097211 */ /* 0x002fe200078e10ff */
[----:B---3--:R-:W-:Y:S01]  /*09d0*/  FADD R19, R16, R11 ;  /* 0x0000000b10137221 */ /* 0x008fe20000000000 */
[----:B------:R-:W-:-:S04]  /*09e0*/  LEA R11, R0, R25, 0x2 ;  /* 0x00000019000b7211 */ /* 0x000fc800078e10ff */
[----:B------:R2:W-:Y:S01]  /*09f0*/  STG.E desc[UR4][R14.64], R19 ;  /* 0x000000130e007986 */ /* 0x0005e2000c101904 */
[----:B------:R-:W-:Y:S05]  /*0a00*/  @!P1 BRA `(.L_x_76) ;  /* 0xfffffff8002c9947 */ /* 0x000fea000383ffff */
.L_x_75:
[----:B------:R-:W-:-:S04]  /*0a10*/  IADD3 R8, PT, PT, -R6, RZ, RZ ;  /* 0x000000ff06087210 */ /* 0x000fc80007ffe1ff */
[----:B------:R-:W-:-:S13]  /*0a20*/  ISETP.GT.AND P1, PT, R8, 0x4, PT ;  /* 0x000000040800780c */ /* 0x000fda0003f24270 */
[----:B------:R-:W-:Y:S05]  /*0a30*/  @!P1 BRA `(.L_x_77) ;  /* 0x0000000000f09947 */ /* 0x000fea0003800000 */
        /* <DEDUP_REMOVED lines=50> */
[----:B------:R-:W2:Y:S04]  /*0d60*/  LDG.E R16, desc[UR4][R16.64] ;  /* 0x0000000410107981 */ /* 0x000ea8000c1e1900 */
[----:B0-----:R-:W2:Y:S01]  /*0d70*/  LDG.E R9, desc[UR4][R14.64] ;  /* 0x000000040e097981 */ /* 0x001ea2000c1e1900 */
[----:B------:R-:W-:Y:S02]  /*0d80*/  PLOP3.LUT P0, PT, PT, PT, PT, 0x8, 0x80 ;  /* 0x000000000080781c */ /* 0x000fe40003f0e170 */
[----:B------:R-:W-:-:S02]  /*0d90*/  IADD3 R6, PT, PT, R6, 0x8, RZ ;  /* 0x0000000806067810 */ /* 0x000fc40007ffe0ff */
[C---:B------:R-:W-:Y:S02]  /*0da0*/  LEA R7, R0.reuse, R7, 0x2 ;  /* 0x0000000700077211 */ /* 0x040fe400078e10ff */
[C---:B------:R-:W-:Y:S02]  /*0db0*/  LEA R11, R0.reuse, R25, 0x2 ;  /* 0x00000019000b7211 */ /* 0x040fe400078e10ff */
[----:B------:R-:W-:Y:S01]  /*0dc0*/  LEA R13, R0, R13, 0x2 ;  /* 0x0000000d000d7211 */ /* 0x000fe200078e10ff */
[----:B--2---:R-:W-:-:S05]  /*0dd0*/  FADD R23, R16, R9 ;  /* 0x0000000910177221 */ /* 0x004fca0000000000 */
[----:B------:R1:W-:Y:S01]  /*0de0*/  STG.E desc[UR4][R14.64], R23 ;  /* 0x000000170e007986 */ /* 0x0003e2000c101904 */
[----:B------:R-:W-:-:S07]  /*0df0*/  LEA R9, R0, R29, 0x2 ;  /* 0x0000001d00097211 */ /* 0x000fce00078e10ff */
.L_x_77:
[----:B------:R-:W-:-:S13]  /*0e00*/  ISETP.NE.OR P0, PT, R6, RZ, P0 ;  /* 0x000000ff0600720c */ /* 0x000fda0000705670 */
[----:B------:R-:W-:Y:S05]  /*0e10*/  @!P0 BRA `(.L_x_73) ;  /* 0x0000000000848947 */ /* 0x000fea0003800000 */
.L_x_74:
[----:B-12---:R-:W0:Y:S08]  /*0e20*/  LDC.64 R18, c[0x0][0x380] ;  /* 0x0000e000ff127b82 */ /* 0x006e300000000a00 */
[----:B---3--:R-:W1:Y:S01]  /*0e30*/  LDC.64 R16, c[0x0][0x388] ;  /* 0x0000e200ff107b82 */ /* 0x008e620000000a00 */
[----:B0-----:R-:W-:-:S06]  /*0e40*/  IMAD.WIDE.U32 R28, R9, 0x4, R18 ;  /* 0x00000004091c7825 */ /* 0x001fcc00078e0012 */
[----:B------:R-:W2:Y:S01]  /*0e50*/  LDG.E R28, desc[UR4][R28.64] ;  /* 0x000000041c1c7981 */ /* 0x000ea2000c1e1900 */
[----:B-1----:R-:W-:-:S05]  /*0e60*/  IMAD.WIDE.U32 R20, R9, 0x4, R16 ;  /* 0x0000000409147825 */ /* 0x002fca00078e0010 */
[----:B------:R-:W2:Y:S01]  /*0e70*/  LDG.E R15, desc[UR4][R20.64] ;  /* 0x00000004140f7981 */ /* 0x000ea2000c1e1900 */
[----:B------:R-:W-:-:S04]  /*0e80*/  IMAD.WIDE.U32 R22, R7, 0x4, R18 ;  /* 0x0000000407167825 */ /* 0x000fc800078e0012 */
[----:B--2---:R-:W-:Y:S01]  /*0e90*/  FADD R8, R28, R15 ;  /* 0x0000000f1c087221 */ /* 0x004fe20000000000 */
[----:B------:R-:W-:-:S04]  /*0ea0*/  IMAD.WIDE.U32 R14, R7, 0x4, R16 ;  /* 0x00000004070e7825 */ /* 0x000fc800078e0010 */
        /* <DEDUP_REMOVED lines=10> */
[----:B------:R-:W-:-:S04]  /*0f50*/  IMAD.WIDE.U32 R16, R13, 0x4, R16 ;  /* 0x000000040d107825 */ /* 0x000fc800078e0010 */
[----:B--2---:R-:W-:-:S05]  /*0f60*/  FADD R29, R24, R29 ;  /* 0x0000001d181d7221 */ /* 0x004fca0000000000 */
[----:B------:R3:W-:Y:S04]  /*0f70*/  STG.E desc[UR4][R26.64], R29 ;  /* 0x0000001d1a007986 */ /* 0x0007e8000c101904 */
[----:B------:R-:W2:Y:S04]  /*0f80*/  LDG.E R18, desc[UR4][R18.64] ;  /* 0x0000000412127981 */ /* 0x000ea8000c1e1900 */
[----:B0-----:R-:W2:Y:S01]  /*0f90*/  LDG.E R21, desc[UR4][R16.64] ;  /* 0x0000000410157981 */ /* 0x001ea2000c1e1900 */
[----:B------:R-:W-:-:S04]  /*0fa0*/  IADD3 R6, PT, PT, R6, 0x4, RZ ;  /* 0x0000000406067810 */ /* 0x000fc80007ffe0ff */
[----:B------:R-:W-:Y:S02]  /*0fb0*/  ISETP.NE.AND P0, PT, R6, RZ, PT ;  /* 0x000000ff0600720c */ /* 0x000fe40003f05270 */
[C---:B------:R-:W-:Y:S02]  /*0fc0*/  LEA R7, R0.reuse, R7, 0x2 ;  /* 0x0000000700077211 */ /* 0x040fe400078e10ff */
[C---:B------:R-:W-:Y:S02]  /*0fd0*/  LEA R11, R0.reuse, R11, 0x2 ;  /* 0x0000000b000b7211 */ /* 0x040fe400078e10ff */
[C---:B------:R-:W-:Y:S02]  /*0fe0*/  LEA R13, R0.reuse, R13, 0x2 ;  /* 0x0000000d000d7211 */ /* 0x040fe400078e10ff */
[----:B------:R-:W-:Y:S01]  /*0ff0*/  LEA R9, R0, R9, 0x2 ;  /* 0x0000000900097211 */ /* 0x000fe200078e10ff */
[----:B--2---:R-:W-:-:S05]  /*1000*/  FADD R21, R18, R21 ;  /* 0x0000001512157221 */ /* 0x004fca0000000000 */
[----:B------:R3:W-:Y:S01]  /*1010*/  STG.E desc[UR4][R16.64], R21 ;  /* 0x0000001510007986 */ /* 0x0007e2000c101904 */
[----:B------:R-:W-:Y:S05]  /*1020*/  @P0 BRA `(.L_x_74) ;  /* 0xfffffffc007c0947 */ /* 0x000fea000383ffff */
.L_x_73:
[----:B------:R-:W-:-:S13]  /*1030*/  ISETP.NE.AND P0, PT, R5, RZ, PT ;  /* 0x000000ff0500720c */ /* 0x000fda0003f05270 */
[----:B------:R-:W-:Y:S05]  /*1040*/  @!P0 EXIT ;  /* 0x000000000000894d */ /* 0x000fea0003800000 */
[----:B------:R-:W0:Y:S01]  /*1050*/  LDC.64 R6, c[0x0][0x380] ;  /* 0x0000e000ff067b82 */ /* 0x000e220000000a00 */
[----:B--2---:R-:W-:Y:S01]  /*1060*/  IMAD R3, R0, R4, R3 ;  /* 0x0000000400037224 */ /* 0x004fe200078e0203 */
[----:B---3--:R-:W-:-:S03]  /*1070*/  IADD3 R10, PT, PT, -R5, RZ, RZ ;  /* 0x000000ff050a7210 */ /* 0x008fc60007ffe1ff */
[----:B------:R-:W-:-:S03]  /*1080*/  IMAD R11, R2, UR6, R3 ;  /* 0x00000006020b7c24 */ /* 0x000fc6000f8e0203 */
[----:B------:R-:W2:Y:S04]  /*1090*/  LDC.64 R8, c[0x0][0x388] ;  /* 0x0000e200ff087b82 */ /* 0x000ea80000000a00 */
.L_x_78:
[----:B0-----:R-:W-:-:S04]  /*10a0*/  IMAD.WIDE.U32 R2, R11, 0x4, R6 ;  /* 0x000000040b027825 */ /* 0x001fc800078e0006 */
[----:B--23--:R-:W-:Y:S02]  /*10b0*/  IMAD.WIDE.U32 R4, R11, 0x4, R8 ;  /* 0x000000040b047825 */ /* 0x00cfe400078e0008 */
[----:B------:R-:W2:Y:S04]  /*10c0*/  LDG.E R2, desc[UR4][R2.64] ;  /* 0x0000000402027981 */ /* 0x000ea8000c1e1900 */
[----:B------:R-:W2:Y:S01]  /*10d0*/  LDG.E R13, desc[UR4][R4.64] ;  /* 0x00000004040d7981 */ /* 0x000ea2000c1e1900 */
[----:B------:R-:W-:Y:S02]  /*10e0*/  IADD3 R10, PT, PT, R10, 0x1, RZ ;  /* 0x000000010a0a7810 */ /* 0x000fe40007ffe0ff */
[----:B------:R-:W-:Y:S02]  /*10f0*/  IADD3 R11, PT, PT, R0, R11, RZ ;  /* 0x0000000b000b7210 */ /* 0x000fe40007ffe0ff */
[----:B------:R-:W-:Y:S01]  /*1100*/  ISETP.NE.AND P0, PT, R10, RZ, PT ;  /* 0x000000ff0a00720c */ /* 0x000fe20003f05270 */
[----:B--2---:R-:W-:-:S05]  /*1110*/  FADD R13, R2, R13 ;  /* 0x0000000d020d7221 */ /* 0x004fca0000000000 */
[----:B------:R3:W-:Y:S07]  /*1120*/  STG.E desc[UR4][R4.64], R13 ;  /* 0x0000000d04007986 */ /* 0x0007ee000c101904 */
[----:B------:R-:W-:Y:S05]  /*1130*/  @P0 BRA `(.L_x_78) ;  /* 0xfffffffc00d80947 */ /* 0x000fea000383ffff */
[----:B------:R-:W-:Y:S05]  /*1140*/  EXIT ;  /* 0x000000000000794d */ /* 0x000fea0003800000 */
.L_x_79:
        /* <DEDUP_REMOVED lines=11> */
.L_x_204:


//--------------------- .text._Z4geluPfi          --------------------------
	.section	.text._Z4geluPfi,"ax",@progbits
	.align	128
        .global         _Z4geluPfi
        .type           _Z4geluPfi,@function
        .size           _Z4geluPfi,(.L_x_205 - _Z4geluPfi)
        .other          _Z4geluPfi,@"STO_CUDA_ENTRY STV_DEFAULT"
_Z4geluPfi:
.text._Z4geluPfi:
        /* <DEDUP_REMOVED lines=10> */
[----:B------:R-:W0:Y:S04]  /*00a0*/  S2R R4, SR_CTAID.X ;  /* 0x0000000000047919 */ /* 0x000e280000002500 */
[----:B------:R2:W3:Y:S02]  /*00b0*/  F2I.FTZ.U32.TRUNC.NTZ R3, R2 ;  /* 0x0000000200037305 */ /* 0x0004e4000021f000 */
[----:B--2---:R-:W-:Y:S02]  /*00c0*/  HFMA2 R2, -RZ, RZ, 0, 0 ;  /* 0x00000000ff027431 */ /* 0x004fe400000001ff */
[----:B---3--:R-:W-:-:S04]  /*00d0*/  IMAD.MOV R5, RZ, RZ, -R3 ;  /* 0x000000ffff057224 */ /* 0x008fc800078e0a03 */
[----:B------:R-:W-:-:S04]  /*00e0*/  IMAD R5, R5, R0, RZ ;  /* 0x0000000005057224 */ /* 0x000fc800078e02ff */
[----:B------:R-:W-:-:S06]  /*00f0*/  IMAD.HI.U32 R3, R3, R5, R2 ;  /* 0x0000000503037227 */ /* 0x000fcc00078e0002 */
[----:B------:R-:W-:-:S04]  /*0100*/  IMAD.HI.U32 R3, R3, UR6, RZ ;  /* 0x0000000603037c27 */ /* 0x000fc8000f8e00ff */
[----:B------:R-:W-:-:S04]  /*0110*/  IMAD.MOV R5, RZ, RZ, -R3 ;  /* 0x000000ffff057224 */ /* 0x000fc800078e0a03 */
[----:B------:R-:W-:-:S05]  /*0120*/  IMAD R5, R0, R5, UR6 ;  /* 0x0000000600057e24 */ /* 0x000fca000f8e0205 */
[----:B------:R-:W-:-:S13]  /*0130*/  ISETP.GE.U32.AND P0, PT, R5, R0, PT ;  /* 0x000000000500720c */ /* 0x000fda0003f06070 */
[----:B------:R-:W-:Y:S01]  /*0140*/  @P0 IADD3 R5, PT, PT, R5, -R0, RZ ;  /* 0x8000000005050210 */ /* 0x000fe20007ffe0ff */
[----:B------:R-:W-:-:S03]  /*0150*/  @P0 VIADD R3, R3, 0x1 ;  /* 0x0000000103030836 */ /* 0x000fc60000000000 */
[----:B------:R-:W-:Y:S02]  /*0160*/  ISETP.GE.U32.AND P1, PT, R5, R0, PT ;  /* 0x000000000500720c */ /* 0x000fe40003f26070 */
[----:B------:R-:W-:-:S11]  /*0170*/  MOV R5, RZ ;  /* 0x000000ff00057202 */ /* 0x000fd60000000f00 */
[----:B------:R-:W-:Y:S02]  /*0180*/  @P1 IADD3 R3, PT, PT, R3, 0x1, RZ ;  /* 0x0000000103031810 */ /* 0x000fe40007ffe0ff */
[----:B------:R-:W-:-:S04]  /*0190*/  @!P2 LOP3.LUT R3, RZ, R0, RZ, 0x33, !PT ;  /* 0x00000000ff03a212 */ /* 0x000fc800078e33ff */
[C---:B------:R-:W-:Y:S02]  /*01a0*/  VIMNMX.U32 R6, PT, PT, R3.reuse, 0x1, !PT ;  /* 0x0000000103067848 */ /* 0x040fe40007fe0000 */
[----:B------:R-:W-:Y:S02]  /*01b0*/  ISETP.GE.U32.AND P0, PT, R3, 0x4, PT ;  /* 0x000000040300780c */ /* 0x000fe40003f06070 */
[----:B------:R-:W2:Y:S01]  /*01c0*/  S2R R3, SR_TID.X ;  /* 0x0000000000037919 */ /* 0x000ea20000002100 */
[----:B------:R-:W-:-:S04]  /*01d0*/  LOP3.LUT R2, R6, 0x3, RZ, 0xc0, !PT ;  /* 0x0000000306027812 */ /* 0x000fc800078ec0ff */
[----:B------:R-:W-:-:S06]  /*01e0*/  ISETP.NE.AND P1, PT, R2, RZ, PT ;  /* 0x000000ff0200720c */ /* 0x000fcc0003f25270 */
[----:B01----:R-:W-:Y:S07]  /*01f0*/  @!P0 BRA `(.L_x_80) ;  /* 0x0000000800608947 */ /* 0x003fee0003800000 */
[----:B------:R-:W0:Y:S01]  /*0200*/  LDC.64 R14, c[0x0][0x380] ;  /* 0x0000e000ff0e7b82 */ /* 0x000e220000000a00 */
[----:B--2---:R-:W-:Y:S01]  /*0210*/  IMAD R13, R4, UR6, R3 ;  /* 0x00000006040d7c24 */ /* 0x004fe2000f8e0203 */
[----:B------:R-:W-:-:S03]  /*0220*/  LOP3.LUT R5, R6, 0xfffffffc, RZ, 0xc0, !PT ;  /* 0xfffffffc06057812 */ /* 0x000fc600078ec0ff */
[----:B------:R-:W-:Y:S01]  /*0230*/  IMAD.IADD R7, R13, 0x1, R0 ;  /* 0x000000010d077824 */ /* 0x000fe200078e0200 */
[C---:B------:R-:W-:Y:S01]  /*0240*/  LEA R9, R0.reuse, R13, 0x1 ;  /* 0x0000000d00097211 */ /* 0x040fe200078e08ff */
[----:B------:R-:W-:Y:S01]  /*0250*/  IMAD R11, R0, 0x3, R13 ;  /* 0x00000003000b7824 */ /* 0x000fe200078e020d */
[----:B------:R-:W-:-:S07]  /*0260*/  IADD3 R6, PT, PT, -R5, RZ, RZ ;  /* 0x000000ff05067210 */ /* 0x000fce0007ffe1ff */
.L_x_81:
[----:B0-----:R-:W-:-:S05]  /*0270*/  IMAD.WIDE.U32 R22, R13, 0x4, R14 ;  /* 0x000000040d167825 */ /* 0x001fca00078e000e */
[----:B------:R-:W2:Y:S01]  /*0280*/  LDG.E R18, desc[UR4][R22.64] ;  /* 0x0000000416127981 */ /* 0x000ea2000c1e1900 */
[----:B------:R-:W-:Y:S01]  /*0290*/  UMOV UR8, 0x6d4801f7 ;  /* 0x6d4801f700087882 */ /* 0x000fe20000000000 */
[----:B------:R-:W-:Y:S01]  /*02a0*/  UMOV UR9, 0x3fa6e4e2 ;  /* 0x3fa6e4e200097882 */ /* 0x000fe20000000000 */
[----:B------:R-:W-:Y:S01]  /*02b0*/  UMOV UR10, 0x33d3d180 ;  /* 0x33d3d180000a7882 */ /* 0x000fe20000000000 */
[----:B------:R-:W-:Y:S01]  /*02c0*/  UMOV UR11, 0x3fe98845 ;  /* 0x3fe98845000b7882 */ /* 0x000fe20000000000 */
[----:B------:R-:W-:Y:S01]  /*02d0*/  IMAD.MOV.U32 R8, RZ, RZ, 0x3c80f082 ;  /* 0x3c80f082ff087424 */ /* 0x000fe200078e00ff */
[----:B------:R-:W-:Y:S01]  /*02e0*/  MOV R10, 0x3f800000 ;  /* 0x3f800000000a7802 */ /* 0x000fe20000000f00 */
[----:B-12---:R-:W0:Y:S02]  /*02f0*/  F2F.F64.F32 R18, R18 ;  /* 0x0000001200127310 */ /* 0x006e240000201800 */
[----:B0-----:R-:W-:-:S08]  /*0300*/  DMUL R16, R18, UR8 ;  /* 0x0000000812107c28 */ /* 0x001fd00008000000 */
[----:B------:R-:W-:-:S08]  /*0310*/  DMUL R16, R18, R16 ;  /* 0x0000001012107228 */ /* 0x000fd00000000000 */
[C---:B------:R-:W-:Y:S02]  /*0320*/  DFMA R16, R18.reuse, R16, R18 ;  /* 0x000000101210722b */ /* 0x040fe40000000012 */
[----:B------:R-:W-:-:S06]  /*0330*/  DMUL R18, R18, 0.5 ;  /* 0x3fe0000012127828 */ /* 0x000fcc0000000000 */
[----:B------:R-:W-:-:S10]  /*0340*/  DMUL R16, R16, UR10 ;  /* 0x0000000a10107c28 */ /* 0x000fd40008000000 */
[----:B------:R-:W0:Y:S01]  /*0350*/  F2F.F32.F64 R16, R16 ;  /* 0x0000001000107310 */ /* 0x000e220000301000 */
[----:B------:R-:W-:-:S04]  /*0360*/  SHF.R.U32.HI R24, RZ, 0x1f, R17 ;  /* 0x0000001fff187819 */ /* 0x000fc80000011611 */
[----:B------:R-:W-:-:S04]  /*0370*/  LOP3.LUT R24, R24, 0x1, RZ, 0xc0, !PT ;  /* 0x0000000118187812 */ /* 0x000fc800078ec0ff */
[----:B------:R-:W-:-:S04]  /*0380*/  ISETP.NE.U32.AND P0, PT, R24, 0x1, PT ;  /* 0x000000011800780c */ /* 0x000fc80003f05070 */
[----:B------:R-:W-:Y:S01]  /*0390*/  ISETP.NE.U32.AND.EX P0, PT, RZ, RZ, PT, P0 ;  /* 0x000000ffff00720c */ /* 0x000fe20003f05100 */
[C---:B0-----:R-:W-:Y:S01]  /*03a0*/  FMUL R12, |R16|.reuse, 2.8853900432586669922 ;  /* 0x4038aa3b100c7820 */ /* 0x041fe20000400200 */
[C---:B------:R-:W-:Y:S01]  /*03b0*/  FMUL R25, R16.reuse, R16 ;  /* 0x0000001010197220 */ /* 0x040fe20000400000 */
[C---:B------:R-:W-:Y:S02]  /*03c0*/  FSETP.GE.AND P3, PT, |R16|.reuse, 0.60000002384185791016, PT ;  /* 0x3f19999a1000780b */ /* 0x040fe40003f66200 */
[----:B------:R-:W-:Y:S01]  /*03d0*/  FSETP.GE.AND P2, PT, |R16|, 9.010913848876953125, PT ;  /* 0x41102cb41000780b */ /* 0x000fe20003f46200 */
[C---:B------:R-:W-:Y:S01]  /*03e0*/  FFMA R24, R25.reuse, R8, -0.052303962409496307373 ;  /* 0xbd563cae19187423 */ /* 0x040fe20000000008 */
[----:B------:R-:W0:Y:S02]  /*03f0*/  MUFU.EX2 R12, R12 ;  /* 0x0000000c000c7308 */ /* 0x000e240000000800 */
[----:B0-----:R-:W-:Y:S01]  /*0400*/  FADD R20, R12, 1 ;  /* 0x3f8000000c147421 */ /* 0x001fe20000000000 */
[----:B------:R-:W-:-:S05]  /*0410*/  FFMA R12, R25, R24, 0.1331529766321182251 ;  /* 0x3e085941190c7423 */ /* 0x000fca0000000018 */
[----:B------:R-:W0:Y:S01]  /*0420*/  MUFU.RCP R21, R20 ;  /* 0x0000001400157308 */ /* 0x000e220000001000 */
[----:B------:R-:W-:-:S04]  /*0430*/  FFMA R12, R25, R12, -0.33332768082618713379 ;  /* 0xbeaaa9ed190c7423 */ /* 0x000fc8000000000c */
[----:B------:R-:W-:Y:S01]  /*0440*/  FFMA R25, R25, R12, RZ ;  /* 0x0000000c19197223 */ /* 0x000fe200000000ff */
[----:B0-----:R-:W-:-:S05]  /*0450*/  FFMA R21, R21, -2, R10 ;  /* 0xc000000015157823 */ /* 0x001fca000000000a */
[----:B------:R-:W-:-:S04]  /*0460*/  FSEL R21, R21, 1, !P2 ;  /* 0x3f80000015157808 */ /* 0x000fc80005000000 */
[----:B------:R-:W-:Y:S01]  /*0470*/  FSEL R26, -|R21|, |R21|, !P0 ;  /* 0x40000015151a7208 */ /* 0x000fe20004000300 */
[----:B------:R-:W-:Y:S01]  /*0480*/  @!P3 FFMA R26, R16, R25, R16 ;  /* 0x00000019101ab223 */ /* 0x000fe20000000010 */
[----:B------:R-:W-:-:S03]  /*0490*/  IMAD.WIDE.U32 R20, R7, 0x4, R14 ;  /* 0x0000000407147825 */ /* 0x000fc600078e000e */
[----:B------:R-:W0:Y:S02]  /*04a0*/  F2F.F64.F32 R16, R26 ;  /* 0x0000001a00107310 */ /* 0x000e240000201800 */
[----:B0-----:R-:W-:-:S08]  /*04b0*/  DADD R16, R16, 1 ;  /* 0x3ff0000010107429 */ /* 0x001fd00000000000 */
[----:B------:R-:W-:-:S10]  /*04c0*/  DMUL R24, R18, R16 ;  /* 0x0000001012187228 */ /* 0x000fd40000000000 */
[----:B------:R-:W0:Y:S02]  /*04d0*/  F2F.F32.F64 R25, R24 ;  /* 0x0000001800197310 */ /* 0x000e240000301000 */
[----:B0-----:R0:W-:Y:S04]  /*04e0*/  STG.E desc[UR4][R22.64], R25 ;  /* 0x0000001916007986 */ /* 0x0011e8000c101904 */
[----:B------:R-:W2:Y:S02]  /*04f0*/  LDG.E R18, desc[UR4][R20.64] ;  /* 0x0000000414127981 */ /* 0x000ea4000c1e1900 */
[----:B--2---:R-:W1:Y:S02]  /*0500*/  F2F.F64.F32 R18, R18 ;  /* 0x0000001200127310 */ /* 0x004e640000201800 */
[----:B-1----:R-:W-:-:S08]  /*0510*/  DMUL R16, R18, UR8 ;  /* 0x0000000812107c28 */ /* 0x002fd00008000000 */
[----:B------:R-:W-:-:S08]  /*0520*/  DMUL R16, R18, R16 ;  /* 0x0000001012107228 */ /* 0x000fd00000000000 */
[C---:B------:R-:W-:Y:S02]  /*0530*/  DFMA R16, R18.reuse, R16, R18 ;  /* 0x000000101210722b */ /* 0x040fe40000000012 */
[----:B------:R-:W-:-:S06]  /*0540*/  DMUL R18, R18, 0.5 ;  /* 0x3fe0000012127828 */ /* 0x000fcc0000000000 */
[----:B------:R-:W-:-:S10]  /*0550*/  DMUL R16, R16, UR10 ;  /* 0x0000000a10107c28 */ /* 0x000fd40008000000 */
[----:B------:R-:W1:Y:S01]  /*0560*/  F2F.F32.F64 R16, R16 ;  /* 0x0000001000107310 */ /* 0x000e620000301000 */
[----:B0-----:R-:W-:-:S04]  /*0570*/  SHF.R.U32.HI R22, RZ, 0x1f, R17 ;  /* 0x0000001fff167819 */ /* 0x001fc80000011611 */
[----:B------:R-:W-:-:S04]  /*0580*/  LOP3.LUT R22, R22, 0x1, RZ, 0xc0, !PT ;  /* 0x0000000116167812 */ /* 0x000fc800078ec0ff */
[----:B------:R-:W-:-:S04]  /*0590*/  ISETP.NE.U32.AND P0, PT, R22, 0x1, PT ;  /* 0x000000011600780c */ /* 0x000fc80003f05070 */
[----:B------:R-:W-:Y:S01]  /*05a0*/  ISETP.NE.U32.AND.EX P0, PT, RZ, RZ, PT, P0 ;  /* 0x000000ffff00720c */ /* 0x000fe20003f05100 */
[C---:B-1----:R-:W-:Y:S01]  /*05b0*/  FMUL R12, |R16|.reuse, 2.8853900432586669922 ;  /* 0x4038aa3b100c7820 */ /* 0x042fe20000400200 */
        /* <DEDUP_REMOVED lines=46> */
[----:B------:R-:W-:-:S04]  /*08a0*/  @!P3 FFMA R26, R16, R25, R16 ;  /* 0x00000019101ab223 */ /* 0x000fc80000000010 */
[----:B------:R-:W0:Y:S02]  /*08b0*/  F2F.F64.F32 R16, R26 ;  /* 0x0000001a00107310 */ /* 0x000e240000201800 */
[----:B0-----:R-:W-:-:S08]  /*08c0*/  DADD R16, R16, 1 ;  /* 0x3ff0000010107429 */ /* 0x001fd00000000000 */
[----:B------:R-:W-:Y:S01]  /*08d0*/  DMUL R24, R18, R16 ;  /* 0x0000001012187228 */ /* 0x000fe20000000000 */
[----:B------:R-:W-:-:S09]  /*08e0*/  IMAD.WIDE.U32 R16, R11, 0x4, R14 ;  /* 0x000000040b107825 */ /* 0x000fd200078e000e */
[----:B------:R-:W0:Y:S02]  /*08f0*/  F2F.F32.F64 R25, R24 ;  /* 0x0000001800197310 */ /* 0x000e240000301000 */
[----:B0-----:R0:W-:Y:S04]  /*0900*/  STG.E desc[UR4][R22.64], R25 ;  /* 0x0000001916007986 */ /* 0x0011e8000c101904 */
[----:B------:R-:W2:Y:S01]  /*0910*/  LDG.E R18, desc[UR4][R16.64] ;  /* 0x0000000410127981 */ /* 0x000ea2000c1e1900 */
[----:B------:R-:W-:Y:S01]  /*0920*/  IADD3 R6, PT, PT, R6, 0x4, RZ ;  /* 0x0000000406067810 */ /* 0x000fe20007ffe0ff */
[C---:B------:R-:W-:Y:S01]  /*0930*/  IMAD R7, R0.reuse, 0x4, R7 ;  /* 0x0000000400077824 */ /* 0x040fe200078e0207 */
[C---:B------:R-:W-:Y:S01]  /*0940*/  LEA R9, R0.reuse, R9, 0x2 ;  /* 0x0000000900097211 */ /* 0x040fe200078e10ff */
[C---:B------:R-:W-:Y:S01]  /*0950*/  IMAD R13, R0.reuse, 0x4, R13 ;  /* 0x00000004000d7824 */ /* 0x040fe200078e020d */
[----:B------:R-:W-:Y:S01]  /*0960*/  LEA R11, R0, R11, 0x2 ;  /* 0x0000000b000b7211 */ /* 0x000fe200078e10ff */
[----:B--2---:R-:W1:Y:S02]  /*0970*/  F2F.F64.F32 R18, R18 ;  /* 0x0000001200127310 */ /* 0x004e640000201800 */
[----:B-1----:R-:W-:-:S08]  /*0980*/  DMUL R20, R18, UR8 ;  /* 0x0000000812147c28 */ /* 0x002fd00008000000 */
[----:B------:R-:W-:-:S08]  /*0990*/  DMUL R20, R18, R20 ;  /* 0x0000001412147228 */ /* 0x000fd00000000000 */
[C---:B------:R-:W-:Y:S02]  /*09a0*/  DFMA R20, R18.reuse, R20, R18 ;  /* 0x000000141214722b */ /* 0x040fe40000000012 */
[----:B------:R-:W-:-:S06]  /*09b0*/  DMUL R18, R18, 0.5 ;  /* 0x3fe0000012127828 */ /* 0x000fcc0000000000 */
[----:B------:R-:W-:-:S06]  /*09c0*/  DMUL R20, R20, UR10 ;  /* 0x0000000a14147c28 */ /* 0x000fcc0008000000 */
[----:B------:R-:W1:Y:S04]  /*09d0*/  F2F.F32.F64 R12, R20 ;  /* 0x00000014000c7310 */ /* 0x000e680000301000 */
[----:B0-----:R-:W-:-:S04]  /*09e0*/  SHF.R.U32.HI R22, RZ, 0x1f, R21 ;  /* 0x0000001fff167819 */ /* 0x001fc80000011615 */
[----:B------:R-:W-:-:S04]  /*09f0*/  LOP3.LUT R22, R22, 0x1, RZ, 0xc0, !PT ;  /* 0x0000000116167812 */ /* 0x000fc800078ec0ff */
[----:B------:R-:W-:Y:S01]  /*0a00*/  ISETP.NE.U32.AND P0, PT, R22, 0x1, PT ;  /* 0x000000011600780c */ /* 0x000fe20003f05070 */
[C---:B-1----:R-:W-:Y:S01]  /*0a10*/  FMUL R26, |R12|.reuse, 2.8853900432586669922 ;  /* 0x4038aa3b0c1a7820 */ /* 0x042fe20000400200 */
[C---:B------:R-:W-:Y:S01]  /*0a20*/  FMUL R25, R12.reuse, R12 ;  /* 0x0000000c0c197220 */ /* 0x040fe20000400000 */
[C---:B------:R-:W-:Y:S02]  /*0a30*/  FSETP.GE.AND P3, PT, |R12|.reuse, 0.60000002384185791016, PT ;  /* 0x3f19999a0c00780b */ /* 0x040fe40003f66200 */
[----:B------:R-:W-:Y:S01]  /*0a40*/  FSETP.GE.AND P2, PT, |R12|, 9.010913848876953125, PT ;  /* 0x41102cb40c00780b */ /* 0x000fe20003f46200 */
[C---:B------:R-:W-:Y:S01]  /*0a50*/  FFMA R8, R25.reuse, R8, -0.052303962409496307373 ;  /* 0xbd563cae19087423 */ /* 0x040fe20000000008 */
[----:B------:R-:W0:Y:S01]  /*0a60*/  MUFU.EX2 R26, R26 ;  /* 0x0000001a001a7308 */ /* 0x000e220000000800 */
[----:B------:R-:W-:Y:S02]  /*0a70*/  ISETP.NE.U32.AND.EX P0, PT, RZ, RZ, PT, P0 ;  /* 0x000000ffff00720c */ /* 0x000fe40003f05100 */
[----:B------:R-:W-:-:S04]  /*0a80*/  FFMA R8, R25, R8, 0.1331529766321182251 ;  /* 0x3e08594119087423 */ /* 0x000fc80000000008 */
[----:B------:R-:W-:-:S04]  /*0a90*/  FFMA R8, R25, R8, -0.33332768082618713379 ;  /* 0xbeaaa9ed19087423 */ /* 0x000fc80000000008 */
[----:B------:R-:W-:Y:S01]  /*0aa0*/  FFMA R25, R25, R8, RZ ;  /* 0x0000000819197223 */ /* 0x000fe200000000ff */
[----:B0-----:R-:W-:-:S04]  /*0ab0*/  FADD R24, R26, 1 ;  /* 0x3f8000001a187421 */ /* 0x001fc80000000000 */
[----:B------:R-:W0:Y:S02]  /*0ac0*/  MUFU.RCP R23, R24 ;  /* 0x0000001800177308 */ /* 0x000e240000001000 */
[----:B0-----:R-:W-:-:S05]  /*0ad0*/  FFMA R23, R23, -2, R10 ;  /* 0xc000000017177823 */ /* 0x001fca000000000a */
[----:B------:R-:W-:-:S04]  /*0ae0*/  FSEL R23, R23, 1, !P2 ;  /* 0x3f80000017177808 */ /* 0x000fc80005000000 */
[----:B------:R-:W-:Y:S01]  /*0af0*/  FSEL R23, -|R23|, |R23|, !P0 ;  /* 0x4000001717177208 */ /* 0x000fe20004000300 */
[----:B------:R-:W-:Y:S01]  /*0b00*/  @!P3 FFMA R23, R12, R25, R12 ;  /* 0x000000190c17b223 */ /* 0x000fe2000000000c */
[----:B------:R-:W-:-:S03]  /*0b10*/  ISETP.NE.AND P0, PT, R6, RZ, PT ;  /* 0x000000ff0600720c */ /* 0x000fc60003f05270 */
[----:B------:R-:W0:Y:S02]  /*0b20*/  F2F.F64.F32 R20, R23 ;  /* 0x0000001700147310 */ /* 0x000e240000201800 */
[----:B0-----:R-:W-:-:S08]  /*0b30*/  DADD R20, R20, 1 ;  /* 0x3ff0000014147429 */ /* 0x001fd00000000000 */
[----:B------:R-:W-:-:S10]  /*0b40*/  DMUL R18, R18, R20 ;  /* 0x0000001412127228 */ /* 0x000fd40000000000 */
[----:B------:R-:W0:Y:S02]  /*0b50*/  F2F.F32.F64 R19, R18 ;  /* 0x0000001200137310 */ /* 0x000e240000301000 */
[----:B0-----:R1:W-:Y:S01]  /*0b60*/  STG.E desc[UR4][R16.64], R19 ;  /* 0x0000001310007986 */ /* 0x0013e2000c101904 */
[----:B------:R-:W-:Y:S05]  /*0b70*/  @P0 BRA `(.L_x_81) ;  /* 0xfffffff400bc0947 */ /* 0x000fea000383ffff */
.L_x_80:
[----:B------:R-:W-:Y:S05]  /*0b80*/  @!P1 EXIT ;  /* 0x000000000000994d */ /* 0x000fea0003800000 */
[----:B------:R-:W0:Y:S01]  /*0b90*/  LDC.64 R6, c[0x0][0x380] ;  /* 0x0000e000ff067b82 */ /* 0x000e220000000a00 */
[----:B--2---:R-:W-:Y:S01]  /*0ba0*/  IMAD R5, R0, R5, R3 ;  /* 0x0000000500057224 */ /* 0x004fe200078e0203 */
[----:B------:R-:W-:-:S03]  /*0bb0*/  IADD3 R3, PT, PT, -R2, RZ, RZ ;  /* 0x000000ff02037210 */ /* 0x000fc60007ffe1ff */
[----:B------:R-:W-:-:S07]  /*0bc0*/  IMAD R9, R4, UR6, R5 ;  /* 0x0000000604097c24 */ /* 0x000fce000f8e0205 */
.L_x_82:
[----:B0-2---:R-:W-:-:S05]  /*0bd0*/  IMAD.WIDE.U32 R4, R9, 0x4, R6 ;  /* 0x0000000409047825 */ /* 0x005fca00078e0006 */
[----:B------:R-:W2:Y:S01]  /*0be0*/  LDG.E R10, desc[UR4][R4.64] ;  /* 0x00000004040a7981 */ /* 0x000ea2000c1e1900 */
[----:B------:R-:W-:Y:S01]  /*0bf0*/  UMOV UR6, 0x6d4801f7 ;  /* 0x6d4801f700067882 */ /* 0x000fe20000000000 */
[----:B------:R-:W-:Y:S01]  /*0c00*/  UMOV UR7, 0x3fa6e4e2 ;  /* 0x3fa6e4e200077882 */ /* 0x000fe20000000000 */
[----:B------:R-:W-:Y:S01]  /*0c10*/  IMAD.MOV.U32 R18, RZ, RZ, 0x3c80f082 ;  /* 0x3c80f082ff127424 */ /* 0x000fe200078e00ff */
[----:B-1----:R-:W-:Y:S02]  /*0c20*/  MOV R17, 0x3f800000 ;  /* 0x3f80000000117802 */ /* 0x002fe40000000f00 */
[----:B------:R-:W-:Y:S02]  /*0c30*/  IADD3 R3, PT, PT, R3, 0x1, RZ ;  /* 0x0000000103037810 */ /* 0x000fe40007ffe0ff */
[----:B------:R-:W-:Y:S01]  /*0c40*/  IADD3 R9, PT, PT, R0, R9, RZ ;  /* 0x0000000900097210 */ /* 0x000fe20007ffe0ff */
[----:B--2---:R-:W0:Y:S02]  /*0c50*/  F2F.F64.F32 R10, R10 ;  /* 0x0000000a000a7310 */ /* 0x004e240000201800 */
[----:B0-----:R-:W-:Y:S01]  /*0c60*/  DMUL R12, R10, UR6 ;  /* 0x000000060a0c7c28 */ /* 0x001fe20008000000 */
[----:B------:R-:W-:Y:S01]  /*0c70*/  UMOV UR6, 0x33d3d180 ;  /* 0x33d3d18000067882 */ /* 0x000fe20000000000 */
[----:B------:R-:W-:-:S06]  /*0c80*/  UMOV UR7, 0x3fe98845 ;  /* 0x3fe9884500077882 */ /* 0x000fcc0000000000 */
[----:B------:R-:W-:-:S08]  /*0c90*/  DMUL R12, R10, R12 ;  /* 0x0000000c0a0c7228 */ /* 0x000fd00000000000 */
[C---:B------:R-:W-:Y:S02]  /*0ca0*/  DFMA R12, R10.reuse, R12, R10 ;  /* 0x0000000c0a0c722b */ /* 0x040fe4000000000a */
[----:B------:R-:W-:-:S06]  /*0cb0*/  DMUL R10, R10, 0.5 ;  /* 0x3fe000000a0a7828 */ /* 0x000fcc0000000000 */
[----:B------:R-:W-:-:S06]  /*0cc0*/  DMUL R12, R12, UR6 ;  /* 0x000000060c0c7c28 */ /* 0x000fcc0008000000 */
[----:B------:R-:W0:Y:S04]  /*0cd0*/  F2F.F32.F64 R8, R12 ;  /* 0x0000000c00087310 */ /* 0x000e280000301000 */
[----:B------:R-:W-:-:S04]  /*0ce0*/  SHF.R.U32.HI R16, RZ, 0x1f, R13 ;  /* 0x0000001fff107819 */ /* 0x000fc8000001160d */
[----:B------:R-:W-:-:S04]  /*0cf0*/  LOP3.LUT R16, R16, 0x1, RZ, 0xc0, !PT ;  /* 0x0000000110107812 */ /* 0x000fc800078ec0ff */
[----:B------:R-:W-:Y:S01]  /*0d00*/  ISETP.NE.U32.AND P0, PT, R16, 0x1, PT ;  /* 0x000000011000780c */ /* 0x000fe20003f05070 */
[C---:B0-----:R-:W-:Y:S01]  /*0d10*/  FMUL R2, |R8|.reuse, 2.8853900432586669922 ;  /* 0x4038aa3b08027820 */ /* 0x041fe20000400200 */
[C---:B------:R-:W-:Y:S01]  /*0d20*/  FMUL R15, R8.reuse, R8 ;  /* 0x00000008080f7220 */ /* 0x040fe20000400000 */
[C---:B------:R-:W-:Y:S02]  /*0d30*/  FSETP.GE.AND P2, PT, |R8|.reuse, 0.60000002384185791016, PT ;  /* 0x3f19999a0800780b */ /* 0x040fe40003f46200 */
[----:B------:R-:W-:Y:S01]  /*0d40*/  FSETP.GE.AND P1, PT, |R8|, 9.010913848876953125, PT ;  /* 0x41102cb40800780b */ /* 0x000fe20003f26200 */
[C---:B------:R-:W-:Y:S01]  /*0d50*/  FFMA R16, R15.reuse, R18, -0.052303962409496307373 ;  /* 0xbd563cae0f107423 */ /* 0x040fe20000000012 */
[----:B------:R-:W0:Y:S01]  /*0d60*/  MUFU.EX2 R2, R2 ;  /* 0x0000000200027308 */ /* 0x000e220000000800 */
[----:B------:R-:W-:Y:S01]  /*0d70*/  ISETP.NE.U32.AND.EX P0, PT, RZ, RZ, PT, P0 ;  /* 0x000000ffff00720c */ /* 0x000fe20003f05100 */
[----:B0-----:R-:W-:Y:S01]  /*0d80*/  FADD R14, R2, 1 ;  /* 0x3f800000020e7421 */ /* 0x001fe20000000000 */
[----:B------:R-:W-:-:S04]  /*0d90*/  FFMA R2, R15, R16, 0.1331529766321182251 ;  /* 0x3e0859410f027423 */ /* 0x000fc80000000010 */
[C---:B------:R-:W-:Y:S01]  /*0da0*/  FFMA R2, R15.reuse, R2, -0.33332768082618713379 ;  /* 0xbeaaa9ed0f027423 */ /* 0x040fe20000000002 */
[----:B------:R-:W0:Y:S03]  /*0db0*/  MUFU.RCP R14, R14 ;  /* 0x0000000e000e7308 */ /* 0x000e260000001000 */
[----:B------:R-:W-:Y:S01]  /*0dc0*/  FFMA R15, R15, R2, RZ ;  /* 0x000000020f0f7223 */ /* 0x000fe200000000ff */
        /* <DEDUP_REMOVED lines=11> */
[----:B------:R-:W-:Y:S05]  /*0e80*/  EXIT ;  /* 0x000000000000794d */ /* 0x000fea0003800000 */
.L_x_83:
        /* <DEDUP_REMOVED lines=15> */
.L_x_205:


//--------------------- .text._Z4QK_VPKfS0_Pfii   --------------------------
	.section	.text._Z4QK_VPKfS0_Pfii,"ax",@progbits
	.align	128
        .global         _Z4QK_VPKfS0_Pfii
        .type           _Z4QK_VPKfS0_Pfii,@function
        .size           _Z4QK_VPKfS0_Pfii,(.L_x_191 - _Z4QK_VPKfS0_Pfii)
        .other          _Z4QK_VPKfS0_Pfii,@"STO_CUDA_ENTRY STV_DEFAULT"
_Z4QK_VPKfS0_Pfii:
.text._Z4QK_VPKfS0_Pfii:
[----:B------:R-:W-:Y:S01]  /*0000*/  LDC R1, c[0x0][0x37c] ;  /* 0x0000df00ff017b82 */ /* 0x000fe20000000800 */
[----:B------:R-:W0:Y:S01]  /*0010*/  S2R R7, SR_TID.Y ;  /* 0x0000000000077919 */ /* 0x000e220000002200 */
[----:B------:R-:W1:Y:S06]  /*0020*/  LDCU UR4, c[0x0][0x360] ;  /* 0x00006c00ff0477ac */ /* 0x000e6c0008000800 */
[----:B------:R-:W2:Y:S01]  /*0030*/  LDC.64 R4, c[0x0][0x398] ;  /* 0x0000e600ff047b82 */ /* 0x000ea20000000a00 */
[----:B------:R-:W0:Y:S01]  /*0040*/  S2R R0, SR_CTAID.Y ;  /* 0x0000000000007919 */ /* 0x000e220000002600 */
[----:B------:R-:W0:Y:S01]  /*0050*/  LDCU UR5, c[0x0][0x364] ;  /* 0x00006c80ff0577ac */ /* 0x000e220008000800 */
[----:B------:R-:W1:Y:S01]  /*0060*/  S2R R17, SR_TID.X ;  /* 0x0000000000117919 */ /* 0x000e620000002100 */
[----:B------:R-:W1:Y:S01]  /*0070*/  S2R R2, SR_CTAID.X ;  /* 0x0000000000027919 */ /* 0x000e620000002500 */
[----:B0-----:R-:W-:-:S05]  /*0080*/  IMAD R0, R0, UR5, R7 ;  /* 0x0000000500007c24 */ /* 0x001fca000f8e0207 */
[----:B--2---:R-:W-:Y:S01]  /*0090*/  ISETP.GE.AND P0, PT, R0, R5, PT ;  /* 0x000000050000720c */ /* 0x004fe20003f06270 */
[----:B-1----:R-:W-:-:S05]  /*00a0*/  IMAD R3, R2, UR4, R17 ;  /* 0x0000000402037c24 */ /* 0x002fca000f8e0211 */
[----:B------:R-:W-:-:S13]  /*00b0*/  ISETP.GE.OR P0, PT, R3, R4, P0 ;  /* 0x000000040300720c */ /* 0x000fda0000706670 */
[----:B------:R-:W-:Y:S05]  /*00c0*/  @P0 EXIT ;  /* 0x000000000000094d */ /* 0x000fea0003800000 */
[----:B------:R-:W-:Y:S01]  /*00d0*/  ISETP.GE.U32.AND P0, PT, R5, 0x20, PT ;  /* 0x000000200500780c */ /* 0x000fe20003f06070 */
[----:B------:R-:W0:Y:S01]  /*00e0*/  LDCU.64 UR8, c[0x0][0x358] ;  /* 0x00006b00ff0877ac */ /* 0x000e220008000a00 */
[----:B------:R-:W-:Y:S01]  /*00f0*/  HFMA2 R25, -RZ, RZ, 0, 0 ;  /* 0x00000000ff197431 */ /* 0x000fe200000001ff */
[----:B------:R-:W-:-:S10]  /*0100*/  MOV R19, RZ ;  /* 0x000000ff00137202 */ /* 0x000fd40000000f00 */
[----:B------:R-:W-:Y:S05]  /*0110*/  @!P0 BRA `(.L_x_84) ;  /* 0x0000000800408947 */ /* 0x000fea0003800000 */
[----:B------:R-:W1:Y:S01]  /*0120*/  S2UR UR6, SR_CgaCtaId ;  /* 0x00000000000679c3 */ /* 0x000e620000008800 */
[----:B------:R-:W-:Y:S01]  /*0130*/  UMOV UR4, 0x400 ;  /* 0x0000040000047882 */ /* 0x000fe20000000000 */
[----:B------:R-:W-:Y:S01]  /*0140*/  SHF.R.U32.HI R6, RZ, 0x5, R5 ;  /* 0x00000005ff067819 */ /* 0x000fe20000011605 */
[----:B------:R-:W-:Y:S01]  /*0150*/  UIADD3 UR5, UPT, UPT, UR4, 0x1000, URZ ;  /* 0x0000100004057890 */ /* 0x000fe2000fffe0ff */
[----:B------:R-:W-:Y:S01]  /*0160*/  IMAD R2, R0, R5, R17 ;  /* 0x0000000500027224 */ /* 0x000fe200078e0211 */
[----:B------:R-:W-:Y:S01]  /*0170*/  MOV R19, RZ ;  /* 0x000000ff00137202 */ /* 0x000fe20000000f00 */
[----:B------:R-:W-:Y:S01]  /*0180*/  IMAD R5, R7, R4, R3 ;  /* 0x0000000407057224 */ /* 0x000fe200078e0203 */
[----:B------:R-:W-:Y:S01]  /*0190*/  MOV R25, RZ ;  /* 0x000000ff00197202 */ /* 0x000fe20000000f00 */
[----:B------:R-:W2:Y:S01]  /*01a0*/  LDC.64 R22, c[0x0][0x380] ;  /* 0x0000e000ff167b82 */ /* 0x000ea20000000a00 */
[----:B------:R-:W-:-:S07]  /*01b0*/  IADD3 R6, PT, PT, -R6, RZ, RZ ;  /* 0x000000ff06067210 */ /* 0x000fce0007ffe1ff */
[----:B------:R-:W3:Y:S01]  /*01c0*/  LDC.64 R20, c[0x0][0x388] ;  /* 0x0000e200ff147b82 */ /* 0x000ee20000000a00 */
[----:B-1----:R-:W-:Y:S02]  /*01d0*/  ULEA UR4, UR6, UR4, 0x18 ;  /* 0x0000000406047291 */ /* 0x002fe4000f8ec0ff */
[----:B------:R-:W-:-:S04]  /*01e0*/  ULEA UR5, UR6, UR5, 0x18 ;  /* 0x0000000506057291 */ /* 0x000fc8000f8ec0ff */
[----:B------:R-:W-:Y:S02]  /*01f0*/  LEA R18, R7, UR4, 0x7 ;  /* 0x0000000407127c11 */ /* 0x000fe4000f8e38ff */
[C---:B------:R-:W-:Y:S02]  /*0200*/  LEA R16, R17.reuse, UR5, 0x2 ;  /* 0x0000000511107c11 */ /* 0x040fe4000f8e10ff */
[----:B------:R-:W-:Y:S02]  /*0210*/  LEA R17, R17, R18, 0x2 ;  /* 0x0000001211117211 */ /* 0x000fe400078e10ff */
[----:B------:R-:W-:-:S07]  /*0220*/  LEA R7, R7, R16, 0x7 ;  /* 0x0000001007077211 */ /* 0x000fce00078e38ff */
.L_x_85:
[----:B--2---:R-:W-:-:S06]  /*0230*/  IMAD.WIDE.U32 R8, R2, 0x4, R22 ;  /* 0x0000000402087825 */ /* 0x004fcc00078e0016 */
[----:B0-----:R-:W2:Y:S01]  /*0240*/  LDG.E R8, desc[UR8][R8.64] ;  /* 0x0000000808087981 */ /* 0x001ea2000c1e1900 */
[----:B---3--:R-:W-:-:S06]  /*0250*/  IMAD.WIDE.U32 R10, R5, 0x4, R20 ;  /* 0x00000004050a7825 */ /* 0x008fcc00078e0014 */
[----:B------:R-:W3:Y:S01]  /*0260*/  LDG.E R10, desc[UR8][R10.64] ;  /* 0x000000080a0a7981 */ /* 0x000ee2000c1e1900 */
[----:B------:R-:W-:Y:S01]  /*0270*/  HFMA2 R13, -RZ, RZ, 0.96630859375, -0.0022525787353515625 ;  /* 0x3bbb989dff0d7431 */ /* 0x000fe200000001ff */
[----:B------:R-:W-:Y:S02]  /*0280*/  MOV R15, 0x437c0000 ;  /* 0x437c0000000f7802 */ /* 0x000fe40000000f00 */
[----:B------:R-:W-:Y:S02]  /*0290*/  IADD3 R6, PT, PT, R6, 0x1, RZ ;  /* 0x0000000106067810 */ /* 0x000fe40007ffe0ff */
[----:B------:R-:W-:Y:S02]  /*02a0*/  IADD3 R2, PT, PT, R2, 0x20, RZ ;  /* 0x0000002002027810 */ /* 0x000fe40007ffe0ff */
[----:B------:R-:W-:Y:S02]  /*02b0*/  ISETP.NE.AND P0, PT, R6, RZ, PT ;  /* 0x000000ff0600720c */ /* 0x000fe40003f05270 */
[----:B------:R-:W-:Y:S01]  /*02c0*/  LEA R5, R4, R5, 0x5 ;  /* 0x0000000504057211 */ /* 0x000fe200078e28ff */
[----:B--2---:R-:W-:-:S04]  /*02d0*/  FFMA.SAT R12, R8, R13, 0.5 ;  /* 0x3f000000080c7423 */ /* 0x004fc8000000200d */
[----:B------:R-:W-:-:S04]  /*02e0*/  FFMA.RM R12, R12, R15, 12582913 ;  /* 0x4b4000010c0c7423 */ /* 0x000fc8000000400f */
[C---:B------:R-:W-:Y:S01]  /*02f0*/  FADD R13, R12.reuse, -12583039 ;  /* 0xcb40007f0c0d7421 */ /* 0x040fe20000000000 */
[----:B------:R-:W-:-:S03]  /*0300*/  SHF.L.U32 R12, R12, 0x17, RZ ;  /* 0x000000170c0c7819 */ /* 0x000fc600000006ff */
[----:B------:R-:W-:-:S04]  /*0310*/  FFMA R13, R8, 1.4426950216293334961, -R13 ;  /* 0x3fb8aa3b080d7823 */ /* 0x000fc8000000080d */
[----:B------:R-:W-:-:S04]  /*0320*/  FFMA R24, R8, 1.925963033500011079e-08, R13 ;  /* 0x32a5706008187823 */ /* 0x000fc8000000000d */
[----:B------:R-:W0:Y:S02]  /*0330*/  MUFU.EX2 R13, R24 ;  /* 0x00000018000d7308 */ /* 0x000e240000000800 */
[----:B0-----:R-:W-:-:S05]  /*0340*/  FMUL R8, R12, R13 ;  /* 0x0000000d0c087220 */ /* 0x001fca0000400000 */
[----:B------:R-:W-:Y:S04]  /*0350*/  STS [R17], R8 ;  /* 0x0000000811007388 */ /* 0x000fe80000000800 */
[----:B---3--:R-:W-:Y:S01]  /*0360*/  STS [R7], R10 ;  /* 0x0000000a07007388 */ /* 0x008fe20000000800 */
[----:B------:R-:W-:Y:S06]  /*0370*/  BAR.SYNC.DEFER_BLOCKING 0x0 ;  /* 0x0000000000007b1d */ /* 0x000fec0000010000 */
[----:B------:R-:W0:Y:S04]  /*0380*/  LDS.128 R12, [R18] ;  /* 0x00000000120c7984 */ /* 0x000e280000000c00 */
[----:B------:R-:W1:Y:S04]  /*0390*/  LDS R9, [R16] ;  /* 0x0000000010097984 */ /* 0x000e680000000800 */
[----:B------:R-:W2:Y:S04]  /*03a0*/  LDS R11, [R16+0x80] ;  /* 0x00008000100b7984 */ /* 0x000ea80000000800 */
[----:B------:R-:W3:Y:S01]  /*03b0*/  LDS R27, [R16+0x100] ;  /* 0x00010000101b7984 */ /* 0x000ee20000000800 */
[C---:B0-----:R-:W-:Y:S01]  /*03c0*/  FADD R26, R12.reuse, R19 ;  /* 0x000000130c1a7221 */ /* 0x041fe20000000000 */
[----:B-1----:R-:W-:-:S03]  /*03d0*/  FFMA R24, R12, R9, R25 ;  /* 0x000000090c187223 */ /* 0x002fc60000000019 */
[----:B------:R-:W-:Y:S01]  /*03e0*/  FADD R19, R26, R13 ;  /* 0x0000000d1a137221 */ /* 0x000fe20000000000 */
[----:B------:R-:W0:Y:S01]  /*03f0*/  LDS R12, [R16+0x180] ;  /* 0x00018000100c7984 */ /* 0x000e220000000800 */
[----:B--2---:R-:W-:-:S03]  /*0400*/  FFMA R26, R11, R13, R24 ;  /* 0x0000000d0b1a7223 */ /* 0x004fc60000000018 */
[----:B------:R-:W1:Y:S01]  /*0410*/  LDS.128 R8, [R18+0x10] ;  /* 0x0000100012087984 */ /* 0x000e620000000c00 */
[----:B---3--:R-:W-:Y:S01]  /*0420*/  FFMA R27, R27, R14, R26 ;  /* 0x0000000e1b1b7223 */ /* 0x008fe2000000001a */
[----:B------:R-:W-:Y:S02]  /*0430*/  FADD R14, R19, R14 ;  /* 0x0000000e130e7221 */ /* 0x000fe40000000000 */
[----:B------:R-:W2:Y:S02]  /*0440*/  LDS R13, [R16+0x200] ;  /* 0x00020000100d7984 */ /* 0x000ea40000000800 */
[----:B------:R-:W-:Y:S02]  /*0450*/  FADD R25, R14, R15 ;  /* 0x0000000f0e197221 */ /* 0x000fe40000000000 */
[----:B------:R-:W3:Y:S04]  /*0460*/  LDS R24, [R16+0x280] ;  /* 0x0002800010187984 */ /* 0x000ee80000000800 */
[----:B------:R-:W4:Y:S01]  /*0470*/  LDS R19, [R16+0x300] ;  /* 0x0003000010137984 */ /* 0x000f220000000800 */
[----:B0-----:R-:W-:Y:S01]  /*0480*/  FFMA R27, R12, R15, R27 ;  /* 0x0000000f0c1b7223 */ /* 0x001fe2000000001b */
[----:B-1----:R-:W-:-:S03]  /*0490*/  FADD R12, R25, R8 ;  /* 0x00000008190c7221 */ /* 0x002fc60000000000 */
[----:B--2---:R-:W-:Y:S01]  /*04a0*/  FFMA R13, R8, R13, R27 ;  /* 0x0000000d080d7223 */ /* 0x004fe2000000001b */
[----:B------:R-:W-:Y:S01]  /*04b0*/  FADD R25, R12, R9 ;  /* 0x000000090c197221 */ /* 0x000fe20000000000 */
[----:B------:R-:W0:Y:S02]  /*04c0*/  LDS R8, [R16+0x380] ;  /* 0x0003800010087984 */ /* 0x000e240000000800 */
[----:B---3--:R-:W-:Y:S02]  /*04d0*/  FFMA R26, R24, R9, R13 ;  /* 0x00000009181a7223 */ /* 0x008fe4000000000d */
[----:B------:R-:W-:Y:S02]  /*04e0*/  LDS R9, [R16+0x400] ;  /* 0x0004000010097984 */ /* 0x000fe40000000800 */
[----:B----4-:R-:W-:Y:S01]  /*04f0*/  FFMA R19, R19, R10, R26 ;  /* 0x0000000a13137223 */ /* 0x010fe2000000001a */
[----:B------:R-:W-:Y:S01]  /*0500*/  FADD R10, R25, R10 ;  /* 0x0000000a190a7221 */ /* 0x000fe20000000000 */
[----:B------:R-:W1:Y:S04]  /*0510*/  LDS.128 R12, [R18+0x20] ;  /* 0x00002000120c7984 */ /* 0x000e680000000c00 */
[----:B------:R-:W2:Y:S04]  /*0520*/  LDS R24, [R16+0x480] ;  /* 0x0004800010187984 */ /* 0x000ea80000000800 */
[----:B------:R-:W-:Y:S01]  /*0530*/  LDS R26, [R16+0x580] ;  /* 0x00058000101a7984 */ /* 0x000fe20000000800 */
[----:B0-----:R-:W-:Y:S01]  /*0540*/  FFMA R25, R8, R11, R19 ;  /* 0x0000000b08197223 */ /* 0x001fe20000000013 */
[----:B------:R-:W-:-:S02]  /*0550*/  FADD R11, R10, R11 ;  /* 0x0000000b0a0b7221 */ /* 0x000fc40000000000 */
[----:B------:R-:W0:Y:S01]  /*0560*/  LDS R19, [R16+0x500] ;  /* 0x0005000010137984 */ /* 0x000e220000000800 */
[----:B-1----:R-:W-:Y:S01]  /*0570*/  FFMA R9, R12, R9, R25 ;  /* 0x000000090c097223 */ /* 0x002fe20000000019 */
[----:B------:R-:W-:Y:S02]  /*0580*/  FADD R12, R11, R12 ;  /* 0x0000000c0b0c7221 */ /* 0x000fe40000000000 */
[----:B------:R-:W-:Y:S01]  /*0590*/  LDS R25, [R16+0x600] ;  /* 0x0006000010197984 */ /* 0x000fe20000000800 */
[----:B--2---:R-:W-:Y:S01]  /*05a0*/  FFMA R24, R24, R13, R9 ;  /* 0x0000000d18187223 */ /* 0x004fe20000000009 */
[----:B------:R-:W-:Y:S02]  /*05b0*/  FADD R13, R12, R13 ;  /* 0x0000000d0c0d7221 */ /* 0x000fe40000000000 */
[----:B------:R-:W1:Y:S04]  /*05c0*/  LDS.128 R8, [R18+0x30] ;  /* 0x0000300012087984 */ /* 0x000e680000000c00 */
[----:B------:R-:W2:Y:S01]  /*05d0*/  LDS R12, [R16+0x680] ;  /* 0x00068000100c7984 */ /* 0x000ea20000000800 */
[----:B0-----:R-:W-:Y:S01]  /*05e0*/  FFMA R27, R19, R14, R24 ;  /* 0x0000000e131b7223 */ /* 0x001fe20000000018 */
[----:B------:R-:W-:-:S02]  /*05f0*/  FADD R14, R13, R14 ;  /* 0x0000000e0d0e7221 */ /* 0x000fc40000000000 */
[----:B------:R-:W0:Y:S01]  /*0600*/  LDS R19, [R16+0x700] ;  /* 0x0007000010137984 */ /* 0x000e220000000800 */
[----:B------:R-:W-:Y:S01]  /*0610*/  FFMA R27, R26, R15, R27 ;  /* 0x0000000f1a1b7223 */ /* 0x000fe2000000001b */
[----:B------:R-:W-:Y:S02]  /*0620*/  FADD R15, R14, R15 ;  /* 0x0000000f0e0f7221 */ /* 0x000fe40000000000 */
[----:B------:R-:W-:Y:S01]  /*0630*/  LDS R24, [R16+0x880] ;  /* 0x0008800010187984 */ /* 0x000fe20000000800 */
[----:B-1----:R-:W-:Y:S01]  /*0640*/  FFMA R27, R8, R25, R27 ;  /* 0x00000019081b7223 */ /* 0x002fe2000000001b */
[----:B------:R-:W-:Y:S02]  /*0650*/  FADD R14, R15, R8 ;  /* 0x000000080f0e7221 */ /* 0x000fe40000000000 */
[----:B------:R-:W1:Y:S01]  /*0660*/  LDS R8, [R16+0x780] ;  /* 0x0007800010087984 */ /* 0x000e620000000800 */
[----:B--2---:R-:W-:Y:S01]  /*0670*/  FFMA R26, R12, R9, R27 ;  /* 0x000000090c1a7223 */ /* 0x004fe2000000001b */
[----:B------:R-:W-:-:S02]  /*0680*/  FADD R25, R14, R9 ;  /* 0x000000090e197221 */ /* 0x000fc40000000000 */
[----:B------:R-:W2:Y:S04]  /*0690*/  LDS.128 R12, [R18+0x40] ;  /* 0x00004000120c7984 */ /* 0x000ea80000000c00 */
[----:B------:R-:W3:Y:S01]  /*06a0*/  LDS R9, [R16+0x800] ;  /* 0x0008000010097984 */ /* 0x000ee20000000800 */
[----:B0-----:R-:W-:Y:S01]  /*06b0*/  FFMA R27, R19, R10, R26 ;  /* 0x0000000a131b7223 */ /* 0x001fe2000000001a */
[----:B------:R-:W-:Y:S02]  /*06c0*/  FADD R10, R25, R10 ;  /* 0x0000000a190a7221 */ /* 0x000fe40000000000 */
[----:B------:R-:W0:Y:S01]  /*06d0*/  LDS R19, [R16+0x900] ;  /* 0x0009000010137984 */ /* 0x000e220000000800 */
[----:B-1----:R-:W-:Y:S01]  /*06e0*/  FFMA R27, R8, R11, R27 ;  /* 0x0000000b081b7223 */ /* 0x002fe2000000001b */
[----:B------:R-:W-:-:S04]  /*06f0*/  FADD R11, R10, R11 ;  /* 0x0000000b0a0b7221 */ /* 0x000fc80000000000 */
[----:B--2---:R-:W-:Y:S01]  /*0700*/  FADD R8, R11, R12 ;  /* 0x0000000c0b087221 */ /* 0x004fe20000000000 */
[----:B---3--:R-:W-:-:S03]  /*0710*/  FFMA R9, R12, R9, R27 ;  /* 0x000000090c097223 */ /* 0x008fc6000000001b */
[----:B------:R-:W-:Y:S01]  /*0720*/  FADD R25, R8, R13 ;  /* 0x0000000d08197221 */ /* 0x000fe20000000000 */
[----:B------:R-:W1:Y:S01]  /*0730*/  LDS R12, [R16+0x980] ;  /* 0x00098000100c7984 */ /* 0x000e620000000800 */
[----:B------:R-:W-:-:S03]  /*0740*/  FFMA R26, R24, R13, R9 ;  /* 0x0000000d181a7223 */ /* 0x000fc60000000009 */
[----:B------:R-:W-:Y:S04]  /*0750*/  LDS R13, [R16+0xa00] ;  /* 0x000a0000100d7984 */ /* 0x000fe80000000800 */
[----:B------:R-:W2:Y:S04]  /*0760*/  LDS.128 R8, [R18+0x50] ;  /* 0x0000500012087984 */ /* 0x000ea80000000c00 */
[----:B------:R-:W3:Y:S01]  /*0770*/  LDS R24, [R16+0xa80] ;  /* 0x000a800010187984 */ /* 0x000ee20000000800 */
[----:B0-----:R-:W-:Y:S01]  /*0780*/  FFMA R27, R19, R14, R26 ;  /* 0x0000000e131b7223 */ /* 0x001fe2000000001a */
[----:B------:R-:W-:-:S02]  /*0790*/  FADD R14, R25, R14 ;  /* 0x0000000e190e7221 */ /* 0x000fc40000000000 */
[----:B------:R-:W0:Y:S04]  /*07a0*/  LDS R19, [R16+0xb00] ;  /* 0x000b000010137984 */ /* 0x000e280000000800 */
[----:B------:R-:W4:Y:S04]  /*07b0*/  LDS R26, [R16+0xb80] ;  /* 0x000b8000101a7984 */ /* 0x000f280000000800 */
[----:B------:R-:W-:Y:S01]  /*07c0*/  LDS R25, [R16+0xc00] ;  /* 0x000c000010197984 */ /* 0x000fe20000000800 */
[----:B-1----:R-:W-:Y:S01]  /*07d0*/  FFMA R27, R12, R15, R27 ;  /* 0x0000000f0c1b7223 */ /* 0x002fe2000000001b */
[----:B------:R-:W-:-:S03]  /*07e0*/  FADD R15, R14, R15 ;  /* 0x0000000f0e0f7221 */ /* 0x000fc60000000000 */
[----:B--2---:R-:W-:Y:S01]  /*07f0*/  FFMA R13, R8, R13, R27 ;  /* 0x0000000d080d7223 */ /* 0x004fe2000000001b */
[----:B------:R-:W-:-:S03]  /*0800*/  FADD R8, R15, R8 ;  /* 0x000000080f087221 */ /* 0x000fc60000000000 */
[----:B---3--:R-:W-:Y:S01]  /*0810*/  FFMA R24, R24, R9, R13 ;  /* 0x0000000918187223 */ /* 0x008fe2000000000d */
[----:B------:R-:W-:Y:S01]  /*0820*/  FADD R9, R8, R9 ;  /* 0x0000000908097221 */ /* 0x000fe20000000000 */
[----:B------:R-:W1:Y:S04]  /*0830*/  LDS.128 R12, [R18+0x60] ;  /* 0x00006000120c7984 */ /* 0x000e680000000c00 */
[----:B------:R-:W2:Y:S01]  /*0840*/  LDS R8, [R16+0xc80] ;  /* 0x000c800010087984 */ /* 0x000ea20000000800 */
[----:B0-----:R-:W-:Y:S01]  /*0850*/  FFMA R27, R19, R10, R24 ;  /* 0x0000000a131b7223 */ /* 0x001fe20000000018 */
[----:B------:R-:W-:Y:S02]  /*0860*/  FADD R10, R9, R10 ;  /* 0x0000000a090a7221 */ /* 0x000fe40000000000 */
[----:B------:R-:W0:Y:S01]  /*0870*/  LDS R19, [R16+0xd00] ;  /* 0x000d000010137984 */ /* 0x000e220000000800 */
[----:B----4-:R-:W-:Y:S01]  /*0880*/  FFMA R27, R26, R11, R27 ;  /* 0x0000000b1a1b7223 */ /* 0x010fe2000000001b */
[----:B------:R-:W-:-:S02]  /*0890*/  FADD R11, R10, R11 ;  /* 0x0000000b0a0b7221 */ /* 0x000fc40000000000 */
[----:B------:R-:W-:Y:S01]  /*08a0*/  LDS R24, [R16+0xe80] ;  /* 0x000e800010187984 */ /* 0x000fe20000000800 */
[----:B-1----:R-:W-:Y:S01]  /*08b0*/  FFMA R27, R12, R25, R27 ;  /* 0x000000190c1b7223 */ /* 0x002fe2000000001b */
[----:B------:R-:W-:Y:S02]  /*08c0*/  FADD R10, R11, R12 ;  /* 0x0000000c0b0a7221 */ /* 0x000fe40000000000 */
[----:B------:R-:W1:Y:S01]  /*08d0*/  LDS R12, [R16+0xd80] ;  /* 0x000d8000100c7984 */ /* 0x000e620000000800 */
[----:B--2---:R-:W-:Y:S01]  /*08e0*/  FFMA R26, R8, R13, R27 ;  /* 0x0000000d081a7223 */ /* 0x004fe2000000001b */
[----:B------:R-:W-:Y:S02]  /*08f0*/  FADD R25, R10, R13 ;  /* 0x0000000d0a197221 */ /* 0x000fe40000000000 */
[----:B------:R-:W2:Y:S01]  /*0900*/  LDS.128 R8, [R18+0x70] ;  /* 0x0000700012087984 */ /* 0x000ea20000000c00 */
[----:B0-----:R-:W-:Y:S01]  /*0910*/  FFMA R27, R19, R14, R26 ;  /* 0x0000000e131b7223 */ /* 0x001fe2000000001a */
[----:B------:R-:W-:-:S02]  /*0920*/  FADD R26, R25, R14 ;  /* 0x0000000e191a7221 */ /* 0x000fc40000000000 */
[----:B------:R-:W0:Y:S04]  /*0930*/  LDS R13, [R16+0xe00] ;  /* 0x000e0000100d7984 */ /* 0x000e280000000800 */
[----:B------:R-:W3:Y:S04]  /*0940*/  LDS R19, [R16+0xf00] ;  /* 0x000f000010137984 */ /* 0x000ee80000000800 */
[----:B------:R-:W4:Y:S01]  /*0950*/  LDS R14, [R16+0xf80] ;  /* 0x000f8000100e7984 */ /* 0x000f220000000800 */
[----:B-1----:R-:W-:Y:S01]  /*0960*/  FFMA R27, R12, R15, R27 ;  /* 0x0000000f0c1b7223 */ /* 0x002fe2000000001b */
[----:B------:R-:W-:-:S04]  /*0970*/  FADD R15, R26, R15 ;  /* 0x0000000f1a0f7221 */ /* 0x000fc80000000000 */
[----:B--2---:R-:W-:Y:S01]  /*0980*/  FADD R12, R15, R8 ;  /* 0x000000080f0c7221 */ /* 0x004fe20000000000 */
[----:B0-----:R-:W-:-:S03]  /*0990*/  FFMA R13, R8, R13, R27 ;  /* 0x0000000d080d7223 */ /* 0x001fc6000000001b */
[----:B------:R-:W-:Y:S01]  /*09a0*/  FADD R15, R12, R9 ;  /* 0x000000090c0f7221 */ /* 0x000fe20000000000 */
[----:B------:R-:W-:-:S03]  /*09b0*/  FFMA R24, R24, R9, R13 ;  /* 0x0000000918187223 */ /* 0x000fc6000000000d */
[----:B------:R-:W-:Y:S01]  /*09c0*/  FADD R8, R15, R10 ;  /* 0x0000000a0f087221 */ /* 0x000fe20000000000 */
[----:B---3--:R-:W-:-:S03]  /*09d0*/  FFMA R25, R19, R10, R24 ;  /* 0x0000000a13197223 */ /* 0x008fc60000000018 */
[----:B------:R-:W-:Y:S01]  /*09e0*/  FADD R19, R8, R11 ;  /* 0x0000000b08137221 */ /* 0x000fe20000000000 */
[----:B----4-:R-:W-:Y:S01]  /*09f0*/  FFMA R25, R14, R11, R25 ;  /* 0x0000000b0e197223 */ /* 0x010fe20000000019 */
[----:B------:R-:W-:Y:S06]  /*0a00*/  BAR.SYNC.DEFER_BLOCKING 0x0 ;  /* 0x0000000000007b1d */ /* 0x000fec0000010000 */
[----:B------:R-:W-:Y:S05]  /*0a10*/  @P0 BRA `(.L_x_85) ;  /* 0xfffffff800040947 */ /* 0x000fea000383ffff */
.L_x_84:
[----:B------:R-:W1:Y:S01]  /*0a20*/  MUFU.RCP R2, R19 ;  /* 0x0000001300027308 */ /* 0x000e620000001000 */
[----:B------:R-:W-:Y:S07]  /*0a30*/  BSSY.RECONVERGENT B0, `(.L_x_86) ;  /* 0x000000d000007945 */ /* 0x000fee0003800200 */
[----:B------:R-:W2:Y:S01]  /*0a40*/  FCHK P0, R25, R19 ;  /* 0x0000001319007302 */ /* 0x000ea20000000000 */
[----:B-1----:R-:W-:-:S04]  /*0a50*/  FFMA R5, R2, -R19, 1 ;  /* 0x3f80000002057423 */ /* 0x002fc80000000813 */
[----:B------:R-:W-:-:S04]  /*0a60*/  FFMA R2, R2, R5, R2 ;  /* 0x0000000502027223 */ /* 0x000fc80000000002 */
[----:B------:R-:W-:-:S04]  /*0a70*/  FFMA R4, R2, R25, RZ ;  /* 0x0000001902047223 */ /* 0x000fc800000000ff */
[----:B------:R-:W-:-:S04]  /*0a80*/  FFMA R5, R4, -R19, R25 ;  /* 0x8000001304057223 */ /* 0x000fc80000000019 */
[----:B------:R-:W-:Y:S01]  /*0a90*/  FFMA R7, R2, R5, R4 ;  /* 0x0000000502077223 */ /* 0x000fe20000000004 */
[----:B--2---:R-:W-:Y:S06]  /*0aa0*/  @!P0 BRA `(.L_x_87) ;  /* 0x0000000000148947 */ /* 0x004fec0003800000 */
[----:B------:R-:W-:Y:S02]  /*0ab0*/  MOV R2, R25 ;  /* 0x0000001900027202 */ /* 0x000fe40000000f00 */
[----:B------:R-:W-:Y:S02]  /*0ac0*/  MOV R5, R19 ;  /* 0x0000001300057202 */ /* 0x000fe40000000f00 */
[----:B------:R-:W-:-:S07]  /*0ad0*/  MOV R4, 0xaf0 ;  /* 0x00000af000047802 */ /* 0x000fce0000000f00 */
[----:B0-----:R-:W-:Y:S05]  /*0ae0*/  CALL.REL.NOINC `($__internal_2_$__cuda_sm3x_div_rn_noftz_f32_slowpath) ;  /* 0x0000000000207944 */ /* 0x001fea0003c00000 */
[----:B------:R-:W-:-:S07]  /*0af0*/  MOV R7, R2 ;  /* 0x0000000200077202 */ /* 0x000fce0000000f00 */
.L_x_87:
[----:B0-----:R-:W-:Y:S05]  /*0b00*/  BSYNC.RECONVERGENT B0 ;  /* 0x0000000000007941 */ /* 0x001fea0003800200 */
.L_x_86:
[----:B------:R-:W0:Y:S01]  /*0b10*/  LDC.64 R4, c[0x0][0x390] ;  /* 0x0000e400ff047b82 */ /* 0x000e220000000a00 */
[----:B------:R-:W1:Y:S02]  /*0b20*/  LDCU UR4, c[0x0][0x398] ;  /* 0x00007300ff0477ac */ /* 0x000e640008000800 */
[----:B-1----:R-:W-:-:S04]  /*0b30*/  IMAD R3, R0, UR4, R3 ;  /* 0x0000000400037c24 */ /* 0x002fc8000f8e0203 */
[----:B0-----:R-:W-:-:S05]  /*0b40*/  IMAD.WIDE R2, R3, 0x4, R4 ;  /* 0x0000000403027825 */ /* 0x001fca00078e0204 */
[----:B------:R-:W-:Y:S01]  /*0b50*/  STG.E desc[UR8][R2.64], R7 ;  /* 0x0000000702007986 */ /* 0x000fe2000c101908 */
[----:B------:R-:W-:Y:S05]  /*0b60*/  EXIT ;  /* 0x000000000000794d */ /* 0x000fea0003800000 */
        .weak           $__internal_2_$__cuda_sm3x_div_rn_noftz_f32_slowpath
        .type           $__internal_2_$__cuda_sm3x_div_rn_noftz_f32_slowpath,@function
        .size           $__internal_2_$__cuda_sm3x_div_rn_noftz_f32_slowpath,(.L_x_191 - $__internal_2_$__cuda_sm3x_div_rn_noftz_f32_slowpath)
$__internal_2_$__cuda_sm3x_div_rn_noftz_f32_slowpath:
[----:B------:R-:W-:Y:S01]  /*0b70*/  SHF.R.U32.HI R7, RZ, 0x17, R5 ;  /* 0x00000017ff077819 */ /* 0x000fe20000011605 */
[----:B------:R-:W-:Y:S01]  /*0b80*/  BSSY.RECONVERGENT B1, `(.L_x_88) ;  /* 0x0000062000017945 */ /* 0x000fe20003800200 */
[----:B------:R-:W-:Y:S02]  /*0b90*/  SHF.R.U32.HI R6, RZ, 0x17, R2 ;  /* 0x00000017ff067819 */ /* 0x000fe40000011602 */
[----:B------:R-:W-:Y:S02]  /*0ba0*/  LOP3.LUT R12, R7, 0xff, RZ, 0xc0, !PT ;  /* 0x000000ff070c7812 */ /* 0x000fe400078ec0ff */
[----:B------:R-:W-:Y:S02]  /*0bb0*/  LOP3.LUT R10, R6, 0xff, RZ, 0xc0, !PT ;  /* 0x000000ff060a7812 */ /* 0x000fe400078ec0ff */
[----:B------:R-:W-:Y:S02]  /*0bc0*/  IADD3 R8, PT, PT, R12, -0x1, RZ ;  /* 0xffffffff0c087810 */ /* 0x000fe40007ffe0ff */
[----:B------:R-:W-:-:S02]  /*0bd0*/  IADD3 R7, PT, PT, R10, -0x1, RZ ;  /* 0xffffffff0a077810 */ /* 0x000fc40007ffe0ff */
[----:B------:R-:W-:-:S04]  /*0be0*/  ISETP.GT.U32.AND P0, PT, R8, 0xfd, PT ;  /* 0x000000fd0800780c */ /* 0x000fc80003f04070 */
[----:B------:R-:W-:-:S13]  /*0bf0*/  ISETP.GT.U32.OR P0, PT, R7, 0xfd, P0 ;  /* 0x000000fd0700780c */ /* 0x000fda0000704470 */
[----:B------:R-:W-:Y:S01]  /*0c00*/  @!P0 MOV R6, RZ ;  /* 0x000000ff00068202 */ /* 0x000fe20000000f00 */
        /* <DEDUP_REMOVED lines=17> */
[----:B------:R-:W-:Y:S02]  /*0d20*/  ISETP.GE.AND P0, PT, R7, RZ, PT ;  /* 0x000000ff0700720c */ /* 0x000fe40003f06270 */
[----:B------:R-:W-:-:S11]  /*0d30*/  ISETP.GE.AND P1, PT, R8, RZ, PT ;  /* 0x000000ff0800720c */ /* 0x000fd60003f26270 */
[----:B------:R-:W-:Y:S01]  /*0d40*/  @P0 MOV R6, RZ ;  /* 0x000000ff00060202 */ /* 0x000fe20000000f00 */
[----:B------:R-:W-:Y:S01]  /*0d50*/  @!P0 FFMA R2, R2, 1.84467440737095516160e+19, RZ ;  /* 0x5f80000002028823 */ /* 0x000fe200000000ff */
[----:B------:R-:W-:Y:S01]  /*0d60*/  @!P0 MOV R6, 0xffffffc0 ;  /* 0xffffffc000068802 */ /* 0x000fe20000000f00 */
[----:B------:R-:W-:-:S03]  /*0d70*/  @!P1 FFMA R5, R5, 1.84467440737095516160e+19, RZ ;  /* 0x5f80000005059823 */ /* 0x000fc600000000ff */
[----:B------:R-:W-:-:S07]  /*0d80*/  @!P1 IADD3 R6, PT, PT, R6, 0x40, RZ ;  /* 0x0000004006069810 */ /* 0x000fce0007ffe0ff */
.L_x_89:
[----:B------:R-:W-:Y:S01]  /*0d90*/  LEA R8, R12, 0xc0800000, 0x17 ;  /* 0xc08000000c087811 */ /* 0x000fe200078eb8ff */
[----:B------:R-:W-:Y:S03]  /*0da0*/  BSSY.RECONVERGENT B2, `(.L_x_94) ;  /* 0x0000036000027945 */ /* 0x000fe60003800200 */
[----:B------:R-:W-:Y:S02]  /*0db0*/  IADD3 R8, PT, PT, -R8, R5, RZ ;  /* 0x0000000508087210 */ /* 0x000fe40007ffe1ff */
[----:B------:R-:W-:Y:S02]  /*0dc0*/  IADD3 R5, PT, PT, R10, -0x7f, RZ ;  /* 0xffffff810a057810 */ /* 0x000fe40007ffe0ff */
[----:B------:R-:W0:Y:S01]  /*0dd0*/  MUFU.RCP R7, R8 ;  /* 0x0000000800077308 */ /* 0x000e220000001000 */
[----:B------:R-:W-:Y:S02]  /*0de0*/  FADD.FTZ R9, -R8, -RZ ;  /* 0x800000ff08097221 */ /* 0x000fe40000010100 */
[----:B------:R-:W-:-:S02]  /*0df0*/  IMAD R2, R5, -0x800000, R2 ;  /* 0xff80000005027824 */ /* 0x000fc400078e0202 */
        /* <DEDUP_REMOVED lines=10> */
[----:B------:R-:W-:-:S04]  /*0ea0*/  LOP3.LUT R5, R5, 0xff, RZ, 0xc0, !PT ;  /* 0x000000ff05057812 */ /* 0x000fc800078ec0ff */
[----:B------:R-:W-:-:S04]  /*0eb0*/  IADD3 R9, PT, PT, R5, R7, RZ ;  /* 0x0000000705097210 */ /* 0x000fc80007ffe0ff */
        /* <DEDUP_REMOVED lines=11> */
[C---:B------:R-:W-:Y:S01]  /*0f70*/  IADD3 R8, PT, PT, R9.reuse, 0x20, RZ ;  /* 0x0000002009087810 */ /* 0x040fe20007ffe0ff */
[CCC-:B------:R-:W-:Y:S01]  /*0f80*/  FFMA.RM R6, R14.reuse, R10.reuse, R11.reuse ;  /* 0x0000000a0e067223 */ /* 0x1c0fe2000000400b */
[----:B------:R-:W-:Y:S02]  /*0f90*/  ISETP.NE.AND P2, PT, R9, RZ, PT ;  /* 0x000000ff0900720c */ /* 0x000fe40003f45270 */
[----:B------:R-:W-:Y:S01]  /*0fa0*/  LOP3.LUT R7, R5, 0x7fffff, RZ, 0xc0, !PT ;  /* 0x007fffff05077812 */ /* 0x000fe200078ec0ff */
[----:B------:R-:W-:Y:S01]  /*0fb0*/  FFMA.RP R5, R14, R10, R11 ;  /* 0x0000000a0e057223 */ /* 0x000fe2000000800b */
[----:B------:R-:W-:Y:S02]  /*0fc0*/  ISETP.NE.AND P1, PT, R9, RZ, PT ;  /* 0x000000ff0900720c */ /* 0x000fe40003f25270 */
[----:B------:R-:W-:Y:S02]  /*0fd0*/  LOP3.LUT R7, R7, 0x800000, RZ, 0xfc, !PT ;  /* 0x0080000007077812 */ /* 0x000fe400078efcff */
[----:B------:R-:W-:-:S02]  /*0fe0*/  IADD3 R9, PT, PT, -R9, RZ, RZ ;  /* 0x000000ff09097210 */ /* 0x000fc40007ffe1ff */
[----:B------:R-:W-:Y:S02]  /*0ff0*/  SHF.L.U32 R8, R7, R8, RZ ;  /* 0x0000000807087219 */ /* 0x000fe400000006ff */
[----:B------:R-:W-:Y:S02]  /*1000*/  FSETP.NEU.FTZ.AND P0, PT, R5, R6, PT ;  /* 0x000000060500720b */ /* 0x000fe40003f1d000 */
[----:B------:R-:W-:Y:S02]  /*1010*/  SEL R6, R9, RZ, P2 ;  /* 0x000000ff09067207 */ /* 0x000fe40001000000 */
[----:B------:R-:W-:Y:S02]  /*1020*/  ISETP.NE.AND P1, PT, R8, RZ, P1 ;  /* 0x000000ff0800720c */ /* 0x000fe40000f25270 */
[----:B------:R-:W-:Y:S02]  /*1030*/  SHF.R.U32.HI R6, RZ, R6, R7 ;  /* 0x00000006ff067219 */ /* 0x000fe40000011607 */
[----:B------:R-:W-:-:S02]  /*1040*/  PLOP3.LUT P0, PT, P0, P1, PT, 0xf8, 0x8f ;  /* 0x00000000008f781c */ /* 0x000fc40000703f70 */
[----:B------:R-:W-:Y:S02]  /*1050*/  SHF.R.U32.HI R8, RZ, 0x1, R6 ;  /* 0x00000001ff087819 */ /* 0x000fe40000011606 */
[----:B------:R-:W-:-:S04]  /*1060*/  SEL R5, RZ, 0x1, !P0 ;  /* 0x00000001ff057807 */ /* 0x000fc80004000000 */
[----:B------:R-:W-:-:S04]  /*1070*/  LOP3.LUT R5, R5, 0x1, R8, 0xf8, !PT ;  /* 0x0000000105057812 */ /* 0x000fc800078ef808 */
[----:B------:R-:W-:-:S04]  /*1080*/  LOP3.LUT R5, R5, R6, RZ, 0xc0, !PT ;  /* 0x0000000605057212 */ /* 0x000fc800078ec0ff */
[----:B------:R-:W-:-:S04]  /*1090*/  IADD3 R5, PT, PT, R8, R5, RZ ;  /* 0x0000000508057210 */ /* 0x000fc80007ffe0ff */
[----:B------:R-:W-:Y:S01]  /*10a0*/  LOP3.LUT R2, R5, R2, RZ, 0xfc, !PT ;  /* 0x0000000205027212 */ /* 0x000fe200078efcff */
[----:B------:R-:W-:Y:S06]  /*10b0*/  BRA `(.L_x_97) ;  /* 0x0000000000107947 */ /* 0x000fec0003800000 */
.L_x_96:
[----:B------:R-:W-:-:S04]  /*10c0*/  LOP3.LUT R2, R2, 0x80000000, RZ, 0xc0, !PT ;  /* 0x8000000002027812 */ /* 0x000fc800078ec0ff */
[----:B------:R-:W-:Y:S01]  /*10d0*/  LOP3.LUT R2, R2, 0x7f800000, RZ, 0xfc, !PT ;  /* 0x7f80000002027812 */ /* 0x000fe200078efcff */
[----:B------:R-:W-:Y:S06]  /*10e0*/  BRA `(.L_x_97) ;  /* 0x0000000000047947 */ /* 0x000fec0003800000 */
.L_x_95:
[----:B------:R-:W-:-:S07]  /*10f0*/  LEA R2, R7, R2, 0x17 ;  /* 0x0000000207027211 */ /* 0x000fce00078eb8ff */
.L_x_97:
[----:B------:R-:W-:Y:S05]  /*1100*/  BSYNC.RECONVERGENT B2 ;  /* 0x0000000000027941 */ /* 0x000fea0003800200 */
.L_x_94:
[----:B------:R-:W-:Y:S05]  /*1110*/  BRA `(.L_x_98) ;  /* 0x0000000000207947 */ /* 0x000fea0003800000 */
.L_x_93:
[----:B------:R-:W-:-:S04]  /*1120*/  LOP3.LUT R2, R5, 0x80000000, R2, 0x48, !PT ;  /* 0x8000000005027812 */ /* 0x000fc800078e4802 */
[----:B------:R-:W-:Y:S01]  /*1130*/  LOP3.LUT R2, R2, 0x7f800000, RZ, 0xfc, !PT ;  /* 0x7f80000002027812 */ /* 0x000fe200078efcff */
[----:B------:R-:W-:Y:S06]  /*1140*/  BRA `(.L_x_98) ;  /* 0x0000000000147947 */ /* 0x000fec0003800000 */
.L_x_92:
[----:B------:R-:W-:Y:S01]  /*1150*/  LOP3.LUT R2, R5, 0x80000000, R2, 0x48, !PT ;  /* 0x8000000005027812 */ /* 0x000fe200078e4802 */
[----:B------:R-:W-:Y:S06]  /*1160*/  BRA `(.L_x_98) ;  /* 0x00000000000c7947 */ /* 0x000fec0003800000 */
.L_x_91:
[----:B------:R-:W0:Y:S01]  /*1170*/  MUFU.RSQ R2, -QNAN ;  /* 0xffc0000000027908 */ /* 0x000e220000001400 */
[----:B------:R-:W-:Y:S05]  /*1180*/  BRA `(.L_x_98) ;  /* 0x0000000000047947 */ /* 0x000fea0003800000 */
.L_x_90:
[----:B------:R-:W-:-:S07]  /*1190*/  FADD.FTZ R2, R2, R5 ;  /* 0x0000000502027221 */ /* 0x000fce0000010000 */
.L_x_98:
[----:B------:R-:W-:Y:S05]  /*11a0*/  BSYNC.RECONVERGENT B1 ;  /* 0x0000000000017941 */ /* 0x000fea0003800200 */
.L_x_88:
[----:B------:R-:W-:-:S04]  /*11b0*/  HFMA2 R5, -RZ, RZ, 0, 0 ;  /* 0x00000000ff057431 */ /* 0x000fc800000001ff */
[----:B0-----:R-:W-:Y:S05]  /*11c0*/  RET.REL.NODEC R4 `(_Z4QK_VPKfS0_Pfii) ;  /* 0xffffffec048c7950 */ /* 0x001fea0003c3ffff */
.L_x_99:
        /* <DEDUP_REMOVED lines=11> */
.L_x_191:


//--------------------- .text._Z11matmul_biasPKfS0_PfS1_iiii --------------------------
	.section	.text._Z11matmul_biasPKfS0_PfS1_iiii,"ax",@progbits
	.align	128
        .global         _Z11matmul_biasPKfS0_PfS1_iiii
        .type           _Z11matmul_biasPKfS0_PfS1_iiii,@function
        .size           _Z11matmul_biasPKfS0_PfS1_iiii,(.L_x_207 - _Z11matmul_biasPKfS0_PfS1_iiii)
        .other          _Z11matmul_biasPKfS0_PfS1_iiii,@"STO_CUDA_ENTRY STV_DEFAULT"
_Z11matmul_biasPKfS0_PfS1_iiii:
.text._Z11matmul_biasPKfS0_PfS1_iiii:
[----:B------:R-:W-:Y:S01]  /*0000*/  LDC R1, c[0x0][0x37c] ;  /* 0x0000df00ff017b82 */ /* 0x000fe20000000800 */
[----:B------:R-:W0:Y:S01]  /*0010*/  S2R R16, SR_TID.X ;  /* 0x0000000000107919 */ /* 0x000e220000002100 */
[----:B------:R-:W1:Y:S06]  /*0020*/  LDCU UR4, c[0x0][0x364] ;  /* 0x00006c80ff0477ac */ /* 0x000e6c0008000800 */
[----:B------:R-:W2:Y:S01]  /*0030*/  LDC.64 R4, c[0x0][0x3a0] ;  /* 0x0000e800ff047b82 */ /* 0x000ea20000000a00 */
[----:B------:R-:W0:Y:S01]  /*0040*/  S2R R7, SR_CTAID.X ;  /* 0x0000000000077919 */ /* 0x000e220000002500 */
[----:B------:R-:W0:Y:S01]  /*0050*/  LDCU UR5, c[0x0][0x360] ;  /* 0x00006c00ff0577ac */ /* 0x000e220008000800 */
[----:B------:R-:W1:Y:S01]  /*0060*/  S2R R6, SR_TID.Y ;  /* 0x0000000000067919 */ /* 0x000e620000002200 */
[----:B------:R-:W1:Y:S01]  /*0070*/  S2R R3, SR_CTAID.Y ;  /* 0x0000000000037919 */ /* 0x000e620000002600 */
[----:B0-----:R-:W-:-:S05]  /*0080*/  IMAD R0, R7, UR5, R16 ;  /* 0x0000000507007c24 */ /* 0x001fca000f8e0210 */
[----:B--2---:R-:W-:Y:S01]  /*0090*/  ISETP.GE.AND P0, PT, R0, R5, PT ;  /* 0x000000050000720c */ /* 0x004fe20003f06270 */
[----:B-1----:R-:W-:-:S05]  /*00a0*/  IMAD R3, R3, UR4, R6 ;  /* 0x0000000403037c24 */ /* 0x002fca000f8e0206 */
[----:B------:R-:W-:-:S13]  /*00b0*/  ISETP.GE.OR P0, PT, R3, R4, P0 ;  /* 0x000000040300720c */ /* 0x000fda0000706670 */
[----:B------:R-:W-:Y:S05]  /*00c0*/  @P0 EXIT ;  /* 0x000000000000094d */ /* 0x000fea0003800000 */
[----:B------:R-:W0:Y:S01]  /*00d0*/  LDCU UR10, c[0x0][0x3a8] ;  /* 0x00007500ff0a77ac */ /* 0x000e220008000800 */
[----:B------:R-:W-:Y:S01]  /*00e0*/  HFMA2 R11, -RZ, RZ, 0, 0 ;  /* 0x00000000ff0b7431 */ /* 0x000fe200000001ff */
[----:B------:R-:W1:Y:S01]  /*00f0*/  LDCU.64 UR8, c[0x0][0x358] ;  /* 0x00006b00ff0877ac */ /* 0x000e620008000a00 */
[----:B0-----:R-:W-:-:S09]  /*0100*/  UISETP.GE.AND UP0, UPT, UR10, 0x20, UPT ;  /* 0x000000200a00788c */ /* 0x001fd2000bf06270 */
[----:B-1----:R-:W-:Y:S05]  /*0110*/  BRA.U !UP0, `(.L_x_100) ;  /* 0x00000005089c7547 */ /* 0x002fea000b800000 */
        /* <DEDUP_REMOVED lines=18> */
.L_x_101:
[----:B-1----:R-:W-:-:S04]  /*0240*/  IMAD.WIDE.U32 R26, R4, 0x4, R20 ;  /* 0x00000004041a7825 */ /* 0x002fc800078e0014 */
[----:B--2---:R-:W-:Y:S02]  /*0250*/  IMAD.WIDE.U32 R8, R2, 0x4, R18 ;  /* 0x0000000402087825 */ /* 0x004fe400078e0012 */
[----:B------:R-:W2:Y:S04]  /*0260*/  LDG.E R27, desc[UR8][R26.64] ;  /* 0x000000081a1b7981 */ /* 0x000ea8000c1e1900 */
        /* <DEDUP_REMOVED lines=82> */
.L_x_100:
[----:B------:R-:W0:Y:S02]  /*0790*/  LDCU UR4, c[0x0][0x3ac] ;  /* 0x00007580ff0477ac */ /* 0x000e240008000800 */
[----:B0-----:R-:W-:-:S13]  /*07a0*/  ISETP.GE.AND P0, PT, R3, UR4, PT ;  /* 0x0000000403007c0c */ /* 0x001fda000bf06270 */
[----:B------:R-:W-:Y:S05]  /*07b0*/  @P0 BRA `(.L_x_102) ;  /* 0x0000000000240947 */ /* 0x000fea0003800000 */
[----:B------:R-:W0:Y:S08]  /*07c0*/  LDC.64 R6, c[0x0][0x398] ;  /* 0x0000e600ff067b82 */ /* 0x000e300000000a00 */
[----:B------:R-:W1:Y:S01]  /*07d0*/  LDC.64 R8, c[0x0][0x390] ;  /* 0x0000e400ff087b82 */ /* 0x000e620000000a00 */
[----:B0-----:R-:W-:-:S06]  /*07e0*/  IMAD.WIDE R6, R0, 0x4, R6 ;  /* 0x0000000400067825 */ /* 0x001fcc00078e0206 */
[----:B------:R-:W2:Y:S01]  /*07f0*/  LDG.E R6, desc[UR8][R6.64] ;  /* 0x0000000806067981 */ /* 0x000ea2000c1e1900 */
[----:B------:R-:W-:-:S04]  /*0800*/  IMAD R3, R3, R5, R0 ;  /* 0x0000000503037224 */ /* 0x000fc800078e0200 */
[----:B-1----:R-:W-:-:S04]  /*0810*/  IMAD.WIDE R2, R3, 0x4, R8 ;  /* 0x0000000403027825 */ /* 0x002fc800078e0208 */
[----:B--2---:R-:W-:-:S05]  /*0820*/  FADD R11, R6, R11 ;  /* 0x0000000b060b7221 */ /* 0x004fca0000000000 */
[----:B------:R-:W-:Y:S01]  /*0830*/  STG.E desc[UR8][R2.64], R11 ;  /* 0x0000000b02007986 */ /* 0x000fe2000c101908 */
[----:B------:R-:W-:Y:S05]  /*0840*/  EXIT ;  /* 0x000000000000794d */ /* 0x000fea0003800000 */
.L_x_102:
[----:B------:R-:W0:Y:S01]  /*0850*/  LDC.64 R6, c[0x0][0x390] ;  /* 0x0000e400ff067b82 */ /* 0x000e220000000a00 */
[----:B------:R-:W-:-:S04]  /*0860*/  IMAD R3, R3, R5, R0 ;  /* 0x0000000503037224 */ /* 0x000fc800078e0200 */
[----:B0-----:R-:W-:-:S05]  /*0870*/  IMAD.WIDE R6, R3, 0x4, R6 ;  /* 0x0000000403067825 */ /* 0x001fca00078e0206 */
[----:B------:R-:W-:Y:S01]  /*0880*/  STG.E desc[UR8][R6.64], R11 ;  /* 0x0000000b06007986 */ /* 0x000fe2000c101908 */
[----:B------:R-:W-:Y:S05]  /*0890*/  EXIT ;  /* 0x000000000000794d */ /* 0x000fea0003800000 */
.L_x_103:
        /* <DEDUP_REMOVED lines=14> */
.L_x_207:


//--------------------- .text._Z6matmulPKfS0_Pfiii --------------------------
	.section	.text._Z6matmulPKfS0_Pfiii,"ax",@progbits
	.align	128
        .global         _Z6matmulPKfS0_Pfiii
        .type           _Z6matmulPKfS0_Pfiii,@function
        .size           _Z6matmulPKfS0_Pfiii,(.L_x_208 - _Z6matmulPKfS0_Pfiii)
        .other          _Z6matmulPKfS0_Pfiii,@"STO_CUDA_ENTRY STV_DEFAULT"
_Z6matmulPKfS0_Pfiii:
.text._Z6matmulPKfS0_Pfiii:
[----:B------:R-:W-:Y:S01]  /*0000*/  LDC R1, c[0x0][0x37c] ;  /* 0x0000df00ff017b82 */ /* 0x000fe20000000800 */
[----:B------:R-:W0:Y:S07]  /*0010*/  S2R R6, SR_TID.X ;  /* 0x0000000000067919 */ /* 0x000e2e0000002100 */
[----:B------:R-:W1:Y:S01]  /*0020*/  LDC.64 R2, c[0x0][0x398] ;  /* 0x0000e600ff027b82 */ /* 0x000e620000000a00 */
[----:B------:R-:W0:Y:S01]  /*0030*/  LDCU UR4, c[0x0][0x360] ;  /* 0x00006c00ff0477ac */ /* 0x000e220008000800 */
[----:B------:R-:W0:Y:S01]  /*0040*/  S2R R5, SR_CTAID.X ;  /* 0x0000000000057919 */ /* 0x000e220000002500 */
[----:B------:R-:W2:Y:S01]  /*0050*/  LDCU UR5, c[0x0][0x364] ;  /* 0x00006c80ff0577ac */ /* 0x000ea20008000800 */
[----:B------:R-:W2:Y:S01]  /*0060*/  S2R R8, SR_TID.Y ;  /* 0x0000000000087919 */ /* 0x000ea20000002200 */
[----:B------:R-:W2:Y:S01]  /*0070*/  S2R R7, SR_CTAID.Y ;  /* 0x0000000000077919 */ /* 0x000ea20000002600 */
[----:B0-----:R-:W-:-:S05]  /*0080*/  IMAD R4, R5, UR4, R6 ;  /* 0x0000000405047c24 */ /* 0x001fca000f8e0206 */
[----:B-1----:R-:W-:Y:S01]  /*0090*/  ISETP.GE.AND P0, PT, R4, R3, PT ;  /* 0x000000030400720c */ /* 0x002fe20003f06270 */
[----:B--2---:R-:W-:-:S05]  /*00a0*/  IMAD R5, R7, UR5, R8 ;  /* 0x0000000507057c24 */ /* 0x004fca000f8e0208 */
        /* <DEDUP_REMOVED lines=28> */
.L_x_105:
        /* <DEDUP_REMOVED lines=85> */
.L_x_104:
[----:B------:R-:W-:Y:S01]  /*07c0*/  STG.E desc[UR8][R20.64], R11 ;  /* 0x0000000b14007986 */ /* 0x000fe2000c101908 */
[----:B------:R-:W-:Y:S05]  /*07d0*/  EXIT ;  /* 0x000000000000794d */ /* 0x000fea0003800000 */
.L_x_106:
        /* <DEDUP_REMOVED lines=10> */
.L_x_208:


//--------------------- .text._Z9layernormPfS_iS_S_ --------------------------
	.section	.text._Z9layernormPfS_iS_S_,"ax",@progbits
	.align	128
        .global         _Z9layernormPfS_iS_S_
        .type           _Z9layernormPfS_iS_S_,@function
        .size           _Z9layernormPfS_iS_S_,(.L_x_194 - _Z9layernormPfS_iS_S_)
        .other          _Z9layernormPfS_iS_S_,@"STO_CUDA_ENTRY STV_DEFAULT"
_Z9layernormPfS_iS_S_:
.text._Z9layernormPfS_iS_S_:
[----:B------:R-:W-:Y:S08]  /*0000*/  LDC R1, c[0x0][0x37c] ;  /* 0x0000df00ff017b82 */ /* 0x000ff00000000800 */
[----:B------:R-:W0:Y:S01]  /*0010*/  LDC R0, c[0x0][0x360] ;  /* 0x0000d800ff007b82 */ /* 0x000e220000000800 */
[----:B------:R-:W1:Y:S01]  /*0020*/  LDCU UR8, c[0x0][0x390] ;  /* 0x00007200ff0877ac */ /* 0x000e620008000800 */
[----:B------:R-:W2:Y:S01]  /*0030*/  S2R R3, SR_TID.X ;  /* 0x0000000000037919 */ /* 0x000ea20000002100 */
[----:B------:R-:W-:Y:S01]  /*0040*/  UMOV UR4, 0x400 ;  /* 0x0000040000047882 */ /* 0x000fe20000000000 */
[----:B------:R-:W3:Y:S04]  /*0050*/  LDCU.64 UR6, c[0x0][0x358] ;  /* 0x00006b00ff0677ac */ /* 0x000ee80008000a00 */
[----:B------:R-:W4:Y:S01]  /*0060*/  S2UR UR5, SR_CgaCtaId ;  /* 0x00000000000579c3 */ /* 0x000f220000008800 */
[----:B0-----:R-:W0:Y:S01]  /*0070*/  I2F.U32.RP R2, R0 ;  /* 0x0000000000027306 */ /* 0x001e220000209000 */
[----:B------:R-:W-:Y:S01]  /*0080*/  ISETP.NE.U32.AND P0, PT, R0, RZ, PT ;  /* 0x000000ff0000720c */ /* 0x000fe20003f05070 */
[----:B----4-:R-:W-:-:S06]  /*0090*/  ULEA UR4, UR5, UR4, 0x18 ;  /* 0x0000000405047291 */ /* 0x010fcc000f8ec0ff */
[----:B0-----:R-:W0:Y:S02]  /*00a0*/  MUFU.RCP R2, R2 ;  /* 0x0000000200027308 */ /* 0x001e240000001000 */
[----:B0-----:R-:W-:-:S06]  /*00b0*/  IADD3 R4, PT, PT, R2, 0xffffffe, RZ ;  /* 0x0ffffffe02047810 */ /* 0x001fcc0007ffe0ff */
[----:B------:R0:W4:Y:S02]  /*00c0*/  F2I.FTZ.U32.TRUNC.NTZ R5, R4 ;  /* 0x0000000400057305 */ /* 0x000124000021f000 */
[----:B0-----:R-:W-:Y:S01]  /*00d0*/  HFMA2 R4, -RZ, RZ, 0, 0 ;  /* 0x00000000ff047431 */ /* 0x001fe200000001ff */
[----:B----4-:R-:W-:-:S05]  /*00e0*/  IADD3 R7, PT, PT, RZ, -R5, RZ ;  /* 0x80000005ff077210 */ /* 0x010fca0007ffe0ff */
[----:B------:R-:W-:-:S04]  /*00f0*/  IMAD R7, R7, R0, RZ ;  /* 0x0000000007077224 */ /* 0x000fc800078e02ff */
[----:B------:R-:W-:Y:S01]  /*0100*/  IMAD.HI.U32 R5, R5, R7, R4 ;  /* 0x0000000705057227 */ /* 0x000fe200078e0004 */
[----:B--2---:R-:W-:-:S05]  /*0110*/  LEA R4, R3, UR4, 0x2 ;  /* 0x0000000403047c11 */ /* 0x004fca000f8e10ff */
[----:B-1----:R-:W-:Y:S01]  /*0120*/  IMAD.HI.U32 R2, R5, UR8, RZ ;  /* 0x0000000805027c27 */ /* 0x002fe2000f8e00ff */
[----:B------:R0:W-:Y:S04]  /*0130*/  STS [R4], RZ ;  /* 0x000000ff04007388 */ /* 0x0001e80000000800 */
[----:B------:R-:W-:Y:S01]  /*0140*/  IADD3 R5, PT, PT, -R2, RZ, RZ ;  /* 0x000000ff02057210 */ /* 0x000fe20007ffe1ff */
[----:B------:R-:W-:Y:S04]  /*0150*/  STS [UR4+0x80], RZ ;  /* 0x000080ffff007988 */ /* 0x000fe80008000804 */
[----:B------:R-:W-:-:S05]  /*0160*/  IMAD R5, R0, R5, UR8 ;  /* 0x0000000800057e24 */ /* 0x000fca000f8e0205 */
[----:B------:R-:W-:-:S13]  /*0170*/  ISETP.GE.U32.AND P2, PT, R5, R0, PT ;  /* 0x000000000500720c */ /* 0x000fda0003f46070 */
[-C--:B------:R-:W-:Y:S02]  /*0180*/  @P2 IADD3 R5, PT, PT, R5, -R0.reuse, RZ ;  /* 0x8000000005052210 */ /* 0x080fe40007ffe0ff */
[----:B------:R-:W-:Y:S02]  /*0190*/  @P2 IADD3 R2, PT, PT, R2, 0x1, RZ ;  /* 0x0000000102022810 */ /* 0x000fe40007ffe0ff */
[----:B------:R-:W-:Y:S02]  /*01a0*/  ISETP.GT.U32.AND P2, PT, R0, UR8, PT ;  /* 0x0000000800007c0c */ /* 0x000fe4000bf44070 */
[----:B------:R-:W-:-:S13]  /*01b0*/  ISETP.GE.U32.AND P1, PT, R5, R0, PT ;  /* 0x000000000500720c */ /* 0x000fda0003f26070 */
[----:B------:R-:W-:Y:S02]  /*01c0*/  @P1 IADD3 R2, PT, PT, R2, 0x1, RZ ;  /* 0x0000000102021810 */ /* 0x000fe40007ffe0ff */
[----:B------:R-:W-:Y:S01]  /*01d0*/  @!P0 LOP3.LUT R2, RZ, R0, RZ, 0x33, !PT ;  /* 0x00000000ff028212 */ /* 0x000fe200078e33ff */
[----:B0--3--:R-:W-:Y:S06]  /*01e0*/  @P2 BRA `(.L_x_107) ;  /* 0x0000000800b42947 */ /* 0x009fec0003800000 */
[----:B------:R-:W0:Y:S01]  /*01f0*/  S2R R6, SR_CTAID.X ;  /* 0x0000000000067919 */ /* 0x000e220000002500 */
[C---:B------:R-:W-:Y:S01]  /*0200*/  ISETP.GE.U32.AND P0, PT, R2.reuse, 0x10, PT ;  /* 0x000000100200780c */ /* 0x040fe20003f06070 */
[----:B------:R-:W-:Y:S01]  /*0210*/  IMAD.MOV.U32 R29, RZ, RZ, RZ ;  /* 0x000000ffff1d7224 */ /* 0x000fe200078e00ff */
[----:B------:R-:W-:Y:S02]  /*0220*/  VIMNMX.U32 R5, PT, PT, R2, 0x1, !PT ;  /* 0x0000000102057848 */ /* 0x000fe40007fe0000 */
[----:B------:R-:W-:Y:S01]  /*0230*/  MOV R14, RZ ;  /* 0x000000ff000e7202 */ /* 0x000fe20000000f00 */
[----:B0-----:R-:W-:-:S08]  /*0240*/  IMAD R7, R6, UR8, R3 ;  /* 0x0000000806077c24 */ /* 0x001fd0000f8e0203 */
[----:B------:R-:W-:Y:S05]  /*0250*/  @!P0 BRA `(.L_x_108) ;  /* 0x0000000400608947 */ /* 0x000fea0003800000 */
[----:B------:R-:W-:Y:S01]  /*0260*/  IADD3 R25, PT, PT, R3, R0, RZ ;  /* 0x0000000003197210 */ /* 0x000fe20007ffe0ff */
[----:B------:R-:W-:Y:S01]  /*0270*/  HFMA2 R29, -RZ, RZ, 0, 0 ;  /* 0x00000000ff1d7431 */ /* 0x000fe200000001ff */
[----:B------:R-:W-:Y:S01]  /*0280*/  LOP3.LUT R14, R5, 0xfffffff0, RZ, 0xc0, !PT ;  /* 0xfffffff0050e7812 */ /* 0x000fe200078ec0ff */
[C-C-:B------:R-:W-:Y:S01]  /*0290*/  IMAD R9, R0.reuse, 0x3, R7.reuse ;  /* 0x0000000300097824 */ /* 0x140fe200078e0207 */
[CC--:B------:R-:W-:Y:S01]  /*02a0*/  LEA R18, R0.reuse, R7.reuse, 0x1 ;  /* 0x0000000700127211 */ /* 0x0c0fe200078e08ff */
[C-C-:B------:R-:W-:Y:S01]  /*02b0*/  IMAD R13, R0.reuse, 0x5, R7.reuse ;  /* 0x00000005000d7824 */ /* 0x140fe200078e0207 */
[CC--:B------:R-:W-:Y:S01]  /*02c0*/  LEA R11, R0.reuse, R7.reuse, 0x2 ;  /* 0x00000007000b7211 */ /* 0x0c0fe200078e10ff */
[C-C-:B------:R-:W-:Y:S01]  /*02d0*/  IMAD R15, R0.reuse, 0x6, R7.reuse ;  /* 0x00000006000f7824 */ /* 0x140fe200078e0207 */
[CC--:B------:R-:W-:Y:S01]  /*02e0*/  LEA R19, R0.reuse, R7.reuse, 0x3 ;  /* 0x0000000700137211 */ /* 0x0c0fe200078e18ff */
[C-C-:B------:R-:W-:Y:S01]  /*02f0*/  IMAD R17, R0.reuse, 0x7, R7.reuse ;  /* 0x0000000700117824 */ /* 0x140fe200078e0207 */
[----:B------:R-:W-:Y:S01]  /*0300*/  MOV R20, R7 ;  /* 0x0000000700147202 */ /* 0x000fe20000000f00 */
[--C-:B------:R-:W-:Y:S01]  /*0310*/  IMAD R21, R0, 0x9, R7.reuse ;  /* 0x0000000900157824 */ /* 0x100fe200078e0207 */
[----:B------:R-:W-:Y:S01]  /*0320*/  IADD3 R22, PT, PT, -R14, RZ, RZ ;  /* 0x000000ff0e167210 */ /* 0x000fe20007ffe1ff */
[----:B------:R-:W-:-:S02]  /*0330*/  IMAD R23, R0, 0xa, R7 ;  /* 0x0000000a00177824 */ /* 0x000fc400078e0207 */
[C-C-:B------:R-:W-:Y:S02]  /*0340*/  IMAD R31, R0.reuse, 0xb, R7.reuse ;  /* 0x0000000b001f7824 */ /* 0x140fe400078e0207 */
[C-C-:B------:R-:W-:Y:S02]  /*0350*/  IMAD R37, R0.reuse, 0xc, R7.reuse ;  /* 0x0000000c00257824 */ /* 0x140fe400078e0207 */
[C-C-:B------:R-:W-:Y:S02]  /*0360*/  IMAD R8, R0.reuse, 0xd, R7.reuse ;  /* 0x0000000d00087824 */ /* 0x140fe400078e0207 */
[C-C-:B------:R-:W-:Y:S02]  /*0370*/  IMAD R10, R0.reuse, 0xe, R7.reuse ;  /* 0x0000000e000a7824 */ /* 0x140fe400078e0207 */
[----:B------:R-:W-:Y:S02]  /*0380*/  IMAD R12, R0, 0xf, R7 ;  /* 0x0000000f000c7824 */ /* 0x000fe400078e0207 */
[----:B------:R-:W-:-:S07]  /*0390*/  IMAD R7, R6, UR8, R25 ;  /* 0x0000000806077c24 */ /* 0x000fce000f8e0219 */
.L_x_109:
[----:B------:R-:W0:Y:S02]  /*03a0*/  LDC.64 R24, c[0x0][0x380] ;  /* 0x0000e000ff187b82 */ /* 0x000e240000000a00 */
[----:B0-----:R-:W-:-:S04]  /*03b0*/  IMAD.WIDE.U32 R34, R20, 0x4, R24 ;  /* 0x0000000414227825 */ /* 0x001fc800078e0018 */
[--C-:B------:R-:W-:Y:S02]  /*03c0*/  IMAD.WIDE.U32 R32, R7, 0x4, R24.reuse ;  /* 0x0000000407207825 */ /* 0x100fe400078e0018 */
[----:B------:R-:W2:Y:S04]  /*03d0*/  LDG.E R34, desc[UR6][R34.64] ;  /* 0x0000000622227981 */ /* 0x000ea8000c1e1900 */
[----:B------:R0:W3:Y:S01]  /*03e0*/  LDG.E R28, desc[UR6][R32.64] ;  /* 0x00000006201c7981 */ /* 0x0000e2000c1e1900 */
[----:B------:R-:W-:-:S05]  /*03f0*/  IMAD.WIDE.U32 R26, R9, 0x4, R24 ;  /* 0x00000004091a7825 */ /* 0x000fca00078e0018 */
[----:B------:R1:W4:Y:S01]  /*0400*/  LDG.E R30, desc[UR6][R26.64] ;  /* 0x000000061a1e7981 */ /* 0x000322000c1e1900 */
[----:B0-----:R-:W-:-:S05]  /*0410*/  IMAD.WIDE.U32 R32, R18, 0x4, R24 ;  /* 0x0000000412207825 */ /* 0x001fca00078e0018 */
[----:B------:R0:W5:Y:S01]  /*0420*/  LDG.E R16, desc[UR6][R32.64] ;  /* 0x0000000620107981 */ /* 0x000162000c1e1900 */
[----:B-1----:R-:W-:-:S04]  /*0430*/  IMAD.WIDE.U32 R26, R13, 0x4, R24 ;  /* 0x000000040d1a7825 */ /* 0x002fc800078e0018 */
[----:B0-----:R-:W-:-:S06]  /*0440*/  IMAD.WIDE.U32 R32, R17, 0x4, R24 ;  /* 0x0000000411207825 */ /* 0x001fcc00078e0018 */
[----:B------:R-:W4:Y:S01]  /*0450*/  LDG.E R32, desc[UR6][R32.64] ;  /* 0x0000000620207981 */ /* 0x000f22000c1e1900 */
[----:B--2---:R-:W-:-:S04]  /*0460*/  FADD R36, R34, R29 ;  /* 0x0000001d22247221 */ /* 0x004fc80000000000 */
[----:B---3--:R-:W-:Y:S01]  /*0470*/  FADD R36, R36, R28 ;  /* 0x0000001c24247221 */ /* 0x008fe20000000000 */
[----:B------:R-:W-:-:S04]  /*0480*/  IMAD.WIDE.U32 R28, R11, 0x4, R24 ;  /* 0x000000040b1c7825 */ /* 0x000fc800078e0018 */
[--C-:B------:R-:W-:Y:S02]  /*0490*/  IMAD.WIDE.U32 R34, R15, 0x4, R24.reuse ;  /* 0x000000040f227825 */ /* 0x100fe400078e0018 */
[----:B------:R-:W2:Y:S04]  /*04a0*/  LDG.E R28, desc[UR6][R28.64] ;  /* 0x000000061c1c7981 */ /* 0x000ea8000c1e1900 */
[----:B------:R-:W3:Y:S04]  /*04b0*/  LDG.E R34, desc[UR6][R34.64] ;  /* 0x0000000622227981 */ /* 0x000ee8000c1e1900 */
[----:B------:R0:W3:Y:S02]  /*04c0*/  LDG.E R29, desc[UR6][R26.64] ;  /* 0x000000061a1d7981 */ /* 0x0000e4000c1e1900 */
[----:B0-----:R-:W-:-:S06]  /*04d0*/  IMAD.WIDE.U32 R26, R19, 0x4, R24 ;  /* 0x00000004131a7825 */ /* 0x001fcc00078e0018 */
[----:B------:R-:W3:Y:S01]  /*04e0*/  LDG.E R26, desc[UR6][R26.64] ;  /* 0x000000061a1a7981 */ /* 0x000ee2000c1e1900 */
[----:B-----5:R-:W-:-:S04]  /*04f0*/  FADD R16, R36, R16 ;  /* 0x0000001024107221 */ /* 0x020fc80000000000 */
[----:B----4-:R-:W-:-:S04]  /*0500*/  FADD R16, R16, R30 ;  /* 0x0000001e10107221 */ /* 0x010fc80000000000 */
[----:B--2---:R-:W-:-:S04]  /*0510*/  FADD R16, R16, R28 ;  /* 0x0000001c10107221 */ /* 0x004fc80000000000 */
[----:B---3--:R-:W-:-:S04]  /*0520*/  FADD R29, R16, R29 ;  /* 0x0000001d101d7221 */ /* 0x008fc80000000000 */
[----:B------:R-:W-:Y:S01]  /*0530*/  FADD R29, R29, R34 ;  /* 0x000000221d1d7221 */ /* 0x000fe20000000000 */
[----:B------:R-:W-:-:S04]  /*0540*/  IMAD.WIDE.U32 R34, R21, 0x4, R24 ;  /* 0x0000000415227825 */ /* 0x000fc800078e0018 */
[----:B------:R-:W-:Y:S01]  /*0550*/  FADD R30, R29, R32 ;  /* 0x000000201d1e7221 */ /* 0x000fe20000000000 */
[----:B------:R-:W-:Y:S01]  /*0560*/  IMAD.WIDE.U32 R28, R23, 0x4, R24 ;  /* 0x00000004171c7825 */ /* 0x000fe200078e0018 */
[----:B------:R-:W2:Y:S04]  /*0570*/  LDG.E R16, desc[UR6][R34.64] ;  /* 0x0000000622107981 */ /* 0x000ea8000c1e1900 */
[----:B------:R0:W3:Y:S01]  /*0580*/  LDG.E R36, desc[UR6][R28.64] ;  /* 0x000000061c247981 */ /* 0x0000e2000c1e1900 */
[----:B------:R-:W-:Y:S01]  /*0590*/  FADD R30, R30, R26 ;  /* 0x0000001a1e1e7221 */ /* 0x000fe20000000000 */
[----:B------:R-:W-:-:S04]  /*05a0*/  IMAD.WIDE.U32 R26, R31, 0x4, R24 ;  /* 0x000000041f1a7825 */ /* 0x000fc800078e0018 */
[--C-:B------:R-:W-:Y:S02]  /*05b0*/  IMAD.WIDE.U32 R32, R8, 0x4, R24.reuse ;  /* 0x0000000408207825 */ /* 0x100fe400078e0018 */
[----:B------:R-:W4:Y:S02]  /*05c0*/  LDG.E R26, desc[UR6][R26.64] ;  /* 0x000000061a1a7981 */ /* 0x000f24000c1e1900 */
[--C-:B0-----:R-:W-:Y:S02]  /*05d0*/  IMAD.WIDE.U32 R28, R37, 0x4, R24.reuse ;  /* 0x00000004251c7825 */ /* 0x101fe400078e0018 */
[----:B------:R-:W5:Y:S02]  /*05e0*/  LDG.E R32, desc[UR6][R32.64] ;  /* 0x0000000620207981 */ /* 0x000f64000c1e1900 */
[--C-:B------:R-:W-:Y:S02]  /*05f0*/  IMAD.WIDE.U32 R34, R10, 0x4, R24.reuse ;  /* 0x000000040a227825 */ /* 0x100fe400078e0018 */
[----:B------:R-:W5:Y:S02]  /*0600*/  LDG.E R28, desc[UR6][R28.64] ;  /* 0x000000061c1c7981 */ /* 0x000f64000c1e1900 */
[----:B------:R-:W-:-:S02]  /*0610*/  IMAD.WIDE.U32 R24, R12, 0x4, R24 ;  /* 0x000000040c187825 */ /* 0x000fc400078e0018 */
[----:B------:R-:W5:Y:S04]  /*0620*/  LDG.E R34, desc[UR6][R34.64] ;  /* 0x0000000622227981 */ /* 0x000f68000c1e1900 */
[----:B------:R-:W5:Y:S01]  /*0630*/  LDG.E R24, desc[UR6][R24.64] ;  /* 0x0000000618187981 */ /* 0x000f62000c1e1900 */
[----:B------:R-:W-:-:S04]  /*0640*/  IADD3 R22, PT, PT, R22, 0x10, RZ ;  /* 0x0000001016167810 */ /* 0x000fc80007ffe0ff */
[----:B------:R-:W-:Y:S01]  /*0650*/  ISETP.NE.AND P0, PT, R22, RZ, PT ;  /* 0x000000ff1600720c */ /* 0x000fe20003f05270 */
[C---:B------:R-:W-:Y:S01]  /*0660*/  IMAD R20, R0.reuse, 0x10, R20 ;  /* 0x0000001000147824 */ /* 0x040fe200078e0214 */
[C---:B------:R-:W-:Y:S01]  /*0670*/  LEA R7, R0.reuse, R7, 0x4 ;  /* 0x0000000700077211 */ /* 0x040fe200078e20ff */
[C---:B------:R-:W-:Y:S01]  /*0680*/  IMAD R21, R0.reuse, 0x10, R21 ;  /* 0x0000001000157824 */ /* 0x040fe200078e0215 */
[C---:B------:R-:W-:Y:S02]  /*0690*/  LEA R18, R0.reuse, R18, 0x4 ;  /* 0x0000001200127211 */ /* 0x040fe400078e20ff */
[C---:B------:R-:W-:Y:S02]  /*06a0*/  LEA R9, R0.reuse, R9, 0x4 ;  /* 0x0000000900097211 */ /* 0x040fe400078e20ff */
[C---:B------:R-:W-:Y:S02]  /*06b0*/  LEA R11, R0.reuse, R11, 0x4 ;  /* 0x0000000b000b7211 */ /* 0x040fe400078e20ff */
[----:B------:R-:W-:-:S02]  /*06c0*/  LEA R13, R0, R13, 0x4 ;  /* 0x0000000d000d7211 */ /* 0x000fc400078e20ff */
[C---:B------:R-:W-:Y:S02]  /*06d0*/  LEA R15, R0.reuse, R15, 0x4 ;  /* 0x0000000f000f7211 */ /* 0x040fe400078e20ff */
[C---:B------:R-:W-:Y:S02]  /*06e0*/  LEA R17, R0.reuse, R17, 0x4 ;  /* 0x0000001100117211 */ /* 0x040fe400078e20ff */
[C---:B------:R-:W-:Y:S02]  /*06f0*/  LEA R19, R0.reuse, R19, 0x4 ;  /* 0x0000001300137211 */ /* 0x040fe400078e20ff */
[C---:B------:R-:W-:Y:S02]  /*0700*/  LEA R23, R0.reuse, R23, 0x4 ;  /* 0x0000001700177211 */ /* 0x040fe400078e20ff */
[C---:B------:R-:W-:Y:S02]  /*0710*/  LEA R31, R0.reuse, R31, 0x4 ;  /* 0x0000001f001f7211 */ /* 0x040fe400078e20ff */
[----:B------:R-:W-:-:S02]  /*0720*/  LEA R37, R0, R37, 0x4 ;  /* 0x0000002500257211 */ /* 0x000fc400078e20ff */
[C---:B------:R-:W-:Y:S02]  /*0730*/  LEA R8, R0.reuse, R8, 0x4 ;  /* 0x0000000800087211 */ /* 0x040fe400078e20ff */
[C---:B------:R-:W-:Y:S02]  /*0740*/  LEA R10, R0.reuse, R10, 0x4 ;  /* 0x0000000a000a7211 */ /* 0x040fe400078e20ff */
[----:B------:R-:W-:Y:S01]  /*0750*/  LEA R12, R0, R12, 0x4 ;  /* 0x0000000c000c7211 */ /* 0x000fe200078e20ff */
[----:B--2---:R-:W-:-:S04]  /*0760*/  FADD R16, R30, R16 ;  /* 0x000000101e107221 */ /* 0x004fc80000000000 */
[----:B---3--:R-:W-:-:S04]  /*0770*/  FADD R16, R16, R36 ;  /* 0x0000002410107221 */ /* 0x008fc80000000000 */
[----:B----4-:R-:W-:-:S04]  /*0780*/  FADD R16, R16, R26 ;  /* 0x0000001a10107221 */ /* 0x010fc80000000000 */
[----:B-----5:R-:W-:-:S04]  /*0790*/  FADD R27, R16, R28 ;  /* 0x0000001c101b7221 */ /* 0x020fc80000000000 */
[----:B------:R-:W-:-:S04]  /*07a0*/  FADD R27, R27, R32 ;  /* 0x000000201b1b7221 */ /* 0x000fc80000000000 */
[----:B------:R-:W-:-:S04]  /*07b0*/  FADD R27, R27, R34 ;  /* 0x000000221b1b7221 */ /* 0x000fc80000000000 */
[----:B------:R-:W-:Y:S01]  /*07c0*/  FADD R29, R27, R24 ;  /* 0x000000181b1d7221 */ /* 0x000fe20000000000 */
[----:B------:R-:W-:Y:S06]  /*07d0*/  @P0 BRA `(.L_x_109) ;  /* 0xfffffff800f00947 */ /* 0x000fec000383ffff */
.L_x_108:
[----:B------:R-:W-:-:S04]  /*07e0*/  LOP3.LUT R7, R5, 0xf, RZ, 0xc0, !PT ;  /* 0x0000000f05077812 */ /* 0x000fc800078ec0ff */
[----:B------:R-:W-:-:S13]  /*07f0*/  ISETP.NE.AND P0, PT, R7, RZ, PT ;  /* 0x000000ff0700720c */ /* 0x000fda0003f05270 */
[----:B------:R-:W-:Y:S05]  /*0800*/  @!P0 BRA `(.L_x_110) ;  /* 0x0000000400288947 */ /* 0x000fea0003800000 */
[----:B------:R-:W-:Y:S01]  /*0810*/  ISETP.GE.U32.AND P0, PT, R7, 0x8, PT ;  /* 0x000000080700780c */ /* 0x000fe20003f06070 */
[----:B------:R-:W-:Y:S01]  /*0820*/  IMAD R7, R6, UR8, R3 ;  /* 0x0000000806077c24 */ /* 0x000fe2000f8e0203 */
[----:B------:R-:W-:-:S04]  /*0830*/  LOP3.LUT R24, R5, 0x7, RZ, 0xc0, !PT ;  /* 0x0000000705187812 */ /* 0x000fc800078ec0ff */
[----:B------:R-:W-:-:S07]  /*0840*/  ISETP.NE.AND P1, PT, R24, RZ, PT ;  /* 0x000000ff1800720c */ /* 0x000fce0003f25270 */
[----:B------:R-:W-:Y:S06]  /*0850*/  @!P0 BRA `(.L_x_111) ;  /* 0x0000000000888947 */ /* 0x000fec0003800000 */
[----:B------:R-:W0:Y:S01]  /*0860*/  LDC.64 R8, c[0x0][0x380] ;  /* 0x0000e000ff087b82 */ /* 0x000e220000000a00 */
[----:B------:R-:W-:-:S05]  /*0870*/  IMAD R21, R14, R0, R7 ;  /* 0x000000000e157224 */ /* 0x000fca00078e0207 */
[----:B------:R-:W-:-:S04]  /*0880*/  IADD3 R13, PT, PT, R21, R0, RZ ;  /* 0x00000000150d7210 */ /* 0x000fc80007ffe0ff */
[----:B------:R-:W-:-:S05]  /*0890*/  IADD3 R23, PT, PT, R13, R0, RZ ;  /* 0x000000000d177210 */ /* 0x000fca0007ffe0ff */
[----:B------:R-:W-:Y:S02]  /*08a0*/  IMAD.IADD R17, R23, 0x1, R0 ;  /* 0x0000000117117824 */ /* 0x000fe400078e0200 */
[----:B0-----:R-:W-:-:S04]  /*08b0*/  IMAD.WIDE.U32 R20, R21, 0x4, R8 ;  /* 0x0000000415147825 */ /* 0x001fc800078e0008 */
[--C-:B------:R-:W-:Y:S02]  /*08c0*/  IMAD.WIDE.U32 R12, R13, 0x4, R8.reuse ;  /* 0x000000040d0c7825 */ /* 0x100fe400078e0008 */
[----:B------:R0:W2:Y:S02]  /*08d0*/  LDG.E R20, desc[UR6][R20.64] ;  /* 0x0000000614147981 */ /* 0x0000a4000c1e1900 */
[--C-:B------:R-:W-:Y:S01]  /*08e0*/  IMAD.WIDE.U32 R22, R23, 0x4, R8.reuse ;  /* 0x0000000417167825 */ /* 0x100fe200078e0008 */
[CC--:B------:R-:W-:Y:S01]  /*08f0*/  IADD3 R19, PT, PT, R17.reuse, R0.reuse, RZ ;  /* 0x0000000011137210 */ /* 0x0c0fe20007ffe0ff */
[----:B------:R1:W3:Y:S02]  /*0900*/  LDG.E R15, desc[UR6][R12.64] ;  /* 0x000000060c0f7981 */ /* 0x0002e4000c1e1900 */
[--C-:B------:R-:W-:Y:S01]  /*0910*/  IMAD.WIDE.U32 R16, R17, 0x4, R8.reuse ;  /* 0x0000000411107825 */ /* 0x100fe200078e0008 */
[CC--:B------:R-:W-:Y:S01]  /*0920*/  IADD3 R11, PT, PT, R19.reuse, R0.reuse, RZ ;  /* 0x00000000130b7210 */ /* 0x0c0fe20007ffe0ff */
[----:B------:R-:W4:Y:S02]  /*0930*/  LDG.E R22, desc[UR6][R22.64] ;  /* 0x0000000616167981 */ /* 0x000f24000c1e1900 */
[--C-:B------:R-:W-:Y:S01]  /*0940*/  IMAD.WIDE.U32 R18, R19, 0x4, R8.reuse ;  /* 0x0000000413127825 */ /* 0x100fe200078e0008 */
[CC--:B------:R-:W-:Y:S01]  /*0950*/  IADD3 R25, PT, PT, R11.reuse, R0.reuse, RZ ;  /* 0x000000000b197210 */ /* 0x0c0fe20007ffe0ff */
[----:B------:R-:W5:Y:S02]  /*0960*/  LDG.E R16, desc[UR6][R16.64] ;  /* 0x0000000610107981 */ /* 0x000f64000c1e1900 */
[--C-:B------:R-:W-:Y:S01]  /*0970*/  IMAD.WIDE.U32 R10, R11, 0x4, R8.reuse ;  /* 0x000000040b0a7825 */ /* 0x100fe200078e0008 */
[C---:B0-----:R-:W-:Y:S01]  /*0980*/  IADD3 R21, PT, PT, R25.reuse, R0, RZ ;  /* 0x0000000019157210 */ /* 0x041fe20007ffe0ff */
[----:B------:R-:W5:Y:S02]  /*0990*/  LDG.E R18, desc[UR6][R18.64] ;  /* 0x0000000612127981 */ /* 0x000f64000c1e1900 */
[----:B-1----:R-:W-:-:S02]  /*09a0*/  IMAD.WIDE.U32 R12, R25, 0x4, R8 ;  /* 0x00000004190c7825 */ /* 0x002fc400078e0008 */
[----:B------:R-:W5:Y:S02]  /*09b0*/  LDG.E R10, desc[UR6][R10.64] ;  /* 0x000000060a0a7981 */ /* 0x000f64000c1e1900 */
[----:B------:R-:W-:Y:S02]  /*09c0*/  IMAD.WIDE.U32 R8, R21, 0x4, R8 ;  /* 0x0000000415087825 */ /* 0x000fe400078e0008 */
[----:B------:R-:W5:Y:S04]  /*09d0*/  LDG.E R12, desc[UR6][R12.64] ;  /* 0x000000060c0c7981 */ /* 0x000f68000c1e1900 */
[----:B------:R-:W5:Y:S01]  /*09e0*/  LDG.E R8, desc[UR6][R8.64] ;  /* 0x0000000608087981 */ /* 0x000f62000c1e1900 */
[----:B------:R-:W-:Y:S01]  /*09f0*/  IADD3 R14, PT, PT, R14, 0x8, RZ ;  /* 0x000000080e0e7810 */ /* 0x000fe20007ffe0ff */
[----:B--2---:R-:W-:-:S04]  /*0a00*/  FADD R20, R29, R20 ;  /* 0x000000141d147221 */ /* 0x004fc80000000000 */
[----:B---3--:R-:W-:-:S04]  /*0a10*/  FADD R15, R20, R15 ;  /* 0x0000000f140f7221 */ /* 0x008fc80000000000 */
[----:B----4-:R-:W-:-:S04]  /*0a20*/  FADD R15, R15, R22 ;  /* 0x000000160f0f7221 */ /* 0x010fc80000000000 */
[----:B-----5:R-:W-:-:S04]  /*0a30*/  FADD R15, R15, R16 ;  /* 0x000000100f0f7221 */ /* 0x020fc80000000000 */
[----:B------:R-:W-:-:S04]  /*0a40*/  FADD R15, R15, R18 ;  /* 0x000000120f0f7221 */ /* 0x000fc80000000000 */
[----:B------:R-:W-:-:S04]  /*0a50*/  FADD R15, R15, R10 ;  /* 0x0000000a0f0f7221 */ /* 0x000fc80000000000 */
[----:B------:R-:W-:-:S04]  /*0a60*/  FADD R15, R15, R12 ;  /* 0x0000000c0f0f7221 */ /* 0x000fc80000000000 */
[----:B------:R-:W-:-:S07]  /*0a70*/  FADD R29, R15, R8 ;  /* 0x000000080f1d7221 */ /* 0x000fce0000000000 */
.L_x_111:
[----:B------:R-:W-:Y:S05]  /*0a80*/  @!P1 BRA `(.L_x_110) ;  /* 0x0000000000889947 */ /* 0x000fea0003800000 */
[----:B------:R-:W-:Y:S02]  /*0a90*/  ISETP.GE.U32.AND P0, PT, R24, 0x4, PT ;  /* 0x000000041800780c */ /* 0x000fe40003f06070 */
[----:B------:R-:W-:-:S04]  /*0aa0*/  LOP3.LUT R5, R5, 0x3, RZ, 0xc0, !PT ;  /* 0x0000000305057812 */ /* 0x000fc800078ec0ff */
[----:B------:R-:W-:-:S07]  /*0ab0*/  ISETP.NE.AND P1, PT, R5, RZ, PT ;  /* 0x000000ff0500720c */ /* 0x000fce0003f25270 */
[----:B------:R-:W-:Y:S06]  /*0ac0*/  @!P0 BRA `(.L_x_112) ;  /* 0x0000000000488947 */ /* 0x000fec0003800000 */
[----:B------:R-:W0:Y:S01]  /*0ad0*/  LDC.64 R8, c[0x0][0x380] ;  /* 0x0000e000ff087b82 */ /* 0x000e220000000a00 */
[----:B------:R-:W-:-:S05]  /*0ae0*/  IMAD R7, R14, R0, R7 ;  /* 0x000000000e077224 */ /* 0x000fca00078e0207 */
[----:B------:R-:W-:-:S04]  /*0af0*/  IADD3 R13, PT, PT, R7, R0, RZ ;  /* 0x00000000070d7210 */ /* 0x000fc80007ffe0ff */
[----:B------:R-:W-:Y:S01]  /*0b00*/  IADD3 R17, PT, PT, R13, R0, RZ ;  /* 0x000000000d117210 */ /* 0x000fe20007ffe0ff */
[----:B0-----:R-:W-:-:S03]  /*0b10*/  IMAD.WIDE.U32 R10, R7, 0x4, R8 ;  /* 0x00000004070a7825 */ /* 0x001fc600078e0008 */
[----:B------:R-:W-:Y:S01]  /*0b20*/  IADD3 R7, PT, PT, R17, R0, RZ ;  /* 0x0000000011077210 */ /* 0x000fe20007ffe0ff */
[--C-:B------:R-:W-:Y:S02]  /*0b30*/  IMAD.WIDE.U32 R12, R13, 0x4, R8.reuse ;  /* 0x000000040d0c7825 */ /* 0x100fe400078e0008 */
[----:B------:R-:W2:Y:S02]  /*0b40*/  LDG.E R10, desc[UR6][R10.64] ;  /* 0x000000060a0a7981 */ /* 0x000ea4000c1e1900 */
[--C-:B------:R-:W-:Y:S02]  /*0b50*/  IMAD.WIDE.U32 R16, R17, 0x4, R8.reuse ;  /* 0x0000000411107825 */ /* 0x100fe400078e0008 */
[----:B------:R-:W3:Y:S02]  /*0b60*/  LDG.E R12, desc[UR6][R12.64] ;  /* 0x000000060c0c7981 */ /* 0x000ee4000c1e1900 */
[----:B------:R-:W-:Y:S02]  /*0b70*/  IMAD.WIDE.U32 R8, R7, 0x4, R8 ;  /* 0x0000000407087825 */ /* 0x000fe400078e0008 */
[----:B------:R-:W4:Y:S04]  /*0b80*/  LDG.E R16, desc[UR6][R16.64] ;  /* 0x0000000610107981 */ /* 0x000f28000c1e1900 */
[----:B------:R-:W5:Y:S01]  /*0b90*/  LDG.E R8, desc[UR6][R8.64] ;  /* 0x0000000608087981 */ /* 0x000f62000c1e1900 */
[----:B------:R-:W-:-:S02]  /*0ba0*/  VIADD R14, R14, 0x4 ;  /* 0x000000040e0e7836 */ /* 0x000fc40000000000 */
[----:B--2---:R-:W-:-:S04]  /*0bb0*/  FADD R29, R29, R10 ;  /* 0x0000000a1d1d7221 */ /* 0x004fc80000000000 */
[----:B---3--:R-:W-:-:S04]  /*0bc0*/  FADD R29, R29, R12 ;  /* 0x0000000c1d1d7221 */ /* 0x008fc80000000000 */
[----:B----4-:R-:W-:-:S04]  /*0bd0*/  FADD R29, R29, R16 ;  /* 0x000000101d1d7221 */ /* 0x010fc80000000000 */
[----:B-----5:R-:W-:-:S07]  /*0be0*/  FADD R29, R29, R8 ;  /* 0x000000081d1d7221 */ /* 0x020fce0000000000 */
.L_x_112:
[----:B------:R-:W-:Y:S05]  /*0bf0*/  @!P1 BRA `(.L_x_110) ;  /* 0x00000000002c9947 */ /* 0x000fea0003800000 */
[----:B------:R-:W0:Y:S01]  /*0c00*/  LDC.64 R8, c[0x0][0x380] ;  /* 0x0000e000ff087b82 */ /* 0x000e220000000a00 */
[----:B------:R-:W-:Y:S01]  /*0c10*/  IMAD R7, R0, R14, R3 ;  /* 0x0000000e00077224 */ /* 0x000fe200078e0203 */
[----:B------:R-:W-:-:S03]  /*0c20*/  IADD3 R10, PT, PT, -R5, RZ, RZ ;  /* 0x000000ff050a7210 */ /* 0x000fc60007ffe1ff */
[----:B------:R-:W-:-:S07]  /*0c30*/  IMAD R5, R6, UR8, R7 ;  /* 0x0000000806057c24 */ /* 0x000fce000f8e0207 */
.L_x_113:
[----:B0-----:R-:W-:-:S06]  /*0c40*/  IMAD.WIDE.U32 R6, R5, 0x4, R8 ;  /* 0x0000000405067825 */ /* 0x001fcc00078e0008 */
[----:B------:R-:W2:Y:S01]  /*0c50*/  LDG.E R6, desc[UR6][R6.64] ;  /* 0x0000000606067981 */ /* 0x000ea2000c1e1900 */
[----:B------:R-:W-:Y:S02]  /*0c60*/  IADD3 R10, PT, PT, R10, 0x1, RZ ;  /* 0x000000010a0a7810 */ /* 0x000fe40007ffe0ff */
[----:B------:R-:W-:Y:S02]  /*0c70*/  IADD3 R5, PT, PT, R0, R5, RZ ;  /* 0x0000000500057210 */ /* 0x000fe40007ffe0ff */
[----:B------:R-:W-:Y:S01]  /*0c80*/  ISETP.NE.AND P0, PT, R10, RZ, PT ;  /* 0x000000ff0a00720c */ /* 0x000fe20003f05270 */
[----:B--2---:R-:W-:-:S12]  /*0c90*/  FADD R29, R6, R29 ;  /* 0x0000001d061d7221 */ /* 0x004fd80000000000 */
[----:B------:R-:W-:Y:S05]  /*0ca0*/  @P0 BRA `(.L_x_113) ;  /* 0xfffffffc00e40947 */ /* 0x000fea000383ffff */
.L_x_110:
[----:B------:R0:W-:Y:S02]  /*0cb0*/  STS [R4], R29 ;  /* 0x0000001d04007388 */ /* 0x0001e40000000800 */
.L_x_107:
[----:B------:R-:W-:Y:S02]  /*0cc0*/  ISETP.GE.U32.AND P1, PT, R0, 0x2, PT ;  /* 0x000000020000780c */ /* 0x000fe40003f26070 */
[----:B------:R-:W-:-:S11]  /*0cd0*/  ISETP.NE.AND P0, PT, R3, RZ, PT ;  /* 0x000000ff0300720c */ /* 0x000fd60003f05270 */
[----:B------:R-:W-:Y:S05]  /*0ce0*/  @!P1 BRA `(.L_x_114) ;  /* 0x0000000000309947 */ /* 0x000fea0003800000 */
[----:B------:R-:W-:-:S07]  /*0cf0*/  MOV R5, R0 ;  /* 0x0000000000057202 */ /* 0x000fce0000000f00 */
.L_x_115:
[----:B------:R-:W-:Y:S01]  /*0d00*/  BAR.SYNC.DEFER_BLOCKING 0x0 ;  /* 0x0000000000007b1d */ /* 0x000fe20000010000 */
[----:B------:R-:W-:-:S04]  /*0d10*/  SHF.R.U32.HI R8, RZ, 0x1, R5 ;  /* 0x00000001ff087819 */ /* 0x000fc80000011605 */
[----:B------:R-:W-:-:S13]  /*0d20*/  ISETP.GE.U32.AND P1, PT, R3, R8, PT ;  /* 0x000000080300720c */ /* 0x000fda0003f26070 */
[----:B------:R-:W-:Y:S01]  /*0d30*/  @!P1 LEA R6, R8, R4, 0x2 ;  /* 0x0000000408069211 */ /* 0x000fe200078e10ff */
[----:B------:R-:W-:Y:S05]  /*0d40*/  @!P1 LDS R7, [R4] ;  /* 0x0000000004079984 */ /* 0x000fea0000000800 */
[----:B------:R-:W1:Y:S02]  /*0d50*/  @!P1 LDS R6, [R6] ;  /* 0x0000000006069984 */ /* 0x000e640000000800 */
[----:B-1----:R-:W-:-:S05]  /*0d60*/  @!P1 FADD R7, R6, R7 ;  /* 0x0000000706079221 */ /* 0x002fca0000000000 */
[----:B------:R1:W-:Y:S01]  /*0d70*/  @!P1 STS [R4], R7 ;  /* 0x0000000704009388 */ /* 0x0003e20000000800 */
[----:B------:R-:W-:Y:S02]  /*0d80*/  ISETP.GT.U32.AND P1, PT, R5, 0x3, PT ;  /* 0x000000030500780c */ /* 0x000fe40003f24070 */
[----:B------:R-:W-:-:S11]  /*0d90*/  MOV R5, R8 ;  /* 0x0000000800057202 */ /* 0x000fd60000000f00 */
[----:B-1----:R-:W-:Y:S05]  /*0da0*/  @P1 BRA `(.L_x_115) ;  /* 0xfffffffc00d41947 */ /* 0x002fea000383ffff */
.L_x_114:
[----:B------:R-:W-:Y:S04]  /*0db0*/  BSSY.RECONVERGENT B0, `(.L_x_116) ;  /* 0x0000017000007945 */ /* 0x000fe80003800200 */
[----:B------:R-:W-:Y:S05]  /*0dc0*/  @P0 BRA `(.L_x_117) ;  /* 0x0000000000540947 */ /* 0x000fea0003800000 */
[----:B------:R-:W1:Y:S01]  /*0dd0*/  S2UR UR5, SR_CgaCtaId ;  /* 0x00000000000579c3 */ /* 0x000e620000008800 */
[----:B------:R-:W-:Y:S02]  /*0de0*/  UMOV UR4, 0x400 ;  /* 0x0000040000047882 */ /* 0x000fe40000000000 */
[----:B-1----:R-:W-:Y:S01]  /*0df0*/  ULEA UR4, UR5, UR4, 0x18 ;  /* 0x0000000405047291 */ /* 0x002fe2000f8ec0ff */
[----:B------:R-:W1:Y:S08]  /*0e00*/  LDCU UR5, c[0x0][0x390] ;  /* 0x00007200ff0577ac */ /* 0x000e700008000800 */
[----:B------:R-:W2:Y:S01]  /*0e10*/  LDS R5, [UR4] ;  /* 0x00000004ff057984 */ /* 0x000ea20008000800 */
[----:B-1----:R-:W-:-:S04]  /*0e20*/  I2FP.F32.S32 R6, UR5 ;  /* 0x0000000500067c45 */ /* 0x002fc80008201400 */
[----:B------:R-:W1:Y:S02]  /*0e30*/  MUFU.RCP R7, R6 ;  /* 0x0000000600077308 */ /* 0x000e640000001000 */
[----:B-1----:R-:W-:-:S04]  /*0e40*/  FFMA R8, -R6, R7, 1 ;  /* 0x3f80000006087423 */ /* 0x002fc80000000107 */
[----:B------:R-:W-:Y:S02]  /*0e50*/  FFMA R8, R7, R8, R7 ;  /* 0x0000000807087223 */ /* 0x000fe40000000007 */
[----:B--2---:R-:W1:Y:S02]  /*0e60*/  FCHK P0, R5, R6 ;  /* 0x0000000605007302 */ /* 0x004e640000000000 */
[----:B------:R-:W-:-:S04]  /*0e70*/  FFMA R7, R5, R8, RZ ;  /* 0x0000000805077223 */ /* 0x000fc800000000ff */
[----:B------:R-:W-:-:S04]  /*0e80*/  FFMA R9, -R6, R7, R5 ;  /* 0x0000000706097223 */ /* 0x000fc80000000105 */
[----:B------:R-:W-:Y:S01]  /*0e90*/  FFMA R7, R8, R9, R7 ;  /* 0x0000000908077223 */ /* 0x000fe20000000007 */
[----:B-1----:R-:W-:Y:S06]  /*0ea0*/  @!P0 BRA `(.L_x_118) ;  /* 0x00000000000c8947 */ /* 0x002fec0003800000 */
[----:B------:R-:W-:-:S07]  /*0eb0*/  MOV R8, 0xed0 ;  /* 0x00000ed000087802 */ /* 0x000fce0000000f00 */
[----:B0-----:R-:W-:Y:S05]  /*0ec0*/  CALL.REL.NOINC `($__internal_5_$__cuda_sm3x_div_rn_noftz_f32_slowpath) ;  /* 0x0000001c00c87944 */ /* 0x001fea0003c00000 */
[----:B------:R-:W-:-:S07]  /*0ed0*/  MOV R7, R10 ;  /* 0x0000000a00077202 */ /* 0x000fce0000000f00 */
.L_x_118:
[----:B------:R-:W1:Y:S01]  /*0ee0*/  S2UR UR5, SR_CgaCtaId ;  /* 0x00000000000579c3 */ /* 0x000e620000008800 */
[----:B------:R-:W-:Y:S02]  /*0ef0*/  UMOV UR4, 0x400 ;  /* 0x0000040000047882 */ /* 0x000fe40000000000 */
[----:B-1----:R-:W-:-:S09]  /*0f00*/  ULEA UR4, UR5, UR4, 0x18 ;  /* 0x0000000405047291 */ /* 0x002fd2000f8ec0ff */
[----:B------:R1:W-:Y:S03]  /*0f10*/  STS [UR4+0x80], R7 ;  /* 0x00008007ff007988 */ /* 0x0003e60008000804 */
.L_x_117:
[----:B------:R-:W-:Y:S05]  /*0f20*/  BSYNC.RECONVERGENT B0 ;  /* 0x0000000000007941 */ /* 0x000fea0003800200 */
.L_x_116:
[----:B------:R-:W-:Y:S06]  /*0f30*/  BAR.SYNC.DEFER_BLOCKING 0x0 ;  /* 0x0000000000007b1d */ /* 0x000fec0000010000 */
[----:B------:R-:W2:Y:S01]  /*0f40*/  LDCU UR8, c[0x0][0x390] ;  /* 0x00007200ff0877ac */ /* 0x000ea20008000800 */
[----:B------:R3:W-:Y:S01]  /*0f50*/  STS [R4], RZ ;  /* 0x000000ff04007388 */ /* 0x0007e20000000800 */
[----:B--2---:R-:W-:-:S13]  /*0f60*/  ISETP.GT.U32.AND P0, PT, R0, UR8, PT ;  /* 0x0000000800007c0c */ /* 0x004fda000bf04070 */
[----:B---3--:R-:W-:Y:S05]  /*0f70*/  @P0 BRA `(.L_x_119) ;  /* 0x0000000c003c0947 */ /* 0x008fea0003800000 */
[----:B------:R-:W2:Y:S01]  /*0f80*/  S2UR UR5, SR_CgaCtaId ;  /* 0x00000000000579c3 */ /* 0x000ea20000008800 */
[----:B------:R-:W3:Y:S01]  /*0f90*/  S2R R6, SR_CTAID.X ;  /* 0x0000000000067919 */ /* 0x000ee20000002500 */
[C---:B------:R-:W-:Y:S01]  /*0fa0*/  ISETP.GE.U32.AND P0, PT, R2.reuse, 0x10, PT ;  /* 0x000000100200780c */ /* 0x040fe20003f06070 */
[----:B------:R-:W-:Y:S01]  /*0fb0*/  UMOV UR4, 0x400 ;  /* 0x0000040000047882 */ /* 0x000fe20000000000 */
[----:B------:R-:W-:Y:S01]  /*0fc0*/  HFMA2 R11, -RZ, RZ, 0, 0 ;  /* 0x00000000ff0b7431 */ /* 0x000fe200000001ff */
[----:B-1----:R-:W-:Y:S01]  /*0fd0*/  VIMNMX.U32 R7, PT, PT, R2, 0x1, !PT ;  /* 0x0000000102077848 */ /* 0x002fe20007fe0000 */
[----:B------:R-:W-:Y:S01]  /*0fe0*/  IMAD.MOV.U32 R35, RZ, RZ, RZ ;  /* 0x000000ffff237224 */ /* 0x000fe200078e00ff */
[----:B--2---:R-:W-:-:S09]  /*0ff0*/  ULEA UR4, UR5, UR4, 0x18 ;  /* 0x0000000405047291 */ /* 0x004fd2000f8ec0ff */
[----:B------:R-:W1:Y:S01]  /*1000*/  LDS R5, [UR4+0x80] ;  /* 0x00008004ff057984 */ /* 0x000e620008000800 */
[----:B---3--:R-:W-:Y:S01]  /*1010*/  IMAD R9, R6, UR8, R3 ;  /* 0x0000000806097c24 */ /* 0x008fe2000f8e0203 */
[----:B------:R-:W-:Y:S06]  /*1020*/  @!P0 BRA `(.L_x_120) ;  /* 0x0000000400a48947 */ /* 0x000fec0003800000 */
[----:B------:R-:W-:Y:S01]  /*1030*/  IADD3 R25, PT, PT, R3, R0, RZ ;  /* 0x0000000003197210 */ /* 0x000fe20007ffe0ff */
[C-C-:B------:R-:W-:Y:S01]  /*1040*/  IMAD R11, R0.reuse, 0x3, R9.reuse ;  /* 0x00000003000b7824 */ /* 0x140fe200078e0209 */
        /* <DEDUP_REMOVED lines=9> */
[C-C-:B------:R-:W-:Y:S01]  /*10e0*/  IMAD R31, R0.reuse, 0xa, R9.reuse ;  /* 0x0000000a001f7824 */ /* 0x140fe200078e0209 */
[----:B------:R-:W-:Y:S01]  /*10f0*/  MOV R35, RZ ;  /* 0x000000ff00237202 */ /* 0x000fe20000000f00 */
[--C-:B------:R-:W-:Y:S01]  /*1100*/  IMAD R37, R0, 0xb, R9.reuse ;  /* 0x0000000b00257824 */ /* 0x100fe200078e0209 */
[----:B------:R-:W-:Y:S01]  /*1110*/  IADD3 R22, PT, PT, -R22, RZ, RZ ;  /* 0x000000ff16167210 */ /* 0x000fe20007ffe1ff */
[----:B------:R-:W-:-:S02]  /*1120*/  IMAD R8, R0, 0xc, R9 ;  /* 0x0000000c00087824 */ /* 0x000fc400078e0209 */
[C-C-:B------:R-:W-:Y:S02]  /*1130*/  IMAD R10, R0.reuse, 0xd, R9.reuse ;  /* 0x0000000d000a7824 */ /* 0x140fe400078e0209 */
[C-C-:B------:R-:W-:Y:S02]  /*1140*/  IMAD R12, R0.reuse, 0xe, R9.reuse ;  /* 0x0000000e000c7824 */ /* 0x140fe400078e0209 */
[----:B------:R-:W-:Y:S02]  /*1150*/  IMAD R14, R0, 0xf, R9 ;  /* 0x0000000f000e7824 */ /* 0x000fe400078e0209 */
[----:B------:R-:W-:-:S07]  /*1160*/  IMAD R9, R6, UR8, R25 ;  /* 0x0000000806097c24 */ /* 0x000fce000f8e0219 */
.L_x_121:
[----:B------:R-:W0:Y:S02]  /*1170*/  LDC.64 R24, c[0x0][0x380] ;  /* 0x0000e000ff187b82 */ /* 0x000e240000000a00 */
[----:B0-----:R-:W-:-:S06]  /*1180*/  IMAD.WIDE.U32 R28, R18, 0x4, R24 ;  /* 0x00000004121c7825 */ /* 0x001fcc00078e0018 */
[----:B------:R-:W1:Y:S01]  /*1190*/  LDG.E R28, desc[UR6][R28.64] ;  /* 0x000000061c1c7981 */ /* 0x000e62000c1e1900 */
[----:B------:R-:W-:-:S06]  /*11a0*/  IMAD.WIDE.U32 R26, R9, 0x4, R24 ;  /* 0x00000004091a7825 */ /* 0x000fcc00078e0018 */
[----:B------:R-:W2:Y:S01]  /*11b0*/  LDG.E R26, desc[UR6][R26.64] ;  /* 0x000000061a1a7981 */ /* 0x000ea2000c1e1900 */
[----:B------:R-:W-:-:S06]  /*11c0*/  IMAD.WIDE.U32 R32, R20, 0x4, R24 ;  /* 0x0000000414207825 */ /* 0x000fcc00078e0018 */
[----:B------:R-:W3:Y:S01]  /*11d0*/  LDG.E R32, desc[UR6][R32.64] ;  /* 0x0000000620207981 */ /* 0x000ee2000c1e1900 */
[----:B-1----:R-:W-:-:S04]  /*11e0*/  FADD R16, -R5, R28 ;  /* 0x0000001c05107221 */ /* 0x002fc80000000100 */
[----:B------:R-:W-:Y:S01]  /*11f0*/  FFMA R30, R16, R16, R35 ;  /* 0x00000010101e7223 */ /* 0x000fe20000000023 */
[----:B------:R-:W-:-:S04]  /*1200*/  IMAD.WIDE.U32 R34, R11, 0x4, R24 ;  /* 0x000000040b227825 */ /* 0x000fc800078e0018 */
[----:B--2---:R-:W-:Y:S01]  /*1210*/  FADD R36, -R5, R26 ;  /* 0x0000001a05247221 */ /* 0x004fe20000000100 */
[----:B------:R-:W-:Y:S01]  /*1220*/  IMAD.WIDE.U32 R28, R13, 0x4, R24 ;  /* 0x000000040d1c7825 */ /* 0x000fe200078e0018 */
[----:B------:R0:W2:Y:S03]  /*1230*/  LDG.E R16, desc[UR6][R34.64] ;  /* 0x0000000622107981 */ /* 0x0000a6000c1e1900 */
[----:B------:R-:W-:Y:S01]  /*1240*/  FFMA R30, R36, R36, R30 ;  /* 0x00000024241e7223 */ /* 0x000fe2000000001e */
[--C-:B------:R-:W-:Y:S01]  /*1250*/  IMAD.WIDE.U32 R26, R15, 0x4, R24.reuse ;  /* 0x000000040f1a7825 */ /* 0x100fe200078e0018 */
[----:B------:R3:W4:Y:S04]  /*1260*/  LDG.E R28, desc[UR6][R28.64] ;  /* 0x000000061c1c7981 */ /* 0x000728000c1e1900 */
[----:B------:R1:W5:Y:S01]  /*1270*/  LDG.E R36, desc[UR6][R26.64] ;  /* 0x000000061a247981 */ /* 0x000362000c1e1900 */
[----:B0-----:R-:W-:-:S04]  /*1280*/  IMAD.WIDE.U32 R34, R21, 0x4, R24 ;  /* 0x0000000415227825 */ /* 0x001fc800078e0018 */
[----:B---3--:R-:W-:Y:S01]  /*1290*/  FADD R29, -R5, R32 ;  /* 0x00000020051d7221 */ /* 0x008fe20000000100 */
[--C-:B-1----:R-:W-:Y:S01]  /*12a0*/  IMAD.WIDE.U32 R26, R17, 0x4, R24.reuse ;  /* 0x00000004111a7825 */ /* 0x102fe200078e0018 */
[----:B------:R-:W3:Y:S03]  /*12b0*/  LDG.E R34, desc[UR6][R34.64] ;  /* 0x0000000622227981 */ /* 0x000ee6000c1e1900 */
[----:B------:R-:W-:Y:S02]  /*12c0*/  IMAD.WIDE.U32 R32, R19, 0x4, R24 ;  /* 0x0000000413207825 */ /* 0x000fe400078e0018 */
[----:B------:R5:W3:Y:S04]  /*12d0*/  LDG.E R26, desc[UR6][R26.64] ;  /* 0x000000061a1a7981 */ /* 0x000ae8000c1e1900 */
[----:B------:R-:W3:Y:S01]  /*12e0*/  LDG.E R32, desc[UR6][R32.64] ;  /* 0x0000000620207981 */ /* 0x000ee2000c1e1900 */
[----:B------:R-:W-:Y:S01]  /*12f0*/  FFMA R30, R29, R29, R30 ;  /* 0x0000001d1d1e7223 */ /* 0x000fe2000000001e */
[----:B--2---:R-:W-:-:S04]  /*1300*/  FADD R16, -R5, R16 ;  /* 0x0000001005107221 */ /* 0x004fc80000000100 */
[----:B------:R-:W-:Y:S01]  /*1310*/  FFMA R30, R16, R16, R30 ;  /* 0x00000010101e7223 */ /* 0x000fe2000000001e */
[----:B----4-:R-:W-:-:S04]  /*1320*/  FADD R29, -R5, R28 ;  /* 0x0000001c051d7221 */ /* 0x010fc80000000100 */
[----:B------:R-:W-:Y:S01]  /*1330*/  FFMA R30, R29, R29, R30 ;  /* 0x0000001d1d1e7223 */ /* 0x000fe2000000001e */
[----:B-----5:R-:W-:-:S04]  /*1340*/  FADD R27, -R5, R36 ;  /* 0x00000024051b7221 */ /* 0x020fc80000000100 */
[----:B------:R-:W-:Y:S01]  /*1350*/  FFMA R30, R27, R27, R30 ;  /* 0x0000001b1b1e7223 */ /* 0x000fe2000000001e */
[C---:B---3--:R-:W-:Y:S01]  /*1360*/  FADD R27, -R5.reuse, R26 ;  /* 0x0000001a051b7221 */ /* 0x048fe20000000100 */
[----:B------:R-:W-:-:S03]  /*1370*/  FADD R29, -R5, R32 ;  /* 0x00000020051d7221 */ /* 0x000fc60000000100 */
[----:B------:R-:W-:Y:S01]  /*1380*/  FFMA R30, R27, R27, R30 ;  /* 0x0000001b1b1e7223 */ /* 0x000fe2000000001e */
[----:B------:R-:W-:-:S04]  /*1390*/  IMAD.WIDE.U32 R32, R23, 0x4, R24 ;  /* 0x0000000417207825 */ /* 0x000fc800078e0018 */
[----:B------:R-:W-:Y:S01]  /*13a0*/  FADD R27, -R5, R34 ;  /* 0x00000022051b7221 */ /* 0x000fe20000000100 */
[----:B------:R-:W-:Y:S01]  /*13b0*/  FFMA R30, R29, R29, R30 ;  /* 0x0000001d1d1e7223 */ /* 0x000fe2000000001e */
[----:B------:R-:W-:Y:S01]  /*13c0*/  IMAD.WIDE.U32 R28, R31, 0x4, R24 ;  /* 0x000000041f1c7825 */ /* 0x000fe200078e0018 */
[----:B------:R-:W2:Y:S03]  /*13d0*/  LDG.E R16, desc[UR6][R32.64] ;  /* 0x0000000620107981 */ /* 0x000ea6000c1e1900 */
[----:B------:R-:W-:Y:S01]  /*13e0*/  FFMA R30, R27, R27, R30 ;  /* 0x0000001b1b1e7223 */ /* 0x000fe2000000001e */
[--C-:B------:R-:W-:Y:S01]  /*13f0*/  IMAD.WIDE.U32 R26, R37, 0x4, R24.reuse ;  /* 0x00000004251a7825 */ /* 0x100fe200078e0018 */
[----:B------:R0:W3:Y:S05]  /*1400*/  LDG.E R36, desc[UR6][R28.64] ;  /* 0x000000061c247981 */ /* 0x0000ea000c1e1900 */
[----:B------:R-:W4:Y:S01]  /*1410*/  LDG.E R26, desc[UR6][R26.64] ;  /* 0x000000061a1a7981 */ /* 0x000f22000c1e1900 */
[----:B0-----:R-:W-:-:S04]  /*1420*/  IMAD.WIDE.U32 R28, R8, 0x4, R24 ;  /* 0x00000004081c7825 */ /* 0x001fc800078e0018 */
[--C-:B------:R-:W-:Y:S02]  /*1430*/  IMAD.WIDE.U32 R32, R10, 0x4, R24.reuse ;  /* 0x000000040a207825 */ /* 0x100fe400078e0018 */
[----:B------:R-:W5:Y:S02]  /*1440*/  LDG.E R28, desc[UR6][R28.64] ;  /* 0x000000061c1c7981 */ /* 0x000f64000c1e1900 */
[--C-:B------:R-:W-:Y:S02]  /*1450*/  IMAD.WIDE.U32 R34, R12, 0x4, R24.reuse ;  /* 0x000000040c227825 */ /* 0x100fe400078e0018 */
[----:B------:R-:W5:Y:S02]  /*1460*/  LDG.E R32, desc[UR6][R32.64] ;  /* 0x0000000620207981 */ /* 0x000f64000c1e1900 */
[----:B------:R-:W-:Y:S02]  /*1470*/  IMAD.WIDE.U32 R24, R14, 0x4, R24 ;  /* 0x000000040e187825 */ /* 0x000fe400078e0018 */
        /* <DEDUP_REMOVED lines=20> */
[----:B--2---:R-:W-:-:S04]  /*15c0*/  FADD R16, -R5, R16 ;  /* 0x0000001005107221 */ /* 0x004fc80000000100 */
[----:B------:R-:W-:Y:S01]  /*15d0*/  FFMA R30, R16, R16, R30 ;  /* 0x00000010101e7223 */ /* 0x000fe2000000001e */
[----:B---3--:R-:W-:-:S04]  /*15e0*/  FADD R36, -R5, R36 ;  /* 0x0000002405247221 */ /* 0x008fc80000000100 */
[----:B------:R-:W-:Y:S01]  /*15f0*/  FFMA R30, R36, R36, R30 ;  /* 0x00000024241e7223 */ /* 0x000fe2000000001e */
[----:B----4-:R-:W-:-:S04]  /*1600*/  FADD R27, -R5, R26 ;  /* 0x0000001a051b7221 */ /* 0x010fc80000000100 */
[----:B------:R-:W-:Y:S01]  /*1610*/  FFMA R30, R27, R27, R30 ;  /* 0x0000001b1b1e7223 */ /* 0x000fe2000000001e */
[----:B-----5:R-:W-:-:S04]  /*1620*/  FADD R27, -R5, R28 ;  /* 0x0000001c051b7221 */ /* 0x020fc80000000100 */
[----:B------:R-:W-:Y:S01]  /*1630*/  FFMA R30, R27, R27, R30 ;  /* 0x0000001b1b1e7223 */ /* 0x000fe2000000001e */
[C---:B------:R-:W-:Y:S01]  /*1640*/  FADD R27, -R5.reuse, R32 ;  /* 0x00000020051b7221 */ /* 0x040fe20000000100 */
[----:B------:R-:W-:-:S03]  /*1650*/  FADD R29, -R5, R34 ;  /* 0x00000022051d7221 */ /* 0x000fc60000000100 */
[----:B------:R-:W-:Y:S01]  /*1660*/  FFMA R30, R27, R27, R30 ;  /* 0x0000001b1b1e7223 */ /* 0x000fe2000000001e */
[----:B------:R-:W-:-:S03]  /*1670*/  FADD R35, -R5, R24 ;  /* 0x0000001805237221 */ /* 0x000fc60000000100 */
[----:B------:R-:W-:-:S04]  /*1680*/  FFMA R30, R29, R29, R30 ;  /* 0x0000001d1d1e7223 */ /* 0x000fc8000000001e */
[----:B------:R-:W-:Y:S01]  /*1690*/  FFMA R35, R35, R35, R30 ;  /* 0x0000002323237223 */ /* 0x000fe2000000001e */
[----:B------:R-:W-:Y:S06]  /*16a0*/  @P0 BRA `(.L_x_121) ;  /* 0xfffffff800b00947 */ /* 0x000fec000383ffff */
[----:B------:R-:W-:-:S07]  /*16b0*/  LOP3.LUT R11, R7, 0xfffffff0, RZ, 0xc0, !PT ;  /* 0xfffffff0070b7812 */ /* 0x000fce00078ec0ff */
.L_x_120:
        /* <DEDUP_REMOVED lines=8> */
[----:B------:R-:W2:Y:S01]  /*1740*/  LDC.64 R8, c[0x0][0x380] ;  /* 0x0000e000ff087b82 */ /* 0x000ea20000000a00 */
[----:B------:R-:W-:-:S05]  /*1750*/  IMAD R19, R11, R0, R10 ;  /* 0x000000000b137224 */ /* 0x000fca00078e020a */
[C---:B------:R-:W-:Y:S01]  /*1760*/  IADD3 R13, PT, PT, R19.reuse, R0, RZ ;  /* 0x00000000130d7210 */ /* 0x040fe20007ffe0ff */
[----:B--2---:R-:W-:-:S04]  /*1770*/  IMAD.WIDE.U32 R18, R19, 0x4, R8 ;  /* 0x0000000413127825 */ /* 0x004fc800078e0008 */
[C---:B------:R-:W-:Y:S01]  /*1780*/  IMAD.WIDE.U32 R22, R13.reuse, 0x4, R8 ;  /* 0x000000040d167825 */ /* 0x040fe200078e0008 */
[----:B------:R-:W-:Y:S01]  /*1790*/  IADD3 R13, PT, PT, R13, R0, RZ ;  /* 0x000000000d0d7210 */ /* 0x000fe20007ffe0ff */
[----:B------:R2:W1:Y:S04]  /*17a0*/  LDG.E R18, desc[UR6][R18.64] ;  /* 0x0000000612127981 */ /* 0x000468000c1e1900 */
[C---:B------:R-:W-:Y:S01]  /*17b0*/  IMAD.IADD R15, R13.reuse, 0x1, R0 ;  /* 0x000000010d0f7824 */ /* 0x040fe200078e0200 */
[----:B------:R-:W3:Y:S01]  /*17c0*/  LDG.E R22, desc[UR6][R22.64] ;  /* 0x0000000616167981 */ /* 0x000ee2000c1e1900 */
[----:B------:R-:W-:-:S03]  /*17d0*/  IMAD.WIDE.U32 R24, R13, 0x4, R8 ;  /* 0x000000040d187825 */ /* 0x000fc600078e0008 */
[CC--:B------:R-:W-:Y:S01]  /*17e0*/  IADD3 R17, PT, PT, R15.reuse, R0.reuse, RZ ;  /* 0x000000000f117210 */ /* 0x0c0fe20007ffe0ff */
[--C-:B------:R-:W-:Y:S02]  /*17f0*/  IMAD.WIDE.U32 R14, R15, 0x4, R8.reuse ;  /* 0x000000040f0e7825 */ /* 0x100fe400078e0008 */
[----:B------:R-:W4:Y:S01]  /*1800*/  LDG.E R24, desc[UR6][R24.64] ;  /* 0x0000000618187981 */ /* 0x000f22000c1e1900 */
[CC--:B------:R-:W-:Y:S01]  /*1810*/  IADD3 R21, PT, PT, R17.reuse, R0.reuse, RZ ;  /* 0x0000000011157210 */ /* 0x0c0fe20007ffe0ff */
[--C-:B------:R-:W-:Y:S02]  /*1820*/  IMAD.WIDE.U32 R16, R17, 0x4, R8.reuse ;  /* 0x0000000411107825 */ /* 0x100fe400078e0008 */
[----:B------:R3:W5:Y:S01]  /*1830*/  LDG.E R14, desc[UR6][R14.64] ;  /* 0x000000060e0e7981 */ /* 0x000762000c1e1900 */
[CC--:B--2---:R-:W-:Y:S01]  /*1840*/  IADD3 R19, PT, PT, R21.reuse, R0.reuse, RZ ;  /* 0x0000000015137210 */ /* 0x0c4fe20007ffe0ff */
[--C-:B------:R-:W-:Y:S02]  /*1850*/  IMAD.WIDE.U32 R12, R21, 0x4, R8.reuse ;  /* 0x00000004150c7825 */ /* 0x100fe400078e0008 */
[----:B------:R-:W2:Y:S02]  /*1860*/  LDG.E R16, desc[UR6][R16.64] ;  /* 0x0000000610107981 */ /* 0x000ea4000c1e1900 */
[C-C-:B------:R-:W-:Y:S01]  /*1870*/  IMAD.WIDE.U32 R20, R19.reuse, 0x4, R8.reuse ;  /* 0x0000000413147825 */ /* 0x140fe200078e0008 */
[----:B------:R-:W-:Y:S01]  /*1880*/  IADD3 R19, PT, PT, R19, R0, RZ ;  /* 0x0000000013137210 */ /* 0x000fe20007ffe0ff */
[----:B------:R5:W2:Y:S04]  /*1890*/  LDG.E R12, desc[UR6][R12.64] ;  /* 0x000000060c0c7981 */ /* 0x000aa8000c1e1900 */
[----:B------:R-:W-:Y:S01]  /*18a0*/  IMAD.WIDE.U32 R8, R19, 0x4, R8 ;  /* 0x0000000413087825 */ /* 0x000fe200078e0008 */
[----:B------:R-:W2:Y:S05]  /*18b0*/  LDG.E R20, desc[UR6][R20.64] ;  /* 0x0000000614147981 */ /* 0x000eaa000c1e1900 */
[----:B------:R0:W2:Y:S01]  /*18c0*/  LDG.E R8, desc[UR6][R8.64] ;  /* 0x0000000608087981 */ /* 0x0000a2000c1e1900 */
[----:B------:R-:W-:Y:S01]  /*18d0*/  IADD3 R11, PT, PT, R11, 0x8, RZ ;  /* 0x000000080b0b7810 */ /* 0x000fe20007ffe0ff */
[----:B-1----:R-:W-:-:S04]  /*18e0*/  FADD R18, -R5, R18 ;  /* 0x0000001205127221 */ /* 0x002fc80000000100 */
[----:B------:R-:W-:Y:S01]  /*18f0*/  FFMA R18, R18, R18, R35 ;  /* 0x0000001212127223 */ /* 0x000fe20000000023 */
[----:B---3--:R-:W-:-:S04]  /*1900*/  FADD R15, -R5, R22 ;  /* 0x00000016050f7221 */ /* 0x008fc80000000100 */
[----:B------:R-:W-:Y:S01]  /*1910*/  FFMA R18, R15, R15, R18 ;  /* 0x0000000f0f127223 */ /* 0x000fe20000000012 */
[----:B----4-:R-:W-:-:S04]  /*1920*/  FADD R15, -R5, R24 ;  /* 0x00000018050f7221 */ /* 0x010fc80000000100 */
[----:B------:R-:W-:Y:S01]  /*1930*/  FFMA R18, R15, R15, R18 ;  /* 0x0000000f0f127223 */ /* 0x000fe20000000012 */
[----:B-----5:R-:W-:-:S04]  /*1940*/  FADD R13, -R5, R14 ;  /* 0x0000000e050d7221 */ /* 0x020fc80000000100 */
[----:B------:R-:W-:Y:S01]  /*1950*/  FFMA R18, R13, R13, R18 ;  /* 0x0000000d0d127223 */ /* 0x000fe20000000012 */
[C---:B--2---:R-:W-:Y:S01]  /*1960*/  FADD R13, -R5.reuse, R16 ;  /* 0x00000010050d7221 */ /* 0x044fe20000000100 */
[----:B0-----:R-:W-:-:S03]  /*1970*/  FADD R9, -R5, R12 ;  /* 0x0000000c05097221 */ /* 0x001fc60000000100 */
[----:B------:R-:W-:-:S04]  /*1980*/  FFMA R18, R13, R13, R18 ;  /* 0x0000000d0d127223 */ /* 0x000fc80000000012 */
[----:B------:R-:W-:Y:S01]  /*1990*/  FFMA R18, R9, R9, R18 ;  /* 0x0000000909127223 */ /* 0x000fe20000000012 */
[C---:B------:R-:W-:Y:S01]  /*19a0*/  FADD R9, -R5.reuse, R20 ;  /* 0x0000001405097221 */ /* 0x040fe20000000100 */
[----:B------:R-:W-:-:S03]  /*19b0*/  FADD R35, -R5, R8 ;  /* 0x0000000805237221 */ /* 0x000fc60000000100 */
[----:B------:R-:W-:-:S04]  /*19c0*/  FFMA R18, R9, R9, R18 ;  /* 0x0000000909127223 */ /* 0x000fc80000000012 */
[----:B------:R-:W-:-:S07]  /*19d0*/  FFMA R35, R35, R35, R18 ;  /* 0x0000002323237223 */ /* 0x000fce0000000012 */
.L_x_123:
[----:B------:R-:W-:Y:S05]  /*19e0*/  @!P1 BRA `(.L_x_122) ;  /* 0x00000000009c9947 */ /* 0x000fea0003800000 */
[----:B------:R-:W-:Y:S02]  /*19f0*/  ISETP.GE.U32.AND P0, PT, R26, 0x4, PT ;  /* 0x000000041a00780c */ /* 0x000fe40003f06070 */
[----:B------:R-:W-:-:S04]  /*1a00*/  LOP3.LUT R7, R7, 0x3, RZ, 0xc0, !PT ;  /* 0x0000000307077812 */ /* 0x000fc800078ec0ff */
[----:B------:R-:W-:-:S07]  /*1a10*/  ISETP.NE.AND P1, PT, R7, RZ, PT ;  /* 0x000000ff0700720c */ /* 0x000fce0003f25270 */
[----:B------:R-:W-:Y:S06]  /*1a20*/  @!P0 BRA `(.L_x_124) ;  /* 0x0000000000588947 */ /* 0x000fec0003800000 */
[----:B------:R-:W2:Y:S01]  /*1a30*/  LDC.64 R8, c[0x0][0x380] ;  /* 0x0000e000ff087b82 */ /* 0x000ea20000000a00 */
[----:B------:R-:W-:-:S05]  /*1a40*/  IMAD R13, R11, R0, R10 ;  /* 0x000000000b0d7224 */ /* 0x000fca00078e020a */
[----:B------:R-:W-:-:S04]  /*1a50*/  IADD3 R17, PT, PT, R13, R0, RZ ;  /* 0x000000000d117210 */ /* 0x000fc80007ffe0ff */
[----:B------:R-:W-:Y:S01]  /*1a60*/  IADD3 R19, PT, PT, R17, R0, RZ ;  /* 0x0000000011137210 */ /* 0x000fe20007ffe0ff */
[----:B--2---:R-:W-:-:S04]  /*1a70*/  IMAD.WIDE.U32 R12, R13, 0x4, R8 ;  /* 0x000000040d0c7825 */ /* 0x004fc800078e0008 */
[--C-:B------:R-:W-:Y:S02]  /*1a80*/  IMAD.WIDE.U32 R14, R17, 0x4, R8.reuse ;  /* 0x00000004110e7825 */ /* 0x100fe400078e0008 */
[----:B------:R-:W1:Y:S02]  /*1a90*/  LDG.E R12, desc[UR6][R12.64] ;  /* 0x000000060c0c7981 */ /* 0x000e64000c1e1900 */
[C-C-:B------:R-:W-:Y:S01]  /*1aa0*/  IMAD.WIDE.U32 R16, R19.reuse, 0x4, R8.reuse ;  /* 0x0000000413107825 */ /* 0x140fe200078e0008 */
[----:B------:R-:W-:Y:S01]  /*1ab0*/  IADD3 R19, PT, PT, R19, R0, RZ ;  /* 0x0000000013137210 */ /* 0x000fe20007ffe0ff */
[----:B------:R-:W2:Y:S04]  /*1ac0*/  LDG.E R14, desc[UR6][R14.64] ;  /* 0x000000060e0e7981 */ /* 0x000ea8000c1e1900 */
[----:B------:R-:W-:Y:S01]  /*1ad0*/  IMAD.WIDE.U32 R8, R19, 0x4, R8 ;  /* 0x0000000413087825 */ /* 0x000fe200078e0008 */
[----:B------:R-:W3:Y:S05]  /*1ae0*/  LDG.E R16, desc[UR6][R16.64] ;  /* 0x0000000610107981 */ /* 0x000eea000c1e1900 */
[----:B------:R-:W4:Y:S01]  /*1af0*/  LDG.E R8, desc[UR6][R8.64] ;  /* 0x0000000608087981 */ /* 0x000f22000c1e1900 */
[----:B------:R-:W-:-:S02]  /*1b00*/  VIADD R11, R11, 0x4 ;  /* 0x000000040b0b7836 */ /* 0x000fc40000000000 */
[----:B-1----:R-:W-:-:S04]  /*1b10*/  FADD R10, -R5, R12 ;  /* 0x0000000c050a7221 */ /* 0x002fc80000000100 */
[----:B------:R-:W-:Y:S01]  /*1b20*/  FFMA R10, R10, R10, R35 ;  /* 0x0000000a0a0a7223 */ /* 0x000fe20000000023 */
[----:B--2---:R-:W-:-:S04]  /*1b30*/  FADD R19, -R5, R14 ;  /* 0x0000000e05137221 */ /* 0x004fc80000000100 */
[----:B------:R-:W-:Y:S01]  /*1b40*/  FFMA R10, R19, R19, R10 ;  /* 0x00000013130a7223 */ /* 0x000fe2000000000a */
[----:B---3--:R-:W-:-:S04]  /*1b50*/  FADD R13, -R5, R16 ;  /* 0x00000010050d7221 */ /* 0x008fc80000000100 */
[----:B------:R-:W-:Y:S01]  /*1b60*/  FFMA R10, R13, R13, R10 ;  /* 0x0000000d0d0a7223 */ /* 0x000fe2000000000a */
[----:B----4-:R-:W-:-:S04]  /*1b70*/  FADD R35, -R5, R8 ;  /* 0x0000000805237221 */ /* 0x010fc80000000100 */
[----:B------:R-:W-:-:S07]  /*1b80*/  FFMA R35, R35, R35, R10 ;  /* 0x0000002323237223 */ /* 0x000fce000000000a */
.L_x_124:
[----:B------:R-:W-:Y:S05]  /*1b90*/  @!P1 BRA `(.L_x_122) ;  /* 0x0000000000309947 */ /* 0x000fea0003800000 */
[----:B------:R-:W2:Y:S01]  /*1ba0*/  LDC.64 R8, c[0x0][0x380] ;  /* 0x0000e000ff087b82 */ /* 0x000ea20000000a00 */
[----:B------:R-:W-:Y:S01]  /*1bb0*/  IMAD R11, R0, R11, R3 ;  /* 0x0000000b000b7224 */ /* 0x000fe200078e0203 */
[----:B------:R-:W-:-:S03]  /*1bc0*/  IADD3 R10, PT, PT, -R7, RZ, RZ ;  /* 0x000000ff070a7210 */ /* 0x000fc60007ffe1ff */
[----:B------:R-:W-:-:S07]  /*1bd0*/  IMAD R11, R6, UR8, R11 ;  /* 0x00000008060b7c24 */ /* 0x000fce000f8e020b */
.L_x_125:
[----:B--2---:R-:W-:-:S06]  /*1be0*/  IMAD.WIDE.U32 R6, R11, 0x4, R8 ;  /* 0x000000040b067825 */ /* 0x004fcc00078e0008 */
[----:B------:R-:W1:Y:S01]  /*1bf0*/  LDG.E R6, desc[UR6][R6.64] ;  /* 0x0000000606067981 */ /* 0x000e62000c1e1900 */
[----:B------:R-:W-:Y:S02]  /*1c00*/  IADD3 R10, PT, PT, R10, 0x1, RZ ;  /* 0x000000010a0a7810 */ /* 0x000fe40007ffe0ff */
[----:B------:R-:W-:Y:S02]  /*1c10*/  IADD3 R11, PT, PT, R0, R11, RZ ;  /* 0x0000000b000b7210 */ /* 0x000fe40007ffe0ff */
[----:B------:R-:W-:Y:S01]  /*1c20*/  ISETP.NE.AND P0, PT, R10, RZ, PT ;  /* 0x000000ff0a00720c */ /* 0x000fe20003f05270 */
[----:B-1----:R-:W-:-:S04]  /*1c30*/  FADD R12, -R5, R6 ;  /* 0x00000006050c7221 */ /* 0x002fc80000000100 */
[----:B------:R-:W-:-:S08]  /*1c40*/  FFMA R35, R12, R12, R35 ;  /* 0x0000000c0c237223 */ /* 0x000fd00000000023 */
[----:B------:R-:W-:Y:S05]  /*1c50*/  @P0 BRA `(.L_x_125) ;  /* 0xfffffffc00e00947 */ /* 0x000fea000383ffff */
.L_x_122:
[----:B------:R2:W-:Y:S02]  /*1c60*/  STS [R4], R35 ;  /* 0x0000002304007388 */ /* 0x0005e40000000800 */
.L_x_119:
[----:B------:R-:W-:Y:S02]  /*1c70*/  ISETP.GE.U32.AND P1, PT, R0, 0x2, PT ;  /* 0x000000020000780c */ /* 0x000fe40003f26070 */
[----:B------:R-:W-:-:S11]  /*1c80*/  ISETP.NE.AND P0, PT, R3, RZ, PT ;  /* 0x000000ff0300720c */ /* 0x000fd60003f05270 */
[----:B------:R-:W-:Y:S05]  /*1c90*/  @!P1 BRA `(.L_x_126) ;  /* 0x0000000000309947 */ /* 0x000fea0003800000 */
[----:B-1----:R-:W-:-:S07]  /*1ca0*/  MOV R5, R0 ;  /* 0x0000000000057202 */ /* 0x002fce0000000f00 */
.L_x_127:
        /* <DEDUP_REMOVED lines=10> */
[----:B---3--:R-:W-:Y:S05]  /*1d50*/  @P1 BRA `(.L_x_127) ;  /* 0xfffffffc00d41947 */ /* 0x008fea000383ffff */
.L_x_126:
[----:B------:R-:W-:Y:S04]  /*1d60*/  BSSY.RECONVERGENT B0, `(.L_x_128) ;  /* 0x0000044000007945 */ /* 0x000fe80003800200 */
[----:B------:R-:W-:Y:S05]  /*1d70*/  @P0 BRA `(.L_x_129) ;  /* 0x0000000400080947 */ /* 0x000fea0003800000 */
[----:B------:R-:W3:Y:S01]  /*1d80*/  S2UR UR5, SR_CgaCtaId ;  /* 0x00000000000579c3 */ /* 0x000ee20000008800 */
[----:B------:R-:W-:Y:S02]  /*1d90*/  UMOV UR4, 0x400 ;  /* 0x0000040000047882 */ /* 0x000fe40000000000 */
[----:B---3--:R-:W-:Y:S01]  /*1da0*/  ULEA UR4, UR5, UR4, 0x18 ;  /* 0x0000000405047291 */ /* 0x008fe2000f8ec0ff */
[----:B------:R-:W3:Y:S08]  /*1db0*/  LDCU UR5, c[0x0][0x390] ;  /* 0x00007200ff0577ac */ /* 0x000ef00008000800 */
[----:B-1----:R-:W1:Y:S01]  /*1dc0*/  LDS R5, [UR4] ;  /* 0x00000004ff057984 */ /* 0x002e620008000800 */
[----:B---3--:R-:W-:-:S04]  /*1dd0*/  I2FP.F32.S32 R8, UR5 ;  /* 0x0000000500087c45 */ /* 0x008fc80008201400 */
[----:B------:R-:W0:Y:S02]  /*1de0*/  MUFU.RCP R7, R8 ;  /* 0x0000000800077308 */ /* 0x000e240000001000 */
[----:B0-2---:R-:W-:-:S04]  /*1df0*/  FFMA R4, -R8, R7, 1 ;  /* 0x3f80000008047423 */ /* 0x005fc80000000107 */
[----:B------:R-:W-:Y:S02]  /*1e00*/  FFMA R4, R7, R4, R7 ;  /* 0x0000000407047223 */ /* 0x000fe40000000007 */
[----:B-1----:R-:W0:Y:S02]  /*1e10*/  FCHK P0, R5, R8 ;  /* 0x0000000805007302 */ /* 0x002e240000000000 */
[----:B------:R-:W-:-:S04]  /*1e20*/  FFMA R6, R4, R5, RZ ;  /* 0x0000000504067223 */ /* 0x000fc800000000ff */
[----:B------:R-:W-:-:S04]  /*1e30*/  FFMA R7, -R8, R6, R5 ;  /* 0x0000000608077223 */ /* 0x000fc80000000105 */
[----:B------:R-:W-:Y:S01]  /*1e40*/  FFMA R14, R4, R7, R6 ;  /* 0x00000007040e7223 */ /* 0x000fe20000000006 */
[----:B0-----:R-:W-:Y:S06]  /*1e50*/  @!P0 BRA `(.L_x_130) ;  /* 0x0000000000108947 */ /* 0x001fec0003800000 */
[----:B------:R-:W-:Y:S02]  /*1e60*/  MOV R6, R8 ;  /* 0x0000000800067202 */ /* 0x000fe40000000f00 */
[----:B------:R-:W-:-:S07]  /*1e70*/  MOV R8, 0x1e90 ;  /* 0x00001e9000087802 */ /* 0x000fce0000000f00 */
[----:B------:R-:W-:Y:S05]  /*1e80*/  CALL.REL.NOINC `($__internal_5_$__cuda_sm3x_div_rn_noftz_f32_slowpath) ;  /* 0x0000000c00d87944 */ /* 0x000fea0003c00000 */
[----:B------:R-:W-:-:S07]  /*1e90*/  MOV R14, R10 ;  /* 0x0000000a000e7202 */ /* 0x000fce0000000f00 */
.L_x_130:
[----:B------:R-:W0:Y:S01]  /*1ea0*/  F2F.F64.F32 R4, R14 ;  /* 0x0000000e00047310 */ /* 0x000e220000201800 */
[----:B------:R-:W-:Y:S01]  /*1eb0*/  UMOV UR4, 0x88e368f1 ;  /* 0x88e368f100047882 */ /* 0x000fe20000000000 */
[----:B------:R-:W-:Y:S01]  /*1ec0*/  UMOV UR5, 0x3ee4f8b5 ;  /* 0x3ee4f8b500057882 */ /* 0x000fe20000000000 */
[----:B------:R-:W-:Y:S01]  /*1ed0*/  HFMA2 R9, -RZ, RZ, 1.9609375, 0 ;  /* 0x3fd80000ff097431 */ /* 0x000fe200000001ff */
[----:B------:R-:W-:Y:S01]  /*1ee0*/  MOV R8, 0x0 ;  /* 0x0000000000087802 */ /* 0x000fe20000000f00 */
[----:B------:R-:W-:Y:S01]  /*1ef0*/  BSSY.RECONVERGENT B1, `(.L_x_131) ;  /* 0x0000014000017945 */ /* 0x000fe20003800200 */
[----:B0-----:R-:W-:-:S06]  /*1f00*/  DADD R10, R4, UR4 ;  /* 0x00000004040a7e29 */ /* 0x001fcc0008000000 */
[----:B------:R-:W0:Y:S04]  /*1f10*/  MUFU.RSQ64H R7, R11 ;  /* 0x0000000b00077308 */ /* 0x000e280000001c00 */
[----:B------:R-:W-:-:S05]  /*1f20*/  VIADD R6, R11, 0xfcb00000 ;  /* 0xfcb000000b067836 */ /* 0x000fca0000000000 */
[----:B------:R-:W-:Y:S01]  /*1f30*/  ISETP.GE.U32.AND P0, PT, R6, 0x7ca00000, PT ;  /* 0x7ca000000600780c */ /* 0x000fe20003f06070 */
[----:B0-----:R-:W-:-:S08]  /*1f40*/  DMUL R4, R6, R6 ;  /* 0x0000000606047228 */ /* 0x001fd00000000000 */
[----:B------:R-:W-:-:S08]  /*1f50*/  DFMA R4, R10, -R4, 1 ;  /* 0x3ff000000a04742b */ /* 0x000fd00000000804 */
[----:B------:R-:W-:Y:S02]  /*1f60*/  DFMA R8, R4, R8, 0.5 ;  /* 0x3fe000000408742b */ /* 0x000fe40000000008 */
[----:B------:R-:W-:-:S08]  /*1f70*/  DMUL R4, R6, R4 ;  /* 0x0000000406047228 */ /* 0x000fd00000000000 */
[----:B------:R-:W-:-:S08]  /*1f80*/  DFMA R12, R8, R4, R6 ;  /* 0x00000004080c722b */ /* 0x000fd00000000006 */
[----:B------:R-:W-:Y:S02]  /*1f90*/  DMUL R14, R10, R12 ;  /* 0x0000000c0a0e7228 */ /* 0x000fe40000000000 */
[----:B------:R-:W-:Y:S02]  /*1fa0*/  IADD3 R9, PT, PT, R13, -0x100000, RZ ;  /* 0xfff000000d097810 */ /* 0x000fe40007ffe0ff */
[----:B------:R-:W-:-:S04]  /*1fb0*/  MOV R8, R12 ;  /* 0x0000000c00087202 */ /* 0x000fc80000000f00 */
[----:B------:R-:W-:-:S08]  /*1fc0*/  DFMA R16, R14, -R14, R10 ;  /* 0x8000000e0e10722b */ /* 0x000fd0000000000a */
[----:B------:R-:W-:Y:S01]  /*1fd0*/  DFMA R4, R16, R8, R14 ;  /* 0x000000081004722b */ /* 0x000fe2000000000e */
[----:B------:R-:W-:Y:S10]  /*1fe0*/  @!P0 BRA `(.L_x_132) ;  /* 0x0000000000108947 */ /* 0x000ff40003800000 */
[----:B------:R-:W-:-:S07]  /*1ff0*/  MOV R4, 0x2010 ;  /* 0x0000201000047802 */ /* 0x000fce0000000f00 */
[----:B------:R-:W-:Y:S05]  /*2000*/  CALL.REL.NOINC `($__internal_4_$__cuda_sm20_dsqrt_rn_f64_mediumpath_v1) ;  /* 0x0000000800c87944 */ /* 0x000fea0003c00000 */
[----:B------:R-:W-:Y:S02]  /*2010*/  MOV R4, R6 ;  /* 0x0000000600047202 */ /* 0x000fe40000000f00 */
[----:B------:R-:W-:-:S07]  /*2020*/  MOV R5, R7 ;  /* 0x0000000700057202 */ /* 0x000fce0000000f00 */
.L_x_132:
[----:B------:R-:W-:Y:S05]  /*2030*/  BSYNC.RECONVERGENT B1 ;  /* 0x0000000000017941 */ /* 0x000fea0003800200 */
.L_x_131:
[----:B------:R-:W0:Y:S01]  /*2040*/  MUFU.RCP64H R7, R5 ;  /* 0x0000000500077308 */ /* 0x000e220000001800 */
[----:B------:R-:W-:Y:S01]  /*2050*/  IADD3 R6, PT, PT, R5, 0x300402, RZ ;  /* 0x0030040205067810 */ /* 0x000fe20007ffe0ff */
[----:B------:R-:W-:Y:S03]  /*2060*/  BSSY.RECONVERGENT B1, `(.L_x_133) ;  /* 0x000000e000017945 */ /* 0x000fe60003800200 */
[----:B------:R-:W-:Y:S02]  /*2070*/  FSETP.GEU.AND P0, PT, |R6|, 5.8789094863358348022e-39, PT ;  /* 0x004004020600780b */ /* 0x000fe40003f0e200 */
[----:B0-----:R-:W-:-:S08]  /*2080*/  DFMA R8, R6, -R4, 1 ;  /* 0x3ff000000608742b */ /* 0x001fd00000000804 */
[----:B------:R-:W-:-:S08]  /*2090*/  DFMA R8, R8, R8, R8 ;  /* 0x000000080808722b */ /* 0x000fd00000000008 */
[----:B------:R-:W-:-:S08]  /*20a0*/  DFMA R8, R6, R8, R6 ;  /* 0x000000080608722b */ /* 0x000fd00000000006 */
[----:B------:R-:W-:-:S08]  /*20b0*/  DFMA R10, R8, -R4, 1 ;  /* 0x3ff00000080a742b */ /* 0x000fd00000000804 */
[----:B------:R-:W-:Y:S01]  /*20c0*/  DFMA R8, R8, R10, R8 ;  /* 0x0000000a0808722b */ /* 0x000fe20000000008 */
[----:B------:R-:W-:Y:S10]  /*20d0*/  @P0 BRA `(.L_x_134) ;  /* 0x0000000000180947 */ /* 0x000ff40003800000 */
[----:B------:R-:W-:Y:S02]  /*20e0*/  LOP3.LUT R6, R5, 0x7fffffff, RZ, 0xc0, !PT ;  /* 0x7fffffff05067812 */ /* 0x000fe400078ec0ff */
[----:B------:R-:W-:Y:S02]  /*20f0*/  MOV R12, R4 ;  /* 0x00000004000c7202 */ /* 0x000fe40000000f00 */
[----:B------:R-:W-:Y:S01]  /*2100*/  MOV R13, R5 ;  /* 0x00000005000d7202 */ /* 0x000fe20000000f00 */
[----:B------:R-:W-:Y:S01]  /*2110*/  VIADD R5, R6, 0xfff00000 ;  /* 0xfff0000006057836 */ /* 0x000fe20000000000 */
[----:B------:R-:W-:-:S07]  /*2120*/  MOV R4, 0x2140 ;  /* 0x0000214000047802 */ /* 0x000fce0000000f00 */
[----:B------:R-:W-:Y:S05]  /*2130*/  CALL.REL.NOINC `($__internal_3_$__cuda_sm20_dblrcp_rn_slowpath_v3) ;  /* 0x0000000400d47944 */ /* 0x000fea0003c00000 */
.L_x_134:
[----:B------:R-:W-:Y:S05]  /*2140*/  BSYNC.RECONVERGENT B1 ;  /* 0x0000000000017941 */ /* 0x000fea0003800200 */
.L_x_133:
[----:B------:R-:W0:Y:S01]  /*2150*/  S2UR UR5, SR_CgaCtaId ;  /* 0x00000000000579c3 */ /* 0x000e220000008800 */
[----:B------:R-:W1:Y:S01]  /*2160*/  F2F.F32.F64 R8, R8 ;  /* 0x0000000800087310 */ /* 0x000e620000301000 */
[----:B------:R-:W-:Y:S02]  /*2170*/  UMOV UR4, 0x400 ;  /* 0x0000040000047882 */ /* 0x000fe40000000000 */
[----:B0-----:R-:W-:-:S09]  /*2180*/  ULEA UR4, UR5, UR4, 0x18 ;  /* 0x0000000405047291 */ /* 0x001fd2000f8ec0ff */
[----:B-1----:R3:W-:Y:S03]  /*2190*/  STS [UR4], R8 ;  /* 0x00000008ff007988 */ /* 0x0027e60008000804 */
.L_x_129:
[----:B------:R-:W-:Y:S05]  /*21a0*/  BSYNC.RECONVERGENT B0 ;  /* 0x0000000000007941 */ /* 0x000fea0003800200 */
.L_x_128:
[----:B------:R-:W4:Y:S01]  /*21b0*/  LDCU UR8, c[0x0][0x390] ;  /* 0x00007200ff0877ac */ /* 0x000f220008000800 */
[----:B------:R-:W-:Y:S01]  /*21c0*/  BAR.SYNC.DEFER_BLOCKING 0x0 ;  /* 0x0000000000007b1d */ /* 0x000fe20000010000 */
[----:B----4-:R-:W-:-:S13]  /*21d0*/  ISETP.GT.U32.AND P0, PT, R0, UR8, PT ;  /* 0x0000000800007c0c */ /* 0x010fda000bf04070 */
[----:B------:R-:W-:Y:S05]  /*21e0*/  @P0 EXIT ;  /* 0x000000000000094d */ /* 0x000fea0003800000 */
[----:B------:R-:W4:Y:S01]  /*21f0*/  S2UR UR5, SR_CgaCtaId ;  /* 0x00000000000579c3 */ /* 0x000f220000008800 */
[C---:B---3--:R-:W-:Y:S01]  /*2200*/  VIMNMX.U32 R8, PT, PT, R2.reuse, 0x1, !PT ;  /* 0x0000000102087848 */ /* 0x048fe20007fe0000 */
[----:B------:R-:W-:Y:S01]  /*2210*/  UMOV UR4, 0x400 ;  /* 0x0000040000047882 */ /* 0x000fe20000000000 */
[----:B------:R-:W-:Y:S02]  /*2220*/  ISETP.GE.U32.AND P0, PT, R2, 0x4, PT ;  /* 0x000000040200780c */ /* 0x000fe40003f06070 */
[----:B------:R-:W3:Y:S01]  /*2230*/  S2R R2, SR_CTAID.X ;  /* 0x0000000000027919 */ /* 0x000ee20000002500 */
[----:B0-2---:R-:W-:Y:S02]  /*2240*/  LOP3.LUT R4, R8, 0x3, RZ, 0xc0, !PT ;  /* 0x0000000308047812 */ /* 0x005fe400078ec0ff */
[----:B-1----:R-:W-:Y:S02]  /*2250*/  MOV R5, RZ ;  /* 0x000000ff00057202 */ /* 0x002fe40000000f00 */
[----:B------:R-:W-:Y:S01]  /*2260*/  ISETP.NE.AND P1, PT, R4, RZ, PT ;  /* 0x000000ff0400720c */ /* 0x000fe20003f25270 */
[----:B----4-:R-:W-:-:S09]  /*2270*/  ULEA UR4, UR5, UR4, 0x18 ;  /* 0x0000000405047291 */ /* 0x010fd2000f8ec0ff */
[----:B------:R-:W0:Y:S04]  /*2280*/  LDS R6, [UR4+0x80] ;  /* 0x00008004ff067984 */ /* 0x000e280008000800 */
[----:B------:R-:W1:Y:S01]  /*2290*/  LDS R7, [UR4] ;  /* 0x00000004ff077984 */ /* 0x000e620008000800 */
[----:B---3--:R-:W-:Y:S05]  /*22a0*/  @!P0 BRA `(.L_x_135) ;  /* 0x0000000400148947 */ /* 0x008fea0003800000 */
[----:B------:R-:W-:Y:S01]  /*22b0*/  IADD3 R11, PT, PT, R3, R0, RZ ;  /* 0x00000000030b7210 */ /* 0x000fe20007ffe0ff */
[--C-:B------:R-:W-:Y:S01]  /*22c0*/  IMAD R12, R2, UR8, R3.reuse ;  /* 0x00000008020c7c24 */ /* 0x100fe2000f8e0203 */
[----:B------:R-:W-:Y:S01]  /*22d0*/  LOP3.LUT R5, R8, 0xfffffffc, RZ, 0xc0, !PT ;  /* 0xfffffffc08057812 */ /* 0x000fe200078ec0ff */
[C---:B------:R-:W-:Y:S01]  /*22e0*/  IMAD R13, R0.reuse, 0x3, R3 ;  /* 0x00000003000d7824 */ /* 0x040fe200078e0203 */
[-C--:B------:R-:W-:Y:S01]  /*22f0*/  LEA R9, R0, R3.reuse, 0x1 ;  /* 0x0000000300097211 */ /* 0x080fe200078e08ff */
[----:B------:R-:W-:Y:S01]  /*2300*/  IMAD R17, R2, UR8, R11 ;  /* 0x0000000802117c24 */ /* 0x000fe2000f8e020b */
[----:B------:R-:W-:Y:S01]  /*2310*/  MOV R15, R3 ;  /* 0x00000003000f7202 */ /* 0x000fe20000000f00 */
[C---:B------:R-:W-:Y:S01]  /*2320*/  IMAD R10, R0.reuse, 0x3, R12 ;  /* 0x00000003000a7824 */ /* 0x040fe200078e020c */
[----:B------:R-:W-:Y:S02]  /*2330*/  LEA R8, R0, R12, 0x1 ;  /* 0x0000000c00087211 */ /* 0x000fe400078e08ff */
[----:B------:R-:W-:-:S07]  /*2340*/  IADD3 R14, PT, PT, -R5, RZ, RZ ;  /* 0x000000ff050e7210 */ /* 0x000fce0007ffe1ff */
.L_x_136:
[----:B--2---:R-:W2:Y:S08]  /*2350*/  LDC.64 R24, c[0x0][0x380] ;  /* 0x0000e000ff187b82 */ /* 0x004eb00000000a00 */
[----:B------:R-:W3:Y:S08]  /*2360*/  LDC.64 R18, c[0x0][0x398] ;  /* 0x0000e600ff127b82 */ /* 0x000ef00000000a00 */
[----:B------:R-:W4:Y:S01]  /*2370*/  LDC.64 R22, c[0x0][0x3a0] ;  /* 0x0000e800ff167b82 */ /* 0x000f220000000a00 */
[----:B--2---:R-:W-:-:S07]  /*2380*/  IMAD.WIDE.U32 R26, R12, 0x4, R24 ;  /* 0x000000040c1a7825 */ /* 0x004fce00078e0018 */
[----:B------:R-:W2:Y:S01]  /*2390*/  LDC.64 R20, c[0x0][0x388] ;  /* 0x0000e200ff147b82 */ /* 0x000ea20000000a00 */
[----:B------:R-:W0:Y:S01]  /*23a0*/  LDG.E R27, desc[UR6][R26.64] ;  /* 0x000000061a1b7981 */ /* 0x000e22000c1e1900 */
[----:B---3--:R-:W-:-:S06]  /*23b0*/  IMAD.WIDE.U32 R28, R15, 0x4, R18 ;  /* 0x000000040f1c7825 */ /* 0x008fcc00078e0012 */
[----:B------:R-:W3:Y:S01]  /*23c0*/  LDG.E R29, desc[UR6][R28.64] ;  /* 0x000000061c1d7981 */ /* 0x000ee2000c1e1900 */
[----:B----4-:R-:W-:-:S06]  /*23d0*/  IMAD.WIDE.U32 R30, R15, 0x4, R22 ;  /* 0x000000040f1e7825 */ /* 0x010fcc00078e0016 */
[----:B------:R-:W3:Y:S01]  /*23e0*/  LDG.E R31, desc[UR6][R30.64] ;  /* 0x000000061e1f7981 */ /* 0x000ee2000c1e1900 */
[----:B------:R-:W-:-:S04]  /*23f0*/  IMAD.WIDE.U32 R34, R17, 0x4, R24 ;  /* 0x0000000411227825 */ /* 0x000fc800078e0018 */
[----:B--2---:R-:W-:-:S04]  /*2400*/  IMAD.WIDE.U32 R36, R12, 0x4, R20 ;  /* 0x000000040c247825 */ /* 0x004fc800078e0014 */
[----:B0-----:R-:W-:-:S04]  /*2410*/  FADD R16, -R6, R27 ;  /* 0x0000001b06107221 */ /* 0x001fc80000000100 */
[----:B-1----:R-:W-:Y:S01]  /*2420*/  FMUL R16, R7, R16 ;  /* 0x0000001007107220 */ /* 0x002fe20000400000 */
[----:B------:R-:W-:-:S04]  /*2430*/  IMAD.WIDE.U32 R26, R11, 0x4, R18 ;  /* 0x000000040b1a7825 */ /* 0x000fc800078e0012 */
[----:B---3--:R-:W-:Y:S01]  /*2440*/  FFMA R16, R16, R29, R31 ;  /* 0x0000001d10107223 */ /* 0x008fe2000000001f */
[----:B------:R-:W-:-:S04]  /*2450*/  IMAD.WIDE.U32 R28, R11, 0x4, R22 ;  /* 0x000000040b1c7825 */ /* 0x000fc800078e0016 */
[----:B------:R0:W-:Y:S04]  /*2460*/  STG.E desc[UR6][R36.64], R16 ;  /* 0x0000001024007986 */ /* 0x0001e8000c101906 */
[----:B------:R-:W2:Y:S04]  /*2470*/  LDG.E R35, desc[UR6][R34.64] ;  /* 0x0000000622237981 */ /* 0x000ea8000c1e1900 */
[----:B------:R-:W3:Y:S04]  /*2480*/  LDG.E R27, desc[UR6][R26.64] ;  /* 0x000000061a1b7981 */ /* 0x000ee8000c1e1900 */
[----:B------:R-:W3:Y:S01]  /*2490*/  LDG.E R29, desc[UR6][R28.64] ;  /* 0x000000061c1d7981 */ /* 0x000ee2000c1e1900 */
[----:B0-----:R-:W-:-:S04]  /*24a0*/  IMAD.WIDE.U32 R36, R9, 0x4, R22 ;  /* 0x0000000409247825 */ /* 0x001fc800078e0016 */
[----:B--2---:R-:W-:-:S04]  /*24b0*/  FADD R30, -R6, R35 ;  /* 0x00000023061e7221 */ /* 0x004fc80000000100 */
[----:B------:R-:W-:Y:S01]  /*24c0*/  FMUL R32, R7, R30 ;  /* 0x0000001e07207220 */ /* 0x000fe20000400000 */
[----:B------:R-:W-:-:S04]  /*24d0*/  IMAD.WIDE.U32 R30, R17, 0x4, R20 ;  /* 0x00000004111e7825 */ /* 0x000fc800078e0014 */
[----:B---3--:R-:W-:Y:S01]  /*24e0*/  FFMA R29, R32, R27, R29 ;  /* 0x0000001b201d7223 */ /* 0x008fe2000000001d */
[----:B------:R-:W-:-:S04]  /*24f0*/  IMAD.WIDE.U32 R32, R8, 0x4, R24 ;  /* 0x0000000408207825 */ /* 0x000fc800078e0018 */
[----:B------:R0:W-:Y:S01]  /*2500*/  STG.E desc[UR6][R30.64], R29 ;  /* 0x0000001d1e007986 */ /* 0x0001e2000c101906 */
[----:B------:R-:W-:-:S03]  /*2510*/  IMAD.WIDE.U32 R34, R9, 0x4, R18 ;  /* 0x0000000409227825 */ /* 0x000fc600078e0012 */
[----:B------:R-:W2:Y:S04]  /*2520*/  LDG.E R33, desc[UR6][R32.64] ;  /* 0x0000000620217981 */ /* 0x000ea8000c1e1900 */
[----:B------:R-:W3:Y:S04]  /*2530*/  LDG.E R35, desc[UR6][R34.64] ;  /* 0x0000000622237981 */ /* 0x000ee8000c1e1900 */
[----:B------:R-:W3:Y:S01]  /*2540*/  LDG.E R37, desc[UR6][R36.64] ;  /* 0x0000000624257981 */ /* 0x000ee2000c1e1900 */
[----:B------:R-:W-:-:S04]  /*2550*/  IMAD.WIDE.U32 R26, R8, 0x4, R20 ;  /* 0x00000004081a7825 */ /* 0x000fc800078e0014 */
[----:B------:R-:W-:-:S04]  /*2560*/  IMAD.WIDE.U32 R24, R10, 0x4, R24 ;  /* 0x000000040a187825 */ /* 0x000fc800078e0018 */
[----:B------:R-:W-:-:S04]  /*2570*/  IMAD.WIDE.U32 R18, R13, 0x4, R18 ;  /* 0x000000040d127825 */ /* 0x000fc800078e0012 */
[----:B------:R-:W-:-:S04]  /*2580*/  IMAD.WIDE.U32 R22, R13, 0x4, R22 ;  /* 0x000000040d167825 */ /* 0x000fc800078e0016 */
[----:B--2---:R-:W-:-:S04]  /*2590*/  FADD R16, -R6, R33 ;  /* 0x0000002106107221 */ /* 0x004fc80000000100 */
[----:B------:R-:W-:-:S04]  /*25a0*/  FMUL R16, R7, R16 ;  /* 0x0000001007107220 */ /* 0x000fc80000400000 */
[----:B---3--:R-:W-:-:S05]  /*25b0*/  FFMA R16, R16, R35, R37 ;  /* 0x0000002310107223 */ /* 0x008fca0000000025 */
[----:B------:R2:W-:Y:S04]  /*25c0*/  STG.E desc[UR6][R26.64], R16 ;  /* 0x000000101a007986 */ /* 0x0005e8000c101906 */
[----:B------:R-:W3:Y:S04]  /*25d0*/  LDG.E R25, desc[UR6][R24.64] ;  /* 0x0000000618197981 */ /* 0x000ee8000c1e1900 */
[----:B------:R-:W0:Y:S04]  /*25e0*/  LDG.E R19, desc[UR6][R18.64] ;  /* 0x0000000612137981 */ /* 0x000e28000c1e1900 */
[----:B------:R-:W0:Y:S01]  /*25f0*/  LDG.E R23, desc[UR6][R22.64] ;  /* 0x0000000616177981 */ /* 0x000e22000c1e1900 */
[----:B------:R-:W-:Y:S01]  /*2600*/  IMAD.WIDE.U32 R20, R10, 0x4, R20 ;  /* 0x000000040a147825 */ /* 0x000fe200078e0014 */
[----:B------:R-:W-:-:S04]  /*2610*/  IADD3 R14, PT, PT, R14, 0x4, RZ ;  /* 0x000000040e0e7810 */ /* 0x000fc80007ffe0ff */
[----:B------:R-:W-:Y:S01]  /*2620*/  ISETP.NE.AND P0, PT, R14, RZ, PT ;  /* 0x000000ff0e00720c */ /* 0x000fe20003f05270 */
[C---:B------:R-:W-:Y:S01]  /*2630*/  IMAD R13, R0.reuse, 0x4, R13 ;  /* 0x00000004000d7824 */ /* 0x040fe200078e020d */
[C---:B------:R-:W-:Y:S02]  /*2640*/  LEA R11, R0.reuse, R11, 0x2 ;  /* 0x0000000b000b7211 */ /* 0x040fe400078e10ff */
[C---:B------:R-:W-:Y:S02]  /*2650*/  LEA R9, R0.reuse, R9, 0x2 ;  /* 0x0000000900097211 */ /* 0x040fe400078e10ff */
[C---:B------:R-:W-:Y:S02]  /*2660*/  LEA R15, R0.reuse, R15, 0x2 ;  /* 0x0000000f000f7211 */ /* 0x040fe400078e10ff */
[C---:B------:R-:W-:Y:S02]  /*2670*/  LEA R17, R0.reuse, R17, 0x2 ;  /* 0x0000001100117211 */ /* 0x040fe400078e10ff */
[----:B------:R-:W-:-:S02]  /*2680*/  LEA R8, R0, R8, 0x2 ;  /* 0x0000000800087211 */ /* 0x000fc400078e10ff */
[C---:B------:R-:W-:Y:S02]  /*2690*/  LEA R10, R0.reuse, R10, 0x2 ;  /* 0x0000000a000a7211 */ /* 0x040fe400078e10ff */
[----:B------:R-:W-:Y:S01]  /*26a0*/  LEA R12, R0, R12, 0x2 ;  /* 0x0000000c000c7211 */ /* 0x000fe200078e10ff */
[----:B---3--:R-:W-:-:S04]  /*26b0*/  FADD R28, -R6, R25 ;  /* 0x00000019061c7221 */ /* 0x008fc80000000100 */
[----:B------:R-:W-:-:S04]  /*26c0*/  FMUL R28, R7, R28 ;  /* 0x0000001c071c7220 */ /* 0x000fc80000400000 */
[----:B0-----:R-:W-:-:S05]  /*26d0*/  FFMA R29, R28, R19, R23 ;  /* 0x000000131c1d7223 */ /* 0x001fca0000000017 */
[----:B------:R2:W-:Y:S01]  /*26e0*/  STG.E desc[UR6][R20.64], R29 ;  /* 0x0000001d14007986 */ /* 0x0005e2000c101906 */
[----:B------:R-:W-:Y:S05]  /*26f0*/  @P0 BRA `(.L_x_136) ;  /* 0xfffffffc00140947 */ /* 0x000fea000383ffff */
.L_x_135:
[----:B------:R-:W-:Y:S05]  /*2700*/  @!P1 EXIT ;  /* 0x000000000000994d */ /* 0x000fea0003800000 */
[----:B------:R-:W3:Y:S01]  /*2710*/  LDC.64 R8, c[0x0][0x398] ;  /* 0x0000e600ff087b82 */ /* 0x000ee20000000a00 */
[----:B--2---:R-:W-:Y:S01]  /*2720*/  IMAD R21, R0, R5, R3 ;  /* 0x0000000500157224 */ /* 0x004fe200078e0203 */
[----:B------:R-:W-:-:S03]  /*2730*/  IADD3 R20, PT, PT, -R4, RZ, RZ ;  /* 0x000000ff04147210 */ /* 0x000fc60007ffe1ff */
[----:B------:R-:W-:-:S03]  /*2740*/  IMAD R23, R2, UR8, R21 ;  /* 0x0000000802177c24 */ /* 0x000fc6000f8e0215 */
[----:B------:R-:W2:Y:S08]  /*2750*/  LDC.64 R10, c[0x0][0x3a0] ;  /* 0x0000e800ff0a7b82 */ /* 0x000eb00000000a00 */
[----:B------:R-:W4:Y:S08]  /*2760*/  LDC.64 R12, c[0x0][0x380] ;  /* 0x0000e000ff0c7b82 */ /* 0x000f300000000a00 */
[----:B------:R-:W0:Y:S02]  /*2770*/  LDC.64 R14, c[0x0][0x388] ;  /* 0x0000e200ff0e7b82 */ /* 0x000e240000000a00 */
.L_x_137:
[----:B----4-:R-:W-:-:S04]  /*2780*/  IMAD.WIDE.U32 R2, R23, 0x4, R12 ;  /* 0x0000000417027825 */ /* 0x010fc800078e000c */
[C---:B---3--:R-:W-:Y:S02]  /*2790*/  IMAD.WIDE.U32 R4, R21.reuse, 0x4, R8 ;  /* 0x0000000415047825 */ /* 0x048fe400078e0008 */
[----:B0-----:R-:W0:Y:S02]  /*27a0*/  LDG.E R3, desc[UR6][R2.64] ;  /* 0x0000000602037981 */ /* 0x001e24000c1e1900 */
[----:B--2---:R-:W-:Y:S02]  /*27b0*/  IMAD.WIDE.U32 R16, R21, 0x4, R10 ;  /* 0x0000000415107825 */ /* 0x004fe400078e000a */
[----:B------:R-:W2:Y:S04]  /*27c0*/  LDG.E R5, desc[UR6][R4.64] ;  /* 0x0000000604057981 */ /* 0x000ea8000c1e1900 */
[----:B------:R-:W2:Y:S01]  /*27d0*/  LDG.E R17, desc[UR6][R16.64] ;  /* 0x0000000610117981 */ /* 0x000ea2000c1e1900 */
[----:B------:R-:W-:-:S02]  /*27e0*/  IADD3 R20, PT, PT, R20, 0x1, RZ ;  /* 0x0000000114147810 */ /* 0x000fc40007ffe0ff */
[----:B------:R-:W-:Y:S02]  /*27f0*/  IADD3 R21, PT, PT, R0, R21, RZ ;  /* 0x0000001500157210 */ /* 0x000fe40007ffe0ff */
[----:B------:R-:W-:Y:S01]  /*2800*/  ISETP.NE.AND P0, PT, R20, RZ, PT ;  /* 0x000000ff1400720c */ /* 0x000fe20003f05270 */
[----:B0-----:R-:W-:-:S04]  /*2810*/  FADD R18, -R6, R3 ;  /* 0x0000000306127221 */ /* 0x001fc80000000100 */
[----:B-1----:R-:W-:Y:S01]  /*2820*/  FMUL R22, R7, R18 ;  /* 0x0000001207167220 */ /* 0x002fe20000400000 */
[----:B------:R-:W-:Y:S01]  /*2830*/  IMAD.WIDE.U32 R18, R23, 0x4, R14 ;  /* 0x0000000417127825 */ /* 0x000fe200078e000e */
[----:B------:R-:W-:-:S03]  /*2840*/  IADD3 R23, PT, PT, R0, R23, RZ ;  /* 0x0000001700177210 */ /* 0x000fc60007ffe0ff */
[----:B--2---:R-:W-:-:S05]  /*2850*/  FFMA R25, R22, R5, R17 ;  /* 0x0000000516197223 */ /* 0x004fca0000000011 */
[----:B------:R0:W-:Y:S01]  /*2860*/  STG.E desc[UR6][R18.64], R25 ;  /* 0x0000001912007986 */ /* 0x0001e2000c101906 */
[----:B------:R-:W-:Y:S05]  /*2870*/  @P0 BRA `(.L_x_137) ;  /* 0xfffffffc00c00947 */ /* 0x000fea000383ffff */
[----:B------:R-:W-:Y:S05]  /*2880*/  EXIT ;  /* 0x000000000000794d */ /* 0x000fea0003800000 */
        .weak           $__internal_3_$__cuda_sm20_dblrcp_rn_slowpath_v3
        .type           $__internal_3_$__cuda_sm20_dblrcp_rn_slowpath_v3,@function
        .size           $__internal_3_$__cuda_sm20_dblrcp_rn_slowpath_v3,($__internal_4_$__cuda_sm20_dsqrt_rn_f64_mediumpath_v1 - $__internal_3_$__cuda_sm20_dblrcp_rn_slowpath_v3)
$__internal_3_$__cuda_sm20_dblrcp_rn_slowpath_v3:
[----:B------:R-:W-:Y:S01]  /*2890*/  DSETP.GTU.AND P0, PT, |R12|, +INF , PT ;  /* 0x7ff000000c00742a */ /* 0x000fe20003f0c200 */
[----:B------:R-:W-:-:S13]  /*28a0*/  BSSY.RECONVERGENT B2, `(.L_x_138) ;  /* 0x0000024000027945 */ /* 0x000fda0003800200 */
[----:B------:R-:W-:Y:S05]  /*28b0*/  @P0 BRA `(.L_x_139) ;  /* 0x0000000000800947 */ /* 0x000fea0003800000 */
[----:B------:R-:W-:-:S05]  /*28c0*/  LOP3.LUT R8, R13, 0x7fffffff, RZ, 0xc0, !PT ;  /* 0x7fffffff0d087812 */ /* 0x000fca00078ec0ff */
[----:B------:R-:W-:-:S05]  /*28d0*/  VIADD R6, R8, 0xffffffff ;  /* 0xffffffff08067836 */ /* 0x000fca0000000000 */
[----:B------:R-:W-:-:S13]  /*28e0*/  ISETP.GE.U32.AND P0, PT, R6, 0x7fefffff, PT ;  /* 0x7fefffff0600780c */ /* 0x000fda0003f06070 */
[----:B------:R-:W-:Y:S02]  /*28f0*/  @P0 LOP3.LUT R7, R13, 0x7ff00000, RZ, 0x3c, !PT ;  /* 0x7ff000000d070812 */ /* 0x000fe400078e3cff */
[----:B------:R-:W-:Y:S01]  /*2900*/  @P0 MOV R6, RZ ;  /* 0x000000ff00060202 */ /* 0x000fe20000000f00 */
[----:B------:R-:W-:Y:S06]  /*2910*/  @P0 BRA `(.L_x_140) ;  /* 0x0000000000700947 */ /* 0x000fec0003800000 */
[----:B------:R-:W-:-:S13]  /*2920*/  ISETP.GE.U32.AND P0, PT, R8, 0x1000001, PT ;  /* 0x010000010800780c */ /* 0x000fda0003f06070 */
[----:B------:R-:W-:Y:S05]  /*2930*/  @!P0 BRA `(.L_x_141) ;  /* 0x0000000000388947 */ /* 0x000fea0003800000 */
[----:B------:R-:W-:Y:S02]  /*2940*/  IADD3 R7, PT, PT, R13, -0x3fe00000, RZ ;  /* 0xc02000000d077810 */ /* 0x000fe40007ffe0ff */
[----:B------:R-:W-:Y:S02]  /*2950*/  MOV R6, R12 ;  /* 0x0000000c00067202 */ /* 0x000fe40000000f00 */
[----:B------:R-:W0:Y:S01]  /*2960*/  MUFU.RCP64H R9, R7 ;  /* 0x0000000700097308 */ /* 0x000e220000001800 */
[----:B------:R-:W-:-:S06]  /*2970*/  MOV R8, R5 ;  /* 0x0000000500087202 */ /* 0x000fcc0000000f00 */
[----:B0-----:R-:W-:-:S08]  /*2980*/  DFMA R10, -R6, R8, 1 ;  /* 0x3ff00000060a742b */ /* 0x001fd00000000108 */
[----:B------:R-:W-:-:S08]  /*2990*/  DFMA R10, R10, R10, R10 ;  /* 0x0000000a0a0a722b */ /* 0x000fd0000000000a */
[----:B------:R-:W-:-:S08]  /*29a0*/  DFMA R10, R8, R10, R8 ;  /* 0x0000000a080a722b */ /* 0x000fd00000000008 */
[----:B------:R-:W-:-:S08]  /*29b0*/  DFMA R8, -R6, R10, 1 ;  /* 0x3ff000000608742b */ /* 0x000fd0000000010a */
[----:B------:R-:W-:-:S08]  /*29c0*/  DFMA R8, R10, R8, R10 ;  /* 0x000000080a08722b */ /* 0x000fd0000000000a */
[----:B------:R-:W-:-:S08]  /*29d0*/  DMUL R8, R8, 2.2250738585072013831e-308 ;  /* 0x0010000008087828 */ /* 0x000fd00000000000 */
[----:B------:R-:W-:-:S08]  /*29e0*/  DFMA R10, -R12, R8, 1 ;  /* 0x3ff000000c0a742b */ /* 0x000fd00000000108 */
[----:B------:R-:W-:-:S08]  /*29f0*/  DFMA R10, R10, R10, R10 ;  /* 0x0000000a0a0a722b */ /* 0x000fd0000000000a */
[----:B------:R-:W-:Y:S01]  /*2a00*/  DFMA R6, R8, R10, R8 ;  /* 0x0000000a0806722b */ /* 0x000fe20000000008 */
[----:B------:R-:W-:Y:S10]  /*2a10*/  BRA `(.L_x_140) ;  /* 0x0000000000307947 */ /* 0x000ff40003800000 */
.L_x_141:
[----:B------:R-:W-:Y:S01]  /*2a20*/  DMUL R8, R12, 8.11296384146066816958e+31 ;  /* 0x469000000c087828 */ /* 0x000fe20000000000 */
[----:B------:R-:W-:-:S05]  /*2a30*/  MOV R6, R5 ;  /* 0x0000000500067202 */ /* 0x000fca0000000f00 */
[----:B------:R-:W0:Y:S02]  /*2a40*/  MUFU.RCP64H R7, R9 ;  /* 0x0000000900077308 */ /* 0x000e240000001800 */
[----:B0-----:R-:W-:-:S08]  /*2a50*/  DFMA R10, -R8, R6, 1 ;  /* 0x3ff00000080a742b */ /* 0x001fd00000000106 */
[----:B------:R-:W-:-:S08]  /*2a60*/  DFMA R10, R10, R10, R10 ;  /* 0x0000000a0a0a722b */ /* 0x000fd0000000000a */
[----:B------:R-:W-:-:S08]  /*2a70*/  DFMA R10, R6, R10, R6 ;  /* 0x0000000a060a722b */ /* 0x000fd00000000006 */
[----:B------:R-:W-:-:S08]  /*2a80*/  DFMA R6, -R8, R10, 1 ;  /* 0x3ff000000806742b */ /* 0x000fd0000000010a */
[----:B------:R-:W-:-:S08]  /*2a90*/  DFMA R6, R10, R6, R10 ;  /* 0x000000060a06722b */ /* 0x000fd0000000000a */
[----:B------:R-:W-:Y:S01]  /*2aa0*/  DMUL R6, R6, 8.11296384146066816958e+31 ;  /* 0x4690000006067828 */ /* 0x000fe20000000000 */
[----:B------:R-:W-:Y:S10]  /*2ab0*/  BRA `(.L_x_140) ;  /* 0x0000000000087947 */ /* 0x000ff40003800000 */
.L_x_139:
[----:B------:R-:W-:Y:S02]  /*2ac0*/  LOP3.LUT R7, R13, 0x80000, RZ, 0xfc, !PT ;  /* 0x000800000d077812 */ /* 0x000fe400078efcff */
[----:B------:R-:W-:-:S07]  /*2ad0*/  MOV R6, R12 ;  /* 0x0000000c00067202 */ /* 0x000fce0000000f00 */
.L_x_140:
[----:B------:R-:W-:Y:S05]  /*2ae0*/  BSYNC.RECONVERGENT B2 ;  /* 0x0000000000027941 */ /* 0x000fea0003800200 */
.L_x_138:
[----:B------:R-:W-:Y:S01]  /*2af0*/  HFMA2 R5, -RZ, RZ, 0, 0 ;  /* 0x00000000ff057431 */ /* 0x000fe200000001ff */
[----:B------:R-:W-:Y:S02]  /*2b00*/  MOV R8, R6 ;  /* 0x0000000600087202 */ /* 0x000fe40000000f00 */
[----:B------:R-:W-:Y:S01]  /*2b10*/  MOV R9, R7 ;  /* 0x0000000700097202 */ /* 0x000fe20000000f00 */
[----:B------:R-:W-:Y:S06]  /*2b20*/  RET.REL.NODEC R4 `(_Z9layernormPfS_iS_S_) ;  /* 0xffffffd404347950 */ /* 0x000fec0003c3ffff */
        .weak           $__internal_4_$__cuda_sm20_dsqrt_rn_f64_mediumpath_v1
        .type           $__internal_4_$__cuda_sm20_dsqrt_rn_f64_mediumpath_v1,@function
        .size           $__internal_4_$__cuda_sm20_dsqrt_rn_f64_mediumpath_v1,($__internal_5_$__cuda_sm3x_div_rn_noftz_f32_slowpath - $__internal_4_$__cuda_sm20_dsqrt_rn_f64_mediumpath_v1)
$__internal_4_$__cuda_sm20_dsqrt_rn_f64_mediumpath_v1:
[----:B------:R-:W-:Y:S01]  /*2b30*/  ISETP.GE.U32.AND P0, PT, R6, -0x3400000, PT ;  /* 0xfcc000000600780c */ /* 0x000fe20003f06070 */
[----:B------:R-:W-:Y:S01]  /*2b40*/  BSSY.RECONVERGENT B2, `(.L_x_142) ;  /* 0x0000028000027945 */ /* 0x000fe20003800200 */
[----:B------:R-:W-:Y:S01]  /*2b50*/  IMAD.MOV.U32 R13, RZ, RZ, R9 ;  /* 0x000000ffff0d7224 */ /* 0x000fe200078e0009 */
[----:B------:R-:W-:Y:S02]  /*2b60*/  MOV R8, R10 ;  /* 0x0000000a00087202 */ /* 0x000fe40000000f00 */
[----:B------:R-:W-:Y:S02]  /*2b70*/  MOV R9, R11 ;  /* 0x0000000b00097202 */ /* 0x000fe40000000f00 */
[----:B------:R-:W-:Y:S02]  /*2b80*/  MOV R6, R16 ;  /* 0x0000001000067202 */ /* 0x000fe40000000f00 */
[----:B------:R-:W-:-:S04]  /*2b90*/  MOV R7, R17 ;  /* 0x0000001100077202 */ /* 0x000fc80000000f00 */
[----:B------:R-:W-:Y:S05]  /*2ba0*/  @!P0 BRA `(.L_x_143) ;  /* 0x0000000000208947 */ /* 0x000fea0003800000 */
[----:B------:R-:W-:-:S10]  /*2bb0*/  DFMA.RM R6, R6, R12, R14 ;  /* 0x0000000c0606722b */ /* 0x000fd4000000400e */
[----:B------:R-:W-:-:S04]  /*2bc0*/  IADD3 R10, P0, PT, R6, 0x1, RZ ;  /* 0x00000001060a7810 */ /* 0x000fc80007f1e0ff */
[----:B------:R-:W-:-:S06]  /*2bd0*/  IADD3.X R11, PT, PT, RZ, R7, RZ, P0, !PT ;  /* 0x00000007ff0b7210 */ /* 0x000fcc00007fe4ff */
[----:B------:R-:W-:-:S08]  /*2be0*/  DFMA.RP R8, -R6, R10, R8 ;  /* 0x0000000a0608722b */ /* 0x000fd00000008108 */
[----:B------:R-:W-:-:S06]  /*2bf0*/  DSETP.GT.AND P0, PT, R8, RZ, PT ;  /* 0x000000ff0800722a */ /* 0x000fcc0003f04000 */
[----:B------:R-:W-:Y:S02]  /*2c00*/  FSEL R6, R10, R6, P0 ;  /* 0x000000060a067208 */ /* 0x000fe40000000000 */
[----:B------:R-:W-:Y:S01]  /*2c10*/  FSEL R7, R11, R7, P0 ;  /* 0x000000070b077208 */ /* 0x000fe20000000000 */
[----:B------:R-:W-:Y:S06]  /*2c20*/  BRA `(.L_x_144) ;  /* 0x0000000000647947 */ /* 0x000fec0003800000 */
.L_x_143:
[----:B------:R-:W-:-:S14]  /*2c30*/  DSETP.NE.AND P0, PT, R8, RZ, PT ;  /* 0x000000ff0800722a */ /* 0x000fdc0003f05000 */
[----:B------:R-:W-:Y:S05]  /*2c40*/  @!P0 BRA `(.L_x_145) ;  /* 0x0000000000588947 */ /* 0x000fea0003800000 */
[----:B------:R-:W-:-:S13]  /*2c50*/  ISETP.GE.AND P0, PT, R9, RZ, PT ;  /* 0x000000ff0900720c */ /* 0x000fda0003f06270 */
[----:B------:R-:W-:Y:S02]  /*2c60*/  @!P0 MOV R6, 0x0 ;  /* 0x0000000000068802 */ /* 0x000fe40000000f00 */
[----:B------:R-:W-:Y:S01]  /*2c70*/  @!P0 MOV R7, 0xfff80000 ;  /* 0xfff8000000078802 */ /* 0x000fe20000000f00 */
[----:B------:R-:W-:Y:S06]  /*2c80*/  @!P0 BRA `(.L_x_144) ;  /* 0x00000000004c8947 */ /* 0x000fec0003800000 */
[----:B------:R-:W-:-:S13]  /*2c90*/  ISETP.GT.AND P0, PT, R9, 0x7fefffff, PT ;  /* 0x7fefffff0900780c */ /* 0x000fda0003f04270 */
[----:B------:R-:W-:Y:S05]  /*2ca0*/  @P0 BRA `(.L_x_145) ;  /* 0x0000000000400947 */ /* 0x000fea0003800000 */
[----:B------:R-:W-:Y:S01]  /*2cb0*/  DMUL R6, R8, 8.11296384146066816958e+31 ;  /* 0x4690000008067828 */ /* 0x000fe20000000000 */
[----:B------:R-:W-:Y:S01]  /*2cc0*/  MOV R12, 0x0 ;  /* 0x00000000000c7802 */ /* 0x000fe20000000f00 */
[----:B------:R-:W-:Y:S01]  /*2cd0*/  IMAD.MOV.U32 R13, RZ, RZ, 0x3fd80000 ;  /* 0x3fd80000ff0d7424 */ /* 0x000fe200078e00ff */
[----:B------:R-:W-:-:S03]  /*2ce0*/  MOV R8, RZ ;  /* 0x000000ff00087202 */ /* 0x000fc60000000f00 */
[----:B------:R-:W0:Y:S03]  /*2cf0*/  MUFU.RSQ64H R9, R7 ;  /* 0x0000000700097308 */ /* 0x000e260000001c00 */
[----:B0-----:R-:W-:-:S08]  /*2d00*/  DMUL R10, R8, R8 ;  /* 0x00000008080a7228 */ /* 0x001fd00000000000 */
[----:B------:R-:W-:-:S08]  /*2d10*/  DFMA R10, R6, -R10, 1 ;  /* 0x3ff00000060a742b */ /* 0x000fd0000000080a */
[----:B------:R-:W-:Y:S02]  /*2d20*/  DFMA R12, R10, R12, 0.5 ;  /* 0x3fe000000a0c742b */ /* 0x000fe4000000000c */
[----:B------:R-:W-:-:S08]  /*2d30*/  DMUL R10, R8, R10 ;  /* 0x0000000a080a7228 */ /* 0x000fd00000000000 */
[----:B------:R-:W-:-:S08]  /*2d40*/  DFMA R10, R12, R10, R8 ;  /* 0x0000000a0c0a722b */ /* 0x000fd00000000008 */
[----:B------:R-:W-:Y:S02]  /*2d50*/  DMUL R8, R6, R10 ;  /* 0x0000000a06087228 */ /* 0x000fe40000000000 */
[----:B------:R-:W-:-:S06]  /*2d60*/  IADD3 R11, PT, PT, R11, -0x100000, RZ ;  /* 0xfff000000b0b7810 */ /* 0x000fcc0007ffe0ff */
[----:B------:R-:W-:-:S08]  /*2d70*/  DFMA R12, R8, -R8, R6 ;  /* 0x80000008080c722b */ /* 0x000fd00000000006 */
[----:B------:R-:W-:-:S10]  /*2d80*/  DFMA R6, R10, R12, R8 ;  /* 0x0000000c0a06722b */ /* 0x000fd40000000008 */
[----:B------:R-:W-:Y:S01]  /*2d90*/  IADD3 R7, PT, PT, R7, -0x3500000, RZ ;  /* 0xfcb0000007077810 */ /* 0x000fe20007ffe0ff */
[----:B------:R-:W-:Y:S06]  /*2da0*/  BRA `(.L_x_144) ;  /* 0x0000000000047947 */ /* 0x000fec0003800000 */
.L_x_145:
[----:B------:R-:W-:-:S11]  /*2db0*/  DADD R6, R8, R8 ;  /* 0x0000000008067229 */ /* 0x000fd60000000008 */
.L_x_144:
[----:B------:R-:W-:Y:S05]  /*2dc0*/  BSYNC.RECONVERGENT B2 ;  /* 0x0000000000027941 */ /* 0x000fea0003800200 */
.L_x_142:
[----:B------:R-:W-:-:S04]  /*2dd0*/  MOV R5, 0x0 ;  /* 0x0000000000057802 */ /* 0x000fc80000000f00 */
[----:B------:R-:W-:Y:S05]  /*2de0*/  RET.REL.NODEC R4 `(_Z9layernormPfS_iS_S_) ;  /* 0xffffffd004847950 */ /* 0x000fea0003c3ffff */
        .weak           $__internal_5_$__cuda_sm3x_div_rn_noftz_f32_slowpath
        .type           $__internal_5_$__cuda_sm3x_div_rn_noftz_f32_slowpath,@function
        .size           $__internal_5_$__cuda_sm3x_div_rn_noftz_f32_slowpath,(.L_x_194 - $__internal_5_$__cuda_sm3x_div_rn_noftz_f32_slowpath)
$__internal_5_$__cuda_sm3x_div_rn_noftz_f32_slowpath:
        /* <DEDUP_REMOVED lines=34> */
.L_x_147:
[----:B------:R-:W-:Y:S01]  /*3010*/  LEA R9, R13, 0xc0800000, 0x17 ;  /* 0xc08000000d097811 */ /* 0x000fe200078eb8ff */
[----:B------:R-:W-:Y:S04]  /*3020*/  BSSY.RECONVERGENT B2, `(.L_x_152) ;  /* 0x0000036000027945 */ /* 0x000fe80003800200 */
[----:B------:R-:W-:Y:S01]  /*3030*/  IMAD.IADD R9, R6, 0x1, -R9 ;  /* 0x0000000106097824 */ /* 0x000fe200078e0a09 */
[----:B------:R-:W-:-:S03]  /*3040*/  IADD3 R6, PT, PT, R11, -0x7f, RZ ;  /* 0xffffff810b067810 */ /* 0x000fc60007ffe0ff */
[----:B------:R-:W0:Y:S01]  /*3050*/  MUFU.RCP R10, R9 ;  /* 0x00000009000a7308 */ /* 0x000e220000001000 */
[----:B------:R-:W-:Y:S01]  /*3060*/  FADD.FTZ R12, -R9, -RZ ;  /* 0x800000ff090c7221 */ /* 0x000fe20000010100 */
[C---:B------:R-:W-:Y:S01]  /*3070*/  IMAD R5, R6.reuse, -0x800000, R5 ;  /* 0xff80000006057824 */ /* 0x040fe200078e0205 */
[----:B------:R-:W-:-:S04]  /*3080*/  IADD3 R6, PT, PT, R6, 0x7f, -R13 ;  /* 0x0000007f06067810 */ /* 0x000fc80007ffe80d */
[----:B------:R-:W-:Y:S01]  /*3090*/  IADD3 R6, PT, PT, R6, R7, RZ ;  /* 0x0000000706067210 */ /* 0x000fe20007ffe0ff */
[----:B0-----:R-:W-:-:S04]  /*30a0*/  FFMA R11, R10, R12, 1 ;  /* 0x3f8000000a0b7423 */ /* 0x001fc8000000000c */
[----:B------:R-:W-:-:S04]  /*30b0*/  FFMA R15, R10, R11, R10 ;  /* 0x0000000b0a0f7223 */ /* 0x000fc8000000000a */
[----:B------:R-:W-:-:S04]  /*30c0*/  FFMA R10, R5, R15, RZ ;  /* 0x0000000f050a7223 */ /* 0x000fc800000000ff */
[----:B------:R-:W-:-:S04]  /*30d0*/  FFMA R11, R12, R10, R5 ;  /* 0x0000000a0c0b7223 */ /* 0x000fc80000000005 */
[----:B------:R-:W-:-:S04]  /*30e0*/  FFMA R14, R15, R11, R10 ;  /* 0x0000000b0f0e7223 */ /* 0x000fc8000000000a */
[----:B------:R-:W-:-:S04]  /*30f0*/  FFMA R11, R12, R14, R5 ;  /* 0x0000000e0c0b7223 */ /* 0x000fc80000000005 */
        /* <DEDUP_REMOVED lines=14> */
[-CC-:B------:R-:W-:Y:S01]  /*31e0*/  FFMA.RZ R5, R15, R11.reuse, R14.reuse ;  /* 0x0000000b0f057223 */ /* 0x180fe2000000c00e */
[----:B------:R-:W-:Y:S01]  /*31f0*/  IADD3 R12, PT, PT, R9, 0x20, RZ ;  /* 0x00000020090c7810 */ /* 0x000fe20007ffe0ff */
[-CC-:B------:R-:W-:Y:S01]  /*3200*/  FFMA.RM R6, R15, R11.reuse, R14.reuse ;  /* 0x0000000b0f067223 */ /* 0x180fe2000000400e */
        /* <DEDUP_REMOVED lines=19> */
.L_x_154:
[----:B------:R-:W-:-:S04]  /*3340*/  LOP3.LUT R10, R10, 0x80000000, RZ, 0xc0, !PT ;  /* 0x800000000a0a7812 */ /* 0x000fc800078ec0ff */
[----:B------:R-:W-:Y:S01]  /*3350*/  LOP3.LUT R10, R10, 0x7f800000, RZ, 0xfc, !PT ;  /* 0x7f8000000a0a7812 */ /* 0x000fe200078efcff */
[----:B------:R-:W-:Y:S06]  /*3360*/  BRA `(.L_x_155) ;  /* 0x0000000000047947 */ /* 0x000fec0003800000 */
.L_x_153:
[----:B------:R-:W-:-:S07]  /*3370*/  LEA R10, R6, R10, 0x17 ;  /* 0x0000000a060a7211 */ /* 0x000fce00078eb8ff */
.L_x_155:
[----:B------:R-:W-:Y:S05]  /*3380*/  BSYNC.RECONVERGENT B2 ;  /* 0x0000000000027941 */ /* 0x000fea0003800200 */
.L_x_152:
[----:B------:R-:W-:Y:S05]  /*3390*/  BRA `(.L_x_156) ;  /* 0x0000000000207947 */ /* 0x000fea0003800000 */
.L_x_151:
[----:B------:R-:W-:-:S04]  /*33a0*/  LOP3.LUT R5, R6, 0x80000000, R5, 0x48, !PT ;  /* 0x8000000006057812 */ /* 0x000fc800078e4805 */
[----:B------:R-:W-:Y:S01]  /*33b0*/  LOP3.LUT R10, R5, 0x7f800000, RZ, 0xfc, !PT ;  /* 0x7f800000050a7812 */ /* 0x000fe200078efcff */
[----:B------:R-:W-:Y:S06]  /*33c0*/  BRA `(.L_x_156) ;  /* 0x0000000000147947 */ /* 0x000fec0003800000 */
.L_x_150:
[----:B------:R-:W-:Y:S01]  /*33d0*/  LOP3.LUT R10, R6, 0x80000000, R5, 0x48, !PT ;  /* 0x80000000060a7812 */ /* 0x000fe200078e4805 */
[----:B------:R-:W-:Y:S06]  /*33e0*/  BRA `(.L_x_156) ;  /* 0x00000000000c7947 */ /* 0x000fec0003800000 */
.L_x_149:
[----:B------:R-:W0:Y:S01]  /*33f0*/  MUFU.RSQ R10, -QNAN ;  /* 0xffc00000000a7908 */ /* 0x000e220000001400 */
[----:B------:R-:W-:Y:S05]  /*3400*/  BRA `(.L_x_156) ;  /* 0x0000000000047947 */ /* 0x000fea0003800000 */
.L_x_148:
[----:B------:R-:W-:-:S07]  /*3410*/  FADD.FTZ R10, R5, R6 ;  /* 0x00000006050a7221 */ /* 0x000fce0000010000 */
.L_x_156:
[----:B------:R-:W-:Y:S05]  /*3420*/  BSYNC.RECONVERGENT B1 ;  /* 0x0000000000017941 */ /* 0x000fea0003800200 */
.L_x_146:
[----:B------:R-:W-:-:S04]  /*3430*/  HFMA2 R9, -RZ, RZ, 0, 0 ;  /* 0x00000000ff097431 */ /* 0x000fc800000001ff */
[----:B0-----:R-:W-:Y:S05]  /*3440*/  RET.REL.NODEC R8 `(_Z9layernormPfS_iS_S_) ;  /* 0xffffffc808ec7950 */ /* 0x001fea0003c3ffff */
.L_x_157:
        /* <DEDUP_REMOVED lines=11> */
.L_x_194:


//--------------------- .text._Z11softmax_maxPfm  --------------------------
	.section	.text._Z11softmax_maxPfm,"ax",@progbits
	.align	128
        .global         _Z11softmax_maxPfm
        .type           _Z11softmax_maxPfm,@function
        .size           _Z11softmax_maxPfm,(.L_x_195 - _Z11softmax_maxPfm)
        .other          _Z11softmax_maxPfm,@"STO_CUDA_ENTRY STV_DEFAULT"
_Z11softmax_maxPfm:
.text._Z11softmax_maxPfm:
[----:B------:R-:W-:Y:S01]  /*0000*/  LDC R1, c[0x0][0x37c] ;  /* 0x0000df00ff017b82 */ /* 0x000fe20000000800 */
[----:B------:R-:W0:Y:S07]  /*0010*/  S2R R9, SR_CTAID.X ;  /* 0x0000000000097919 */ /* 0x000e2e0000002500 */
[----:B------:R-:W1:Y:S01]  /*0020*/  LDC.64 R6, c[0x0][0x388] ;  /* 0x0000e200ff067b82 */ /* 0x000e620000000a00 */
[----:B------:R-:W-:Y:S01]  /*0030*/  UMOV UR4, 0x400 ;  /* 0x0000040000047882 */ /* 0x000fe20000000000 */
[----:B------:R-:W2:Y:S01]  /*0040*/  LDCU.64 UR8, c[0x0][0x358] ;  /* 0x00006b00ff0877ac */ /* 0x000ea20008000a00 */
[----:B------:R-:W3:Y:S01]  /*0050*/  S2R R3, SR_TID.X ;  /* 0x0000000000037919 */ /* 0x000ee20000002100 */
[----:B------:R-:W-:Y:S04]  /*0060*/  BSSY.RECONVERGENT B0, `(.L_x_158) ;  /* 0x0000020000007945 */ /* 0x000fe80003800200 */
[----:B------:R-:W4:Y:S01]  /*0070*/  S2UR UR5, SR_CgaCtaId ;  /* 0x00000000000579c3 */ /* 0x000f220000008800 */
[----:B-1----:R-:W-:-:S04]  /*0080*/  IMAD R4, R7, R6, RZ ;  /* 0x0000000607047224 */ /* 0x002fc800078e02ff */
[C---:B------:R-:W-:Y:S02]  /*0090*/  IMAD R7, R6.reuse, R7, R4 ;  /* 0x0000000706077224 */ /* 0x040fe400078e0204 */
[----:B------:R-:W-:Y:S01]  /*00a0*/  IMAD.WIDE.U32 R4, R6, R6, RZ ;  /* 0x0000000606047225 */ /* 0x000fe200078e00ff */
[----:B----4-:R-:W-:-:S03]  /*00b0*/  ULEA UR4, UR5, UR4, 0x18 ;  /* 0x0000000405047291 */ /* 0x010fc6000f8ec0ff */
[CC--:B0-----:R-:W-:Y:S02]  /*00c0*/  IMAD R2, R9.reuse, R6.reuse, R6 ;  /* 0x0000000609027224 */ /* 0x0c1fe400078e0206 */
[----:B---3--:R-:W-:Y:S01]  /*00d0*/  IMAD R9, R9, R6, R3 ;  /* 0x0000000609097224 */ /* 0x008fe200078e0203 */
[----:B------:R-:W-:-:S04]  /*00e0*/  LEA R0, R3, UR4, 0x2 ;  /* 0x0000000403007c11 */ /* 0x000fc8000f8e10ff */
[----:B------:R-:W-:Y:S01]  /*00f0*/  ISETP.GE.AND P0, PT, R9, R2, PT ;  /* 0x000000020900720c */ /* 0x000fe20003f06270 */
[----:B------:R0:W-:Y:S04]  /*0100*/  STS [R0], RZ ;  /* 0x000000ff00007388 */ /* 0x0001e80000000800 */
[----:B------:R-:W-:Y:S01]  /*0110*/  STS [UR4+0x80], RZ ;  /* 0x000080ffff007988 */ /* 0x000fe20008000804 */
[----:B------:R-:W1:Y:S07]  /*0120*/  LDCU.64 UR4, c[0x0][0x380] ;  /* 0x00007000ff0477ac */ /* 0x000e6e0008000a00 */
[----:B0-2---:R-:W-:Y:S05]  /*0130*/  @P0 BRA `(.L_x_159) ;  /* 0x0000000000480947 */ /* 0x005fea0003800000 */
[----:B------:R-:W0:Y:S01]  /*0140*/  LDC R8, c[0x0][0x360] ;  /* 0x0000d800ff087b82 */ /* 0x000e220000000800 */
[----:B------:R-:W-:Y:S02]  /*0150*/  IMAD.IADD R10, R5, 0x1, R7 ;  /* 0x00000001050a7824 */ /* 0x000fe400078e0207 */
[----:B------:R-:W-:Y:S02]  /*0160*/  IMAD.MOV.U32 R11, RZ, RZ, RZ ;  /* 0x000000ffff0b7224 */ /* 0x000fe400078e00ff */
[----:B------:R-:W-:-:S07]  /*0170*/  IMAD.MOV.U32 R13, RZ, RZ, R9 ;  /* 0x000000ffff0d7224 */ /* 0x000fce00078e0009 */
.L_x_162:
[----:B------:R-:W-:Y:S01]  /*0180*/  ISETP.GT.U32.AND P0, PT, R4, R13, PT ;  /* 0x0000000d0400720c */ /* 0x000fe20003f04070 */
[----:B------:R-:W-:Y:S01]  /*0190*/  BSSY.RECONVERGENT B1, `(.L_x_160) ;  /* 0x0000009000017945 */ /* 0x000fe20003800200 */
[----:B------:R-:W-:-:S04]  /*01a0*/  SHF.R.S32.HI R7, RZ, 0x1f, R13 ;  /* 0x0000001fff077819 */ /* 0x000fc8000001140d */
[----:B------:R-:W-:-:S13]  /*01b0*/  ISETP.GT.U32.AND.EX P0, PT, R10, R7, PT, P0 ;  /* 0x000000070a00720c */ /* 0x000fda0003f04100 */
[----:B--2---:R-:W-:Y:S05]  /*01c0*/  @!P0 BRA `(.L_x_161) ;  /* 0x0000000000148947 */ /* 0x004fea0003800000 */
[----:B-1----:R-:W-:-:S04]  /*01d0*/  LEA R6, P0, R13, UR4, 0x2 ;  /* 0x000000040d067c11 */ /* 0x002fc8000f8010ff */
[----:B------:R-:W-:-:S05]  /*01e0*/  LEA.HI.X R7, R13, UR5, R7, 0x2, P0 ;  /* 0x000000050d077c11 */ /* 0x000fca00080f1407 */
[----:B------:R-:W2:Y:S02]  /*01f0*/  LDG.E R6, desc[UR8][R6.64] ;  /* 0x0000000806067981 */ /* 0x000ea4000c1e1900 */
[----:B--2---:R-:W-:-:S05]  /*0200*/  FMNMX R11, R11, R6, !PT ;  /* 0x000000060b0b7209 */ /* 0x004fca0007800000 */
[----:B------:R2:W-:Y:S02]  /*0210*/  STS [R0], R11 ;  /* 0x0000000b00007388 */ /* 0x0005e40000000800 */
.L_x_161:
[----:B-1----:R-:W-:Y:S05]  /*0220*/  BSYNC.RECONVERGENT B1 ;  /* 0x0000000000017941 */ /* 0x002fea0003800200 */
.L_x_160:
[----:B0-----:R-:W-:-:S05]  /*0230*/  IMAD.IADD R13, R8, 0x1, R13 ;  /* 0x00000001080d7824 */ /* 0x001fca00078e020d */
[----:B------:R-:W-:-:S13]  /*0240*/  ISETP.GE.AND P0, PT, R13, R2, PT ;  /* 0x000000020d00720c */ /* 0x000fda0003f06270 */
[----:B------:R-:W-:Y:S05]  /*0250*/  @!P0 BRA `(.L_x_162) ;  /* 0xfffffffc00c88947 */ /* 0x000fea000383ffff */
.L_x_159:
[----:B-1----:R-:W-:Y:S05]  /*0260*/  BSYNC.RECONVERGENT B0 ;  /* 0x0000000000007941 */ /* 0x002fea0003800200 */
.L_x_158:
[----:B------:R-:W-:Y:S01]  /*0270*/  ISETP.NE.AND P0, PT, R3, RZ, PT ;  /* 0x000000ff0300720c */ /* 0x000fe20003f05270 */
[----:B------:R-:W0:-:S12]  /*0280*/  LDC R8, c[0x0][0x360] ;  /* 0x0000d800ff087b82 */ /* 0x000e180000000800 */
[----:B------:R-:W2:Y:S01]  /*0290*/  @!P0 S2R R5, SR_CgaCtaId ;  /* 0x0000000000058919 */ /* 0x000ea20000008800 */
[----:B------:R-:W-:Y:S02]  /*02a0*/  @!P0 MOV R4, 0x400 ;  /* 0x0000040000048802 */ /* 0x000fe40000000f00 */
[----:B0-----:R-:W-:Y:S02]  /*02b0*/  ISETP.GE.U32.AND P1, PT, R8, 0x2, PT ;  /* 0x000000020800780c */ /* 0x001fe40003f26070 */
[----:B--2---:R-:W-:-:S11]  /*02c0*/  @!P0 LEA R11, R5, R4, 0x18 ;  /* 0x00000004050b8211 */ /* 0x004fd600078ec0ff */
[----:B------:R-:W-:Y:S05]  /*02d0*/  @!P1 BRA `(.L_x_163) ;  /* 0x0000000000309947 */ /* 0x000fea0003800000 */
[----:B------:R-:W-:-:S07]  /*02e0*/  IMAD.MOV.U32 R4, RZ, RZ, R8 ;  /* 0x000000ffff047224 */ /* 0x000fce00078e0008 */
.L_x_164:
[----:B------:R-:W-:Y:S01]  /*02f0*/  BAR.SYNC.DEFER_BLOCKING 0x0 ;  /* 0x0000000000007b1d */ /* 0x000fe20000010000 */
[----:B------:R-:W-:-:S04]  /*0300*/  SHF.R.U32.HI R7, RZ, 0x1, R4 ;  /* 0x00000001ff077819 */ /* 0x000fc80000011604 */
[----:B------:R-:W-:-:S13]  /*0310*/  ISETP.GE.U32.AND P1, PT, R3, R7, PT ;  /* 0x000000070300720c */ /* 0x000fda0003f26070 */
[----:B------:R-:W-:Y:S01]  /*0320*/  @!P1 IMAD R6, R7, 0x4, R0 ;  /* 0x0000000407069824 */ /* 0x000fe200078e0200 */
[----:B------:R-:W-:Y:S05]  /*0330*/  @!P1 LDS R5, [R0] ;  /* 0x0000000000059984 */ /* 0x000fea0000000800 */
[----:B------:R-:W0:Y:S02]  /*0340*/  @!P1 LDS R6, [R6] ;  /* 0x0000000006069984 */ /* 0x000e240000000800 */
[----:B0-----:R-:W-:-:S05]  /*0350*/  @!P1 FMNMX R5, R5, R6, !PT ;  /* 0x0000000605059209 */ /* 0x001fca0007800000 */
[----:B------:R0:W-:Y:S01]  /*0360*/  @!P1 STS [R0], R5 ;  /* 0x0000000500009388 */ /* 0x0001e20000000800 */
[----:B------:R-:W-:Y:S01]  /*0370*/  ISETP.GT.U32.AND P1, PT, R4, 0x3, PT ;  /* 0x000000030400780c */ /* 0x000fe20003f24070 */
[----:B------:R-:W-:-:S12]  /*0380*/  IMAD.MOV.U32 R4, RZ, RZ, R7 ;  /* 0x000000ffff047224 */ /* 0x000fd800078e0007 */
[----:B0-----:R-:W-:Y:S05]  /*0390*/  @P1 BRA `(.L_x_164) ;  /* 0xfffffffc00d41947 */ /* 0x001fea000383ffff */
.L_x_163:
[----:B------:R-:W-:Y:S06]  /*03a0*/  BAR.SYNC.DEFER_BLOCKING 0x0 ;  /* 0x0000000000007b1d */ /* 0x000fec0000010000 */
[----:B------:R-:W0:Y:S01]  /*03b0*/  LDCU UR4, c[0x0][0x388] ;  /* 0x00007100ff0477ac */ /* 0x000e220008000800 */
[----:B------:R-:W1:Y:S01]  /*03c0*/  @!P0 LDS R4, [R11] ;  /* 0x000000000b048984 */ /* 0x000e620000000800 */
[----:B0-----:R-:W-:-:S03]  /*03d0*/  UIMAD UR4, UR4, UR4, URZ ;  /* 0x00000004040472a4 */ /* 0x001fc6000f8e02ff */
[----:B-1----:R0:W-:Y:S01]  /*03e0*/  @!P0 STS [R11+0x80], R4 ;  /* 0x000080040b008388 */ /* 0x0021e20000000800 */
[----:B------:R-:W-:Y:S01]  /*03f0*/  BAR.SYNC.DEFER_BLOCKING 0x0 ;  /* 0x0000000000007b1d */ /* 0x000fe20000010000 */
[----:B------:R-:W-:-:S05]  /*0400*/  ISETP.GE.AND P0, PT, R9, R2, PT ;  /* 0x000000020900720c */ /* 0x000fca0003f06270 */
[----:B------:R0:W-:Y:S08]  /*0410*/  STS [R0], RZ ;  /* 0x000000ff00007388 */ /* 0x0001f00000000800 */
[----:B0-----:R-:W-:Y:S05]  /*0420*/  @P0 BRA `(.L_x_165) ;  /* 0x0000000000800947 */ /* 0x001fea0003800000 */
[----:B------:R-:W-:-:S07]  /*0430*/  IMAD.MOV.U32 R7, RZ, RZ, R9 ;  /* 0x000000ffff077224 */ /* 0x000fce00078e0009 */
.L_x_169:
[----:B------:R-:W-:Y:S01]  /*0440*/  ISETP.GE.AND P0, PT, R7, UR4, PT ;  /* 0x0000000407007c0c */ /* 0x000fe2000bf06270 */
[----:B------:R-:W-:Y:S05]  /*0450*/  YIELD ;  /* 0x0000000000007946 */ /* 0x000fea0003800000 */
[----:B------:R-:W-:Y:S07]  /*0460*/  BSSY.RECONVERGENT B0, `(.L_x_166) ;  /* 0x0000019000007945 */ /* 0x000fee0003800200 */
[----:B------:R-:W-:Y:S05]  /*0470*/  @P0 BRA `(.L_x_167) ;  /* 0x00000000005c0947 */ /* 0x000fea0003800000 */
[----:B------:R-:W0:Y:S02]  /*0480*/  LDC.64 R4, c[0x0][0x380] ;  /* 0x0000e000ff047b82 */ /* 0x000e240000000a00 */
[----:B0-----:R-:W-:-:S05]  /*0490*/  IMAD.WIDE R4, R7, 0x4, R4 ;  /* 0x0000000407047825 */ /* 0x001fca00078e0204 */
[----:B------:R-:W2:Y:S01]  /*04a0*/  LDG.E R6, desc[UR8][R4.64] ;  /* 0x0000000804067981 */ /* 0x000ea2000c1e1900 */
[----:B------:R-:W0:Y:S01]  /*04b0*/  S2UR UR6, SR_CgaCtaId ;  /* 0x00000000000679c3 */ /* 0x000e220000008800 */
[----:B------:R-:W-:Y:S01]  /*04c0*/  UMOV UR5, 0x400 ;  /* 0x0000040000057882 */ /* 0x000fe20000000000 */
[----:B------:R-:W-:Y:S01]  /*04d0*/  IMAD.MOV.U32 R13, RZ, RZ, 0x3bbb989d ;  /* 0x3bbb989dff0d7424 */ /* 0x000fe200078e00ff */
[----:B0-----:R-:W-:-:S09]  /*04e0*/  ULEA UR5, UR6, UR5, 0x18 ;  /* 0x0000000506057291 */ /* 0x001fd2000f8ec0ff */
[----:B------:R-:W2:Y:S02]  /*04f0*/  LDS R11, [UR5+0x80] ;  /* 0x00008005ff0b7984 */ /* 0x000ea40008000800 */
[----:B--2---:R-:W-:Y:S01]  /*0500*/  FADD R6, R6, -R11 ;  /* 0x8000000b06067221 */ /* 0x004fe20000000000 */
[----:B------:R-:W-:-:S03]  /*0510*/  IMAD.MOV.U32 R11, RZ, RZ, 0x437c0000 ;  /* 0x437c0000ff0b7424 */ /* 0x000fc600078e00ff */
[----:B------:R-:W-:-:S04]  /*0520*/  FFMA.SAT R10, R6, R13, 0.5 ;  /* 0x3f000000060a7423 */ /* 0x000fc8000000200d */
[----:B------:R-:W-:-:S04]  /*0530*/  FFMA.RM R10, R10, R11, 12582913 ;  /* 0x4b4000010a0a7423 */ /* 0x000fc8000000400b */
[C---:B------:R-:W-:Y:S01]  /*0540*/  FADD R11, R10.reuse, -12583039 ;  /* 0xcb40007f0a0b7421 */ /* 0x040fe20000000000 */
[----:B------:R-:W-:-:S03]  /*0550*/  IMAD.SHL.U32 R10, R10, 0x800000, RZ ;  /* 0x008000000a0a7824 */ /* 0x000fc600078e00ff */
[----:B------:R-:W-:-:S04]  /*0560*/  FFMA R11, R6, 1.4426950216293334961, -R11 ;  /* 0x3fb8aa3b060b7823 */ /* 0x000fc8000000080b */
[----:B------:R-:W-:-:S06]  /*0570*/  FFMA R11, R6, 1.925963033500011079e-08, R11 ;  /* 0x32a57060060b7823 */ /* 0x000fcc000000000b */
[----:B------:R-:W0:Y:S02]  /*0580*/  MUFU.EX2 R11, R11 ;  /* 0x0000000b000b7308 */ /* 0x000e240000000800 */
[----:B0-----:R-:W-:-:S05]  /*0590*/  FMUL R13, R10, R11 ;  /* 0x0000000b0a0d7220 */ /* 0x001fca0000400000 */
[----:B------:R0:W-:Y:S02]  /*05a0*/  STG.E desc[UR8][R4.64], R13 ;  /* 0x0000000d04007986 */ /* 0x0001e4000c101908 */
.L_x_168:
[----:B0-----:R-:W0:Y:S02]  /*05b0*/  LDS R4, [R0] ;  /* 0x0000000000047984 */ /* 0x001e240000000800 */
[----:B0-----:R-:W-:-:S05]  /*05c0*/  FADD R5, R13, R4 ;  /* 0x000000040d057221 */ /* 0x001fca0000000000 */
[----:B------:R-:W0:Y:S02]  /*05d0*/  ATOMS.CAST.SPIN P0, [R0], R4, R5 ;  /* 0x000000040000758d */ /* 0x000e240001800005 */
[----:B0-----:R-:W-:Y:S05]  /*05e0*/  @!P0 BRA `(.L_x_168) ;  /* 0xfffffffc00f08947 */ /* 0x001fea000383ffff */
.L_x_167:
[----:B------:R-:W-:Y:S05]  /*05f0*/  BSYNC.RECONVERGENT B0 ;  /* 0x0000000000007941 */ /* 0x000fea0003800200 */
.L_x_166:
[----:B------:R-:W-:-:S05]  /*0600*/  IMAD.IADD R7, R8, 0x1, R7 ;  /* 0x0000000108077824 */ /* 0x000fca00078e0207 */
[----:B------:R-:W-:-:S13]  /*0610*/  ISETP.GE.AND P0, PT, R7, R2, PT ;  /* 0x000000020700720c */ /* 0x000fda0003f06270 */
[----:B------:R-:W-:Y:S05]  /*0620*/  @!P0 BRA `(.L_x_169) ;  /* 0xfffffffc00848947 */ /* 0x000fea000383ffff */
.L_x_165:
[----:B------:R-:W-:Y:S01]  /*0630*/  ISETP.GE.U32.AND P1, PT, R8, 0x2, PT ;  /* 0x000000020800780c */ /* 0x000fe20003f26070 */
[----:B------:R-:W-:Y:S05]  /*0640*/  WARPSYNC.ALL ;  /* 0x0000000000007948 */ /* 0x000fea0003800000 */
[----:B------:R-:W-:Y:S01]  /*0650*/  BAR.SYNC.DEFER_BLOCKING 0x0 ;  /* 0x0000000000007b1d */ /* 0x000fe20000010000 */
[----:B------:R-:W-:-:S06]  /*0660*/  ISETP.GE.AND P0, PT, R9, R2, PT ;  /* 0x000000020900720c */ /* 0x000fcc0003f06270 */
[----:B------:R-:W-:Y:S07]  /*0670*/  @!P1 BRA `(.L_x_170) ;  /* 0x0000000000309947 */ /* 0x000fee0003800000 */
[----:B------:R-:W-:-:S07]  /*0680*/  IMAD.MOV.U32 R4, RZ, RZ, R8 ;  /* 0x000000ffff047224 */ /* 0x000fce00078e0008 */
.L_x_171:
[----:B------:R-:W-:-:S04]  /*0690*/  SHF.R.U32.HI R10, RZ, 0x1, R4 ;  /* 0x00000001ff0a7819 */ /* 0x000fc80000011604 */
[----:B------:R-:W-:-:S13]  /*06a0*/  ISETP.GE.U32.AND P1, PT, R3, R10, PT ;  /* 0x0000000a0300720c */ /* 0x000fda0003f26070 */
[----:B------:R-:W-:Y:S01]  /*06b0*/  @!P1 IMAD R5, R10, 0x4, R0 ;  /* 0x000000040a059824 */ /* 0x000fe200078e0200 */
[----:B------:R-:W-:Y:S05]  /*06c0*/  @!P1 LDS R6, [R0] ;  /* 0x0000000000069984 */ /* 0x000fea0000000800 */
[----:B------:R-:W0:Y:S02]  /*06d0*/  @!P1 LDS R5, [R5] ;  /* 0x0000000005059984 */ /* 0x000e240000000800 */
[----:B0-----:R-:W-:-:S05]  /*06e0*/  @!P1 FADD R7, R5, R6 ;  /* 0x0000000605079221 */ /* 0x001fca0000000000 */
[----:B------:R0:W-:Y:S01]  /*06f0*/  @!P1 STS [R0], R7 ;  /* 0x0000000700009388 */ /* 0x0001e20000000800 */
[----:B------:R-:W-:Y:S01]  /*0700*/  BAR.SYNC.DEFER_BLOCKING 0x0 ;  /* 0x0000000000007b1d */ /* 0x000fe20000010000 */
[----:B------:R-:W-:Y:S01]  /*0710*/  ISETP.GE.U32.AND P1, PT, R4, 0x4, PT ;  /* 0x000000040400780c */ /* 0x000fe20003f26070 */
[----:B------:R-:W-:-:S12]  /*0720*/  IMAD.MOV.U32 R4, RZ, RZ, R10 ;  /* 0x000000ffff047224 */ /* 0x000fd800078e000a */
[----:B0-----:R-:W-:Y:S05]  /*0730*/  @P1 BRA `(.L_x_171) ;  /* 0xfffffffc00d41947 */ /* 0x001fea000383ffff */
.L_x_170:
[----:B------:R-:W-:Y:S05]  /*0740*/  @P0 EXIT ;  /* 0x000000000000094d */ /* 0x000fea0003800000 */
[----:B------:R-:W0:Y:S01]  /*0750*/  S2UR UR6, SR_CgaCtaId ;  /* 0x00000000000679c3 */ /* 0x000e220000008800 */
[----:B------:R-:W-:-:S07]  /*0760*/  UMOV UR5, 0x400 ;  /* 0x0000040000057882 */ /* 0x000fce0000000000 */
[----:B------:R-:W1:Y:S01]  /*0770*/  LDC.64 R4, c[0x0][0x380] ;  /* 0x0000e000ff047b82 */ /* 0x000e620000000a00 */
[----:B0-----:R-:W-:-:S09]  /*0780*/  ULEA UR5, UR6, UR5, 0x18 ;  /* 0x0000000506057291 */ /* 0x001fd2000f8ec0ff */
[----:B------:R-:W0:Y:S03]  /*0790*/  LDS R3, [UR5] ;  /* 0x00000005ff037984 */ /* 0x000e260008000800 */
.L_x_176:
[----:B------:R-:W-:Y:S01]  /*07a0*/  ISETP.GE.AND P0, PT, R9, UR4, PT ;  /* 0x0000000409007c0c */ /* 0x000fe2000bf06270 */
[----:B------:R-:W-:-:S12]  /*07b0*/  BSSY.RECONVERGENT B0, `(.L_x_172) ;  /* 0x0000012000007945 */ /* 0x000fd80003800200 */
[----:B--2---:R-:W-:Y:S05]  /*07c0*/  @P0 BRA `(.L_x_173) ;  /* 0x0000000000400947 */ /* 0x004fea0003800000 */
[----:B-1----:R-:W-:-:S05]  /*07d0*/  IMAD.WIDE R6, R9, 0x4, R4 ;  /* 0x0000000409067825 */ /* 0x002fca00078e0204 */
[----:B------:R-:W2:Y:S01]  /*07e0*/  LDG.E R0, desc[UR8][R6.64] ;  /* 0x0000000806007981 */ /* 0x000ea2000c1e1900 */
[----:B0-----:R-:W0:Y:S01]  /*07f0*/  MUFU.RCP R10, R3 ;  /* 0x00000003000a7308 */ /* 0x001e220000001000 */
[----:B------:R-:W-:Y:S01]  /*0800*/  BSSY.RECONVERGENT B1, `(.L_x_174) ;  /* 0x000000b000017945 */ /* 0x000fe20003800200 */
[----:B0-----:R-:W-:-:S04]  /*0810*/  FFMA R11, -R3, R10, 1 ;  /* 0x3f800000030b7423 */ /* 0x001fc8000000010a */
[----:B------:R-:W-:Y:S02]  /*0820*/  FFMA R11, R10, R11, R10 ;  /* 0x0000000b0a0b7223 */ /* 0x000fe4000000000a */
[----:B--2---:R-:W0:Y:S02]  /*0830*/  FCHK P0, R0, R3 ;  /* 0x0000000300007302 */ /* 0x004e240000000000 */
[----:B------:R-:W-:-:S04]  /*0840*/  FFMA R10, R0, R11, RZ ;  /* 0x0000000b000a7223 */ /* 0x000fc800000000ff */
[----:B------:R-:W-:-:S04]  /*0850*/  FFMA R12, -R3, R10, R0 ;  /* 0x0000000a030c7223 */ /* 0x000fc80000000100 */
[----:B------:R-:W-:Y:S01]  /*0860*/  FFMA R11, R11, R12, R10 ;  /* 0x0000000c0b0b7223 */ /* 0x000fe2000000000a */
[----:B0-----:R-:W-:Y:S06]  /*0870*/  @!P0 BRA `(.L_x_175) ;  /* 0x00000000000c8947 */ /* 0x001fec0003800000 */
[----:B------:R-:W-:-:S07]  /*0880*/  MOV R10, 0x8a0 ;  /* 0x000008a0000a7802 */ /* 0x000fce0000000f00 */
[----:B------:R-:W-:Y:S05]  /*0890*/  CALL.REL.NOINC `($__internal_6_$__cuda_sm3x_div_rn_noftz_f32_slowpath) ;  /* 0x0000000000207944 */ /* 0x000fea0003c00000 */
[----:B------:R-:W-:-:S07]  /*08a0*/  IMAD.MOV.U32 R11, RZ, RZ, R0 ;  /* 0x000000ffff0b7224 */ /* 0x000fce00078e0000 */
.L_x_175:
[----:B------:R-:W-:Y:S05]  /*08b0*/  BSYNC.RECONVERGENT B1 ;  /* 0x0000000000017941 */ /* 0x000fea0003800200 */
.L_x_174:
[----:B------:R2:W-:Y:S02]  /*08c0*/  STG.E desc[UR8][R6.64], R11 ;  /* 0x0000000b06007986 */ /* 0x0005e4000c101908 */
.L_x_173:
[----:B------:R-:W-:Y:S05]  /*08d0*/  BSYNC.RECONVERGENT B0 ;  /* 0x0000000000007941 */ /* 0x000fea0003800200 */
.L_x_172:
[----:B------:R-:W-:-:S05]  /*08e0*/  IMAD.IADD R9, R8, 0x1, R9 ;  /* 0x0000000108097824 */ /* 0x000fca00078e0209 */
[----:B------:R-:W-:-:S13]  /*08f0*/  ISETP.GE.AND P0, PT, R9, R2, PT ;  /* 0x000000020900720c */ /* 0x000fda0003f06270 */
[----:B------:R-:W-:Y:S05]  /*0900*/  @!P0 BRA `(.L_x_176) ;  /* 0xfffffffc00a48947 */ /* 0x000fea000383ffff */
[----:B------:R-:W-:Y:S05]  /*0910*/  EXIT ;  /* 0x000000000000794d */ /* 0x000fea0003800000 */
        .weak           $__internal_6_$__cuda_sm3x_div_rn_noftz_f32_slowpath
        .type           $__internal_6_$__cuda_sm3x_div_rn_noftz_f32_slowpath,@function
        .size           $__internal_6_$__cuda_sm3x_div_rn_noftz_f32_slowpath,(.L_x_195 - $__internal_6_$__cuda_sm3x_div_rn_noftz_f32_slowpath)
$__internal_6_$__cuda_sm3x_div_rn_noftz_f32_slowpath:
[--C-:B------:R-:W-:Y:S01]  /*0920*/  SHF.R.U32.HI R12, RZ, 0x17, R3.reuse ;  /* 0x00000017ff0c7819 */ /* 0x100fe20000011603 */
[----:B------:R-:W-:Y:S01]  /*0930*/  BSSY.RECONVERGENT B2, `(.L_x_177) ;  /* 0x0000064000027945 */ /* 0x000fe20003800200 */
[--C-:B------:R-:W-:Y:S01]  /*0940*/  SHF.R.U32.HI R11, RZ, 0x17, R0.reuse ;  /* 0x00000017ff0b7819 */ /* 0x100fe20000011600 */
[----:B------:R-:W-:Y:S01]  /*0950*/  IMAD.MOV.U32 R13, RZ, RZ, R0 ;  /* 0x000000ffff0d7224 */ /* 0x000fe200078e0000 */
[----:B------:R-:W-:Y:S01]  /*0960*/  LOP3.LUT R12, R12, 0xff, RZ, 0xc0, !PT ;  /* 0x000000ff0c0c7812 */ /* 0x000fe200078ec0ff */
[----:B------:R-:W-:Y:S01]  /*0970*/  IMAD.MOV.U32 R14, RZ, RZ, R3 ;  /* 0x000000ffff0e7224 */ /* 0x000fe200078e0003 */
[----:B------:R-:W-:-:S03]  /*0980*/  LOP3.LUT R18, R11, 0xff, RZ, 0xc0, !PT ;  /* 0x000000ff0b127812 */ /* 0x000fc600078ec0ff */
[----:B------:R-:W-:Y:S02]  /*0990*/  VIADD R15, R12, 0xffffffff ;  /* 0xffffffff0c0f7836 */ /* 0x000fe40000000000 */
[----:B------:R-:W-:-:S03]  /*09a0*/  VIADD R16, R18, 0xffffffff ;  /* 0xffffffff12107836 */ /* 0x000fc60000000000 */
        /* <DEDUP_REMOVED lines=22> */
[----:B------:R-:W-:Y:S02]  /*0b10*/  @P0 IMAD.MOV.U32 R11, RZ, RZ, RZ ;  /* 0x000000ffff0b0224 */ /* 0x000fe400078e00ff */
[----:B------:R-:W-:Y:S01]  /*0b20*/  @!P0 FFMA R13, R0, 1.84467440737095516160e+19, RZ ;  /* 0x5f800000000d8823 */ /* 0x000fe200000000ff */
[----:B------:R-:W-:Y:S02]  /*0b30*/  @!P0 IMAD.MOV.U32 R11, RZ, RZ, -0x40 ;  /* 0xffffffc0ff0b8424 */ /* 0x000fe400078e00ff */
[----:B------:R-:W-:Y:S02]  /*0b40*/  @!P1 FFMA R14, R3, 1.84467440737095516160e+19, RZ ;  /* 0x5f800000030e9823 */ /* 0x000fe400000000ff */
[----:B------:R-:W-:-:S07]  /*0b50*/  @!P1 VIADD R11, R11, 0x40 ;  /* 0x000000400b0b9836 */ /* 0x000fce0000000000 */
.L_x_178:
[----:B------:R-:W-:Y:S01]  /*0b60*/  LEA R15, R12, 0xc0800000, 0x17 ;  /* 0xc08000000c0f7811 */ /* 0x000fe200078eb8ff */
[----:B------:R-:W-:Y:S04]  /*0b70*/  BSSY.RECONVERGENT B3, `(.L_x_183) ;  /* 0x0000036000037945 */ /* 0x000fe80003800200 */
[----:B------:R-:W-:Y:S02]  /*0b80*/  IMAD.IADD R15, R14, 0x1, -R15 ;  /* 0x000000010e0f7824 */ /* 0x000fe400078e0a0f */
[----:B------:R-:W-:Y:S02]  /*0b90*/  VIADD R14, R18, 0xffffff81 ;  /* 0xffffff81120e7836 */ /* 0x000fe40000000000 */
[----:B------:R-:W0:Y:S01]  /*0ba0*/  MUFU.RCP R16, R15 ;  /* 0x0000000f00107308 */ /* 0x000e220000001000 */
[----:B------:R-:W-:Y:S01]  /*0bb0*/  FADD.FTZ R17, -R15, -RZ ;  /* 0x800000ff0f117221 */ /* 0x000fe20000010100 */
[C---:B------:R-:W-:Y:S01]  /*0bc0*/  IMAD R0, R14.reuse, -0x800000, R13 ;  /* 0xff8000000e007824 */ /* 0x040fe200078e020d */
[----:B------:R-:W-:-:S05]  /*0bd0*/  IADD3 R14, PT, PT, R14, 0x7f, -R12 ;  /* 0x0000007f0e0e7810 */ /* 0x000fca0007ffe80c */
[----:B------:R-:W-:Y:S02]  /*0be0*/  IMAD.IADD R11, R14, 0x1, R11 ;  /* 0x000000010e0b7824 */ /* 0x000fe400078e020b */
        /* <DEDUP_REMOVED lines=8> */
[----:B------:R-:W-:-:S05]  /*0c70*/  LOP3.LUT R12, R12, 0xff, RZ, 0xc0, !PT ;  /* 0x000000ff0c0c7812 */ /* 0x000fca00078ec0ff */
[----:B------:R-:W-:-:S04]  /*0c80*/  IMAD.IADD R15, R12, 0x1, R11 ;  /* 0x000000010c0f7824 */ /* 0x000fc800078e020b */
[----:B------:R-:W-:-:S05]  /*0c90*/  VIADD R12, R15, 0xffffffff ;  /* 0xffffffff0f0c7836 */ /* 0x000fca0000000000 */
        /* <DEDUP_REMOVED lines=11> */
[CCC-:B------:R-:W-:Y:S01]  /*0d50*/  FFMA.RM R12, R18.reuse, R16.reuse, R19.reuse ;  /* 0x00000010120c7223 */ /* 0x1c0fe20000004013 */
[----:B------:R-:W-:Y:S02]  /*0d60*/  ISETP.NE.AND P2, PT, R15, RZ, PT ;  /* 0x000000ff0f00720c */ /* 0x000fe40003f45270 */
[----:B------:R-:W-:Y:S01]  /*0d70*/  LOP3.LUT R13, R11, 0x7fffff, RZ, 0xc0, !PT ;  /* 0x007fffff0b0d7812 */ /* 0x000fe200078ec0ff */
[----:B------:R-:W-:Y:S01]  /*0d80*/  FFMA.RP R11, R18, R16, R19 ;  /* 0x00000010120b7223 */ /* 0x000fe20000008013 */
[----:B------:R-:W-:Y:S01]  /*0d90*/  ISETP.NE.AND P1, PT, R15, RZ, PT ;  /* 0x000000ff0f00720c */ /* 0x000fe20003f25270 */
[----:B------:R-:W-:Y:S01]  /*0da0*/  IMAD.MOV R15, RZ, RZ, -R15 ;  /* 0x000000ffff0f7224 */ /* 0x000fe200078e0a0f */
[----:B------:R-:W-:-:S02]  /*0db0*/  LOP3.LUT R13, R13, 0x800000, RZ, 0xfc, !PT ;  /* 0x008000000d0d7812 */ /* 0x000fc400078efcff */
[----:B------:R-:W-:Y:S02]  /*0dc0*/  FSETP.NEU.FTZ.AND P0, PT, R11, R12, PT ;  /* 0x0000000c0b00720b */ /* 0x000fe40003f1d000 */
[----:B------:R-:W-:Y:S02]  /*0dd0*/  SHF.L.U32 R14, R13, R14, RZ ;  /* 0x0000000e0d0e7219 */ /* 0x000fe400000006ff */
[----:B------:R-:W-:Y:S02]  /*0de0*/  SEL R12, R15, RZ, P2 ;  /* 0x000000ff0f0c7207 */ /* 0x000fe40001000000 */
[----:B------:R-:W-:Y:S02]  /*0df0*/  ISETP.NE.AND P1, PT, R14, RZ, P1 ;  /* 0x000000ff0e00720c */ /* 0x000fe40000f25270 */
[----:B------:R-:W-:Y:S02]  /*0e00*/  SHF.R.U32.HI R12, RZ, R12, R13 ;  /* 0x0000000cff0c7219 */ /* 0x000fe4000001160d */
[----:B------:R-:W-:-:S02]  /*0e10*/  PLOP3.LUT P0, PT, P0, P1, PT, 0xf8, 0x8f ;  /* 0x00000000008f781c */ /* 0x000fc40000703f70 */
[----:B------:R-:W-:Y:S02]  /*0e20*/  SHF.R.U32.HI R14, RZ, 0x1, R12 ;  /* 0x00000001ff0e7819 */ /* 0x000fe4000001160c */
[----:B------:R-:W-:-:S04]  /*0e30*/  SEL R11, RZ, 0x1, !P0 ;  /* 0x00000001ff0b7807 */ /* 0x000fc80004000000 */
[----:B------:R-:W-:-:S04]  /*0e40*/  LOP3.LUT R11, R11, 0x1, R14, 0xf8, !PT ;  /* 0x000000010b0b7812 */ /* 0x000fc800078ef80e */
[----:B------:R-:W-:-:S05]  /*0e50*/  LOP3.LUT R11, R11, R12, RZ, 0xc0, !PT ;  /* 0x0000000c0b0b7212 */ /* 0x000fca00078ec0ff */
[----:B------:R-:W-:-:S05]  /*0e60*/  IMAD.IADD R11, R14, 0x1, R11 ;  /* 0x000000010e0b7824 */ /* 0x000fca00078e020b */
[----:B------:R-:W-:Y:S01]  /*0e70*/  LOP3.LUT R0, R11, R0, RZ, 0xfc, !PT ;  /* 0x000000000b007212 */ /* 0x000fe200078efcff */
[----:B------:R-:W-:Y:S06]  /*0e80*/  BRA `(.L_x_186) ;  /* 0x0000000000107947 */ /* 0x000fec0003800000 */
.L_x_185:
[----:B------:R-:W-:-:S04]  /*0e90*/  LOP3.LUT R0, R0, 0x80000000, RZ, 0xc0, !PT ;  /* 0x8000000000007812 */ /* 0x000fc800078ec0ff */
[----:B------:R-:W-:Y:S01]  /*0ea0*/  LOP3.LUT R0, R0, 0x7f800000, RZ, 0xfc, !PT ;  /* 0x7f80000000007812 */ /* 0x000fe200078efcff */
[----:B------:R-:W-:Y:S06]  /*0eb0*/  BRA `(.L_x_186) ;  /* 0x0000000000047947 */ /* 0x000fec0003800000 */
.L_x_184:
[----:B------:R-:W-:-:S07]  /*0ec0*/  IMAD R0, R11, 0x800000, R0 ;  /* 0x008000000b007824 */ /* 0x000fce00078e0200 */
.L_x_186:
[----:B------:R-:W-:Y:S05]  /*0ed0*/  BSYNC.RECONVERGENT B3 ;  /* 0x0000000000037941 */ /* 0x000fea0003800200 */
.L_x_183:
[----:B------:R-:W-:Y:S05]  /*0ee0*/  BRA `(.L_x_187) ;  /* 0x0000000000207947 */ /* 0x000fea0003800000 */
.L_x_182:
[----:B------:R-:W-:-:S04]  /*0ef0*/  LOP3.LUT R0, R14, 0x80000000, R13, 0x48, !PT ;  /* 0x800000000e007812 */ /* 0x000fc800078e480d */
[----:B------:R-:W-:Y:S01]  /*0f00*/  LOP3.LUT R0, R0, 0x7f800000, RZ, 0xfc, !PT ;  /* 0x7f80000000007812 */ /* 0x000fe200078efcff */
[----:B------:R-:W-:Y:S06]  /*0f10*/  BRA `(.L_x_187) ;  /* 0x0000000000147947 */ /* 0x000fec0003800000 */
.L_x_181:
[----:B------:R-:W-:Y:S01]  /*0f20*/  LOP3.LUT R0, R14, 0x80000000, R13, 0x48, !PT ;  /* 0x800000000e007812 */ /* 0x000fe200078e480d */
[----:B------:R-:W-:Y:S06]  /*0f30*/  BRA `(.L_x_187) ;  /* 0x00000000000c7947 */ /* 0x000fec0003800000 */
.L_x_180:
[----:B------:R-:W0:Y:S01]  /*0f40*/  MUFU.RSQ R0, -QNAN ;  /* 0xffc0000000007908 */ /* 0x000e220000001400 */
[----:B------:R-:W-:Y:S05]  /*0f50*/  BRA `(.L_x_187) ;  /* 0x0000000000047947 */ /* 0x000fea0003800000 */
.L_x_179:
[----:B------:R-:W-:-:S07]  /*0f60*/  FADD.FTZ R0, R0, R3 ;  /* 0x0000000300007221 */ /* 0x000fce0000010000 */
.L_x_187:
[----:B------:R-:W-:Y:S05]  /*0f70*/  BSYNC.RECONVERGENT B2 ;  /* 0x0000000000027941 */ /* 0x000fea0003800200 */
.L_x_177:
[----:B------:R-:W-:-:S04]  /*0f80*/  IMAD.MOV.U32 R11, RZ, RZ, 0x0 ;  /* 0x00000000ff0b7424 */ /* 0x000fc800078e00ff */
[----:B0-----:R-:W-:Y:S05]  /*0f90*/  RET.REL.NODEC R10 `(_Z11softmax_maxPfm) ;  /* 0xfffffff00a187950 */ /* 0x001fea0003c3ffff */
.L_x_188:
        /* <DEDUP_REMOVED lines=14> */
.L_x_195:


//--------------------- .nv.global.init           --------------------------
	.section	.nv.global.init,"aw",@progbits
.nv.global.init:
	.type		$str,@object
	.size		$str,(.L_0 - $str)
$str:
        /*0000*/ 	.byte	0x4e, 0x41, 0x4e, 0x20, 0x6f, 0x72, 0x20, 0x49, 0x4e, 0x46, 0x20, 0x61, 0x74, 0x20, 0x25, 0x64
        /*0010*/ 	.byte	0x2c, 0x20, 0x25, 0x64, 0x0a, 0x00
.L_0:


//--------------------- .nv.shared.reserved.0     --------------------------
	.section	.nv.shared.reserved.0,"aw",@nobits
	.weak		__nv_reservedSMEM_offset_0_alias
	.size		__nv_reservedSMEM_offset_0_alias, 0, 64
	.other		__nv_reservedSMEM_offset_0_alias,@"STO_CUDA_RESERVED_SHARED STV_DEFAULT"
__nv_reservedSMEM_offset_0_alias:
	.zero		0
	.zero		64


//--------------------- .nv.shared._Z9max_indexPfmmPi --------------------------
	.section	.nv.shared._Z9max_indexPfmmPi,"aw",@nobits
	.sectionflags	@""
	.align	4
.nv.shared._Z9max_indexPfmmPi:
	.zero		5120


//--------------------- .nv.shared._Z10matmul_mhaPKfS0_Pfiiiii --------------------------
	.section	.nv.shared._Z10matmul_mhaPKfS0_Pfiiiii,"aw",@nobits
	.sectionflags	@""
	.align	4
.nv.shared._Z10matmul_mhaPKfS0_Pfiiiii:
	.zero		9216


//--------------------- .nv.shared._Z20matmul_mha_transposePKfS0_Pfiiiii --------------------------
	.section	.nv.shared._Z20matmul_mha_transposePKfS0_Pfiiiii,"aw",@nobits
	.sectionflags	@""
	.align	4
.nv.shared._Z20matmul_mha_transposePKfS0_Pfiiiii:
	.zero		9216


//--------------------- .nv.shared._Z4QK_VPKfS0_Pfii --------------------------
	.section	.nv.shared._Z4QK_VPKfS0_Pfii,"aw",@nobits
	.sectionflags	@""
	.align	4
.nv.shared._Z4QK_VPKfS0_Pfii:
	.zero		9216


//--------------------- .nv.shared._Z11matmul_biasPKfS0_PfS1_iiii --------------------------
	.section	.nv.shared._Z11matmul_biasPKfS0_PfS1_iiii,"aw",@nobits
	.sectionflags	@""
	.align	4
.nv.shared._Z11matmul_biasPKfS0_PfS1_iiii:
	.zero		9216


//--------------------- .nv.shared._Z6matmulPKfS0_Pfiii --------------------------
	.section	.nv.shared._Z6matmulPKfS0_Pfiii,"aw",@nobits
	.sectionflags	@""
	.align	4
.nv.shared._Z6matmulPKfS0_Pfiii:
	.zero		9216


//--------------------- .nv.shared._Z9layernormPfS_iS_S_ --------------------------
	.section	.nv.shared._Z9layernormPfS_iS_S_,"aw",@nobits
	.sectionflags	@""
	.align	4
.nv.shared._Z9layernormPfS_iS_S_:
	.zero		1156


//--------------------- .nv.shared._Z11softmax_maxPfm --------------------------
	.section	.nv.shared._Z11softmax_maxPfm,"aw",@nobits
	.sectionflags	@""
	.align	4
.nv.shared._Z11softmax_maxPfm:
	.zero		1156


//--------------------- .nv.constant0._Z17set_new_embeddingPfiiS_PiS_ --------------------------
	.section	.nv.constant0._Z17set_new_embeddingPfiiS_PiS_,"a",@progbits
	.sectionflags	@""
	.align	4
.nv.constant0._Z17set_new_embeddingPfiiS_PiS_:
	.zero		936


//--------------------- .nv.constant0._Z9max_indexPfmmPi --------------------------
	.section	.nv.constant0._Z9max_indexPfmmPi,"a",@progbits
	.sectionflags	@""
	.align	4
.nv.constant0._Z9max_indexPfmmPi:
	.zero		928


//--------------------- .nv.constant0._Z10matmul_mhaPKfS0_Pfiiiii --------------------------
	.section	.nv.constant0._Z10matmul_mhaPKfS0_Pfiiiii,"a",@progbits
	.sectionflags	@""
	.align	4
.nv.constant0._Z10matmul_mhaPKfS0_Pfiiiii:
	.zero		940


//--------------------- .nv.constant0._Z20matmul_mha_transposePKfS0_Pfiiiii --------------------------
	.section	.nv.constant0._Z20matmul_mha_transposePKfS0_Pfiiiii,"a",@progbits
	.sectionflags	@""
	.align	4
.nv.constant0._Z20matmul_mha_transposePKfS0_Pfiiiii:
	.zero		940


//--------------------- .nv.constant0._Z10isnan_testPfii --------------------------
	.section	.nv.constant0._Z10isnan_testPfii,"a",@progbits
	.sectionflags	@""
	.align	4
.nv.constant0._Z10isnan_testPfii:
	.zero		912


//--------------------- .nv.constant0._Z8set_zeroPfiii --------------------------
	.section	.nv.constant0._Z8set_zeroPfiii,"a",@progbits
	.sectionflags	@""
	.align	4
.nv.constant0._Z8set_zeroPfiii:
	.zero		916


//--------------------- .nv.constant0._Z7set_infPfiii --------------------------
	.section	.nv.constant0._Z7set_infPfiii,"a",@progbits
	.sectionflags	@""
	.align	4
.nv.constant0._Z7set_infPfiii:
	.zero		916


//--------------------- .nv.constant0._Z5scalePfii --------------------------
	.section	.nv.constant0._Z5scalePfii,"a",@progbits
	.sectionflags	@""
	.align	4
.nv.constant0._Z5scalePfii:
	.zero		912


//--------------------- .nv.constant0._Z3addPfS_i --------------------------
	.section	.nv.constant0._Z3addPfS_i,"a",@progbits
	.sectionflags	@""
	.align	4
.nv.constant0._Z3addPfS_i:
	.zero		916


//--------------------- .nv.constant0._Z4geluPfi  --------------------------
	.section	.nv.constant0._Z4geluPfi,"a",@progbits
	.sectionflags	@""
	.align	4
.nv.constant0._Z4geluPfi:
	.zero		908


//--------------------- .nv.constant0._Z4QK_VPKfS0_Pfii --------------------------
	.section	.nv.constant0._Z4QK_VPKfS0_Pfii,"a",@progbits
	.sectionflags	@""
	.align	4
.nv.constant0._Z4QK_VPKfS0_Pfii:
	.zero		928


//--------------------- .nv.constant0._Z11matmul_biasPKfS0_PfS1_iiii --------------------------
	.section	.nv.constant0._Z11matmul_biasPKfS0_PfS1_iiii,"a",@progbits
	.sectionflags	@""
	.align	4
.nv.constant0._Z11matmul_biasPKfS0_PfS1_iiii:
	.zero		944


//--------------------- .nv.constant0._Z6matmulPKfS0_Pfiii --------------------------
	.section	.nv.constant0._Z6matmulPKfS0_Pfiii,"a",@progbits
	.sectionflags	@""
	.align	4
.nv.constant0._Z6matmulPKfS0_Pfiii:
	.zero		932


//--------------------- .nv.constant0._Z9layernormPfS_iS_S_ --------------------------
	.section	.nv.constant0._Z9layernormPfS_iS_S_,"a",@progbits
	.sectionflags	@""
	.align	4
.nv.constant0._Z9layernormPfS_iS_S_:
	.zero		936


//--------------------- .nv.constant0._Z11softmax_maxPfm --------------------------
	.section	.nv.constant0._Z11softmax_maxPfm,"a",@progbits
	.sectionflags	@""
	.align	4
.nv.constant0._Z11softmax_maxPfm:
	.zero		912


//--------------------- SYMBOLS --------------------------

	.type		.nv.reservedSmem.offset0,@object
	.size		.nv.reservedSmem.offset0,0x4
	.type		.nv.reservedSmem.cap,@object
	.size		.nv.reservedSmem.cap,0x4
	.type		vprintf,@function
